//
// Generated by NVIDIA NVVM Compiler
//
// Compiler Build ID: CL-36424714
// Cuda compilation tools, release 13.0, V13.0.88
// Based on NVVM 20.0.0
//

.version 9.0
.target sm_100
.address_size 64

	// .globl	_Z12forward_passPdS_
// _ZZ12forward_passPdS_E8w_buffer has been demoted
// _ZZ12forward_passPdS_E8b_buffer has been demoted
// _ZZN3cub18CUB_300001_SM_10006detail4scan16DeviceScanKernelINS2_10policy_hubIN4cuda3std3__45tupleIJddEEES9_S9_j7scan_opE10Policy1000EN6thrust24THRUST_300001_SM_1000_NS12zip_iteratorINS8_IJNSE_6detail15normal_iteratorINSE_10device_ptrIdEEEESK_EEEEESM_NS0_13ScanTileStateIS9_Lb0EEESA_NS0_8NullTypeEjS9_Lb0ESP_EEvT0_T1_T2_iT3_T4_T5_E12temp_storage has been demoted
// _ZZN3cub18CUB_300001_SM_10006detail4scan16DeviceScanKernelINS2_10policy_hubIN4cuda3std3__45tupleIJddEEES9_S9_m7scan_opE10Policy1000EN6thrust24THRUST_300001_SM_1000_NS12zip_iteratorINS8_IJNSE_6detail15normal_iteratorINSE_10device_ptrIdEEEESK_EEEEESM_NS0_13ScanTileStateIS9_Lb0EEESA_NS0_8NullTypeEmS9_Lb0ESP_EEvT0_T1_T2_iT3_T4_T5_E12temp_storage has been demoted
.global .align 1 .b8 _ZN34_INTERNAL_3531ffb6_4_k_cu_7828d68c4cuda3std3__45__cpo5beginE[1];
.global .align 1 .b8 _ZN34_INTERNAL_3531ffb6_4_k_cu_7828d68c4cuda3std3__45__cpo3endE[1];
.global .align 1 .b8 _ZN34_INTERNAL_3531ffb6_4_k_cu_7828d68c4cuda3std3__45__cpo6cbeginE[1];
.global .align 1 .b8 _ZN34_INTERNAL_3531ffb6_4_k_cu_7828d68c4cuda3std3__45__cpo4cendE[1];
.global .align 1 .b8 _ZN34_INTERNAL_3531ffb6_4_k_cu_7828d68c4cuda3std3__45__cpo6rbeginE[1];
.global .align 1 .b8 _ZN34_INTERNAL_3531ffb6_4_k_cu_7828d68c4cuda3std3__45__cpo4rendE[1];
.global .align 1 .b8 _ZN34_INTERNAL_3531ffb6_4_k_cu_7828d68c4cuda3std3__45__cpo7crbeginE[1];
.global .align 1 .b8 _ZN34_INTERNAL_3531ffb6_4_k_cu_7828d68c4cuda3std3__45__cpo5crendE[1];
.global .align 1 .b8 _ZN34_INTERNAL_3531ffb6_4_k_cu_7828d68c4cuda3std3__436_GLOBAL__N__3531ffb6_4_k_cu_7828d68c6ignoreE[1];
.global .align 1 .b8 _ZN34_INTERNAL_3531ffb6_4_k_cu_7828d68c4cuda3std3__419piecewise_constructE[1];
.global .align 1 .b8 _ZN34_INTERNAL_3531ffb6_4_k_cu_7828d68c4cuda3std3__48in_placeE[1];
.global .align 1 .b8 _ZN34_INTERNAL_3531ffb6_4_k_cu_7828d68c4cuda3std3__420unreachable_sentinelE[1];
.global .align 1 .b8 _ZN34_INTERNAL_3531ffb6_4_k_cu_7828d68c4cuda3std3__47nulloptE[1];
.global .align 1 .b8 _ZN34_INTERNAL_3531ffb6_4_k_cu_7828d68c4cuda3std3__48unexpectE[1];
.global .align 1 .b8 _ZN34_INTERNAL_3531ffb6_4_k_cu_7828d68c4cuda3std6ranges3__45__cpo4swapE[1];
.global .align 1 .b8 _ZN34_INTERNAL_3531ffb6_4_k_cu_7828d68c4cuda3std6ranges3__45__cpo9iter_moveE[1];
.global .align 1 .b8 _ZN34_INTERNAL_3531ffb6_4_k_cu_7828d68c4cuda3std6ranges3__45__cpo5beginE[1];
.global .align 1 .b8 _ZN34_INTERNAL_3531ffb6_4_k_cu_7828d68c4cuda3std6ranges3__45__cpo3endE[1];
.global .align 1 .b8 _ZN34_INTERNAL_3531ffb6_4_k_cu_7828d68c4cuda3std6ranges3__45__cpo6cbeginE[1];
.global .align 1 .b8 _ZN34_INTERNAL_3531ffb6_4_k_cu_7828d68c4cuda3std6ranges3__45__cpo4cendE[1];
.global .align 1 .b8 _ZN34_INTERNAL_3531ffb6_4_k_cu_7828d68c4cuda3std6ranges3__45__cpo7advanceE[1];
.global .align 1 .b8 _ZN34_INTERNAL_3531ffb6_4_k_cu_7828d68c4cuda3std6ranges3__45__cpo9iter_swapE[1];
.global .align 1 .b8 _ZN34_INTERNAL_3531ffb6_4_k_cu_7828d68c4cuda3std6ranges3__45__cpo4nextE[1];
.global .align 1 .b8 _ZN34_INTERNAL_3531ffb6_4_k_cu_7828d68c4cuda3std6ranges3__45__cpo4prevE[1];
.global .align 1 .b8 _ZN34_INTERNAL_3531ffb6_4_k_cu_7828d68c4cuda3std6ranges3__45__cpo4dataE[1];
.global .align 1 .b8 _ZN34_INTERNAL_3531ffb6_4_k_cu_7828d68c4cuda3std6ranges3__45__cpo5cdataE[1];
.global .align 1 .b8 _ZN34_INTERNAL_3531ffb6_4_k_cu_7828d68c4cuda3std6ranges3__45__cpo4sizeE[1];
.global .align 1 .b8 _ZN34_INTERNAL_3531ffb6_4_k_cu_7828d68c4cuda3std6ranges3__45__cpo5ssizeE[1];
.global .align 1 .b8 _ZN34_INTERNAL_3531ffb6_4_k_cu_7828d68c4cuda3std6ranges3__45__cpo8distanceE[1];
.global .align 1 .b8 _ZN34_INTERNAL_3531ffb6_4_k_cu_7828d68c6thrust24THRUST_300001_SM_1000_NS8cuda_cub3parE[1];
.global .align 1 .b8 _ZN34_INTERNAL_3531ffb6_4_k_cu_7828d68c6thrust24THRUST_300001_SM_1000_NS8cuda_cub10par_nosyncE[1];
.global .align 1 .b8 _ZN34_INTERNAL_3531ffb6_4_k_cu_7828d68c6thrust24THRUST_300001_SM_1000_NS6system6detail10sequential3seqE[1];
.global .align 1 .b8 _ZN34_INTERNAL_3531ffb6_4_k_cu_7828d68c6thrust24THRUST_300001_SM_1000_NS12placeholders2_1E[1];
.global .align 1 .b8 _ZN34_INTERNAL_3531ffb6_4_k_cu_7828d68c6thrust24THRUST_300001_SM_1000_NS12placeholders2_2E[1];
.global .align 1 .b8 _ZN34_INTERNAL_3531ffb6_4_k_cu_7828d68c6thrust24THRUST_300001_SM_1000_NS12placeholders2_3E[1];
.global .align 1 .b8 _ZN34_INTERNAL_3531ffb6_4_k_cu_7828d68c6thrust24THRUST_300001_SM_1000_NS12placeholders2_4E[1];
.global .align 1 .b8 _ZN34_INTERNAL_3531ffb6_4_k_cu_7828d68c6thrust24THRUST_300001_SM_1000_NS12placeholders2_5E[1];
.global .align 1 .b8 _ZN34_INTERNAL_3531ffb6_4_k_cu_7828d68c6thrust24THRUST_300001_SM_1000_NS12placeholders2_6E[1];
.global .align 1 .b8 _ZN34_INTERNAL_3531ffb6_4_k_cu_7828d68c6thrust24THRUST_300001_SM_1000_NS12placeholders2_7E[1];
.global .align 1 .b8 _ZN34_INTERNAL_3531ffb6_4_k_cu_7828d68c6thrust24THRUST_300001_SM_1000_NS12placeholders2_8E[1];
.global .align 1 .b8 _ZN34_INTERNAL_3531ffb6_4_k_cu_7828d68c6thrust24THRUST_300001_SM_1000_NS12placeholders2_9E[1];
.global .align 1 .b8 _ZN34_INTERNAL_3531ffb6_4_k_cu_7828d68c6thrust24THRUST_300001_SM_1000_NS12placeholders3_10E[1];
.global .align 1 .b8 _ZN34_INTERNAL_3531ffb6_4_k_cu_7828d68c6thrust24THRUST_300001_SM_1000_NS3seqE[1];

.visible .entry _Z12forward_passPdS_(
	.param .u64 .ptr .align 1 _Z12forward_passPdS__param_0,
	.param .u64 .ptr .align 1 _Z12forward_passPdS__param_1
)
{
	.reg .pred 	%p<3>;
	.reg .b32 	%r<18>;
	.reg .b64 	%rd<8>;
	.reg .b64 	%fd<23>;
	// demoted variable
	.shared .align 8 .b8 _ZZ12forward_passPdS_E8w_buffer[8192];
	// demoted variable
	.shared .align 8 .b8 _ZZ12forward_passPdS_E8b_buffer[8192];
	ld.param.u64 	%rd2, [_Z12forward_passPdS__param_0];
	ld.param.u64 	%rd3, [_Z12forward_passPdS__param_1];
	cvta.to.global.u64 	%rd4, %rd3;
	cvta.to.global.u64 	%rd5, %rd2;
	mov.u32 	%r7, %tid.x;
	mul.wide.u32 	%rd6, %r7, 8;
	add.s64 	%rd7, %rd5, %rd6;
	ld.global.f64 	%fd5, [%rd7];
	shl.b32 	%r8, %r7, 3;
	mov.u32 	%r9, _ZZ12forward_passPdS_E8w_buffer;
	add.s32 	%r10, %r9, %r8;
	st.shared.f64 	[%r10], %fd5;
	add.s64 	%rd1, %rd4, %rd6;
	ld.global.f64 	%fd6, [%rd1];
	mov.u32 	%r11, _ZZ12forward_passPdS_E8b_buffer;
	add.s32 	%r1, %r11, %r8;
	st.shared.f64 	[%r1], %fd6;
	bar.sync 	0;
	setp.ne.s32 	%p1, %r7, 0;
	@%p1 bra 	$L__BB0_4;
	add.s32 	%r16, %r9, 32;
	mov.b32 	%r17, 16;
	ld.shared.f64 	%fd22, [_ZZ12forward_passPdS_E8b_buffer];
$L__BB0_2:
	add.s32 	%r4, %r11, %r17;
	ld.shared.f64 	%fd7, [%r4+-8];
	ld.shared.f64 	%fd8, [%r16+-24];
	mul.f64 	%fd9, %fd22, %fd8;
	sub.f64 	%fd10, %fd7, %fd9;
	st.shared.f64 	[%r4+-8], %fd10;
	ld.shared.f64 	%fd11, [%r4];
	ld.shared.f64 	%fd12, [%r16+-16];
	mul.f64 	%fd13, %fd10, %fd12;
	sub.f64 	%fd14, %fd11, %fd13;
	st.shared.f64 	[%r4], %fd14;
	ld.shared.f64 	%fd15, [%r4+8];
	ld.shared.f64 	%fd16, [%r16+-8];
	mul.f64 	%fd17, %fd14, %fd16;
	sub.f64 	%fd3, %fd15, %fd17;
	st.shared.f64 	[%r4+8], %fd3;
	setp.eq.s32 	%p2, %r17, 8176;
	@%p2 bra 	$L__BB0_4;
	ld.shared.f64 	%fd18, [%r4+16];
	ld.shared.f64 	%fd19, [%r16];
	mul.f64 	%fd20, %fd3, %fd19;
	sub.f64 	%fd22, %fd18, %fd20;
	st.shared.f64 	[%r4+16], %fd22;
	add.s32 	%r17, %r17, 32;
	add.s32 	%r16, %r16, 32;
	bra.uni 	$L__BB0_2;
$L__BB0_4:
	bar.sync 	0;
	ld.shared.f64 	%fd21, [%r1];
	st.global.f64 	[%rd1], %fd21;
	ret;

}
	// .globl	_ZN3cub18CUB_300001_SM_10006detail11EmptyKernelIvEEvv
.visible .entry _ZN3cub18CUB_300001_SM_10006detail11EmptyKernelIvEEvv()
{


	ret;

}
	// .globl	_ZN3cub18CUB_300001_SM_10006detail8for_each13static_kernelINS2_12policy_hub_t12policy_500_tEmN6thrust24THRUST_300001_SM_1000_NS8cuda_cub20__uninitialized_fill7functorINS7_10device_ptrIdEEdEEEEvT0_T1_
.visible .entry _ZN3cub18CUB_300001_SM_10006detail8for_each13static_kernelINS2_12policy_hub_t12policy_500_tEmN6thrust24THRUST_300001_SM_1000_NS8cuda_cub20__uninitialized_fill7functorINS7_10device_ptrIdEEdEEEEvT0_T1_(
	.param .u64 _ZN3cub18CUB_300001_SM_10006detail8for_each13static_kernelINS2_12policy_hub_t12policy_500_tEmN6thrust24THRUST_300001_SM_1000_NS8cuda_cub20__uninitialized_fill7functorINS7_10device_ptrIdEEdEEEEvT0_T1__param_0,
	.param .align 8 .b8 _ZN3cub18CUB_300001_SM_10006detail8for_each13static_kernelINS2_12policy_hub_t12policy_500_tEmN6thrust24THRUST_300001_SM_1000_NS8cuda_cub20__uninitialized_fill7functorINS7_10device_ptrIdEEdEEEEvT0_T1__param_1[16]
)
.maxntid 256
{
	.reg .pred 	%p<4>;
	.reg .b32 	%r<5>;
	.reg .b64 	%rd<16>;
	.reg .b64 	%fd<3>;

	ld.param.f64 	%fd2, [_ZN3cub18CUB_300001_SM_10006detail8for_each13static_kernelINS2_12policy_hub_t12policy_500_tEmN6thrust24THRUST_300001_SM_1000_NS8cuda_cub20__uninitialized_fill7functorINS7_10device_ptrIdEEdEEEEvT0_T1__param_1+8];
	ld.param.u64 	%rd4, [_ZN3cub18CUB_300001_SM_10006detail8for_each13static_kernelINS2_12policy_hub_t12policy_500_tEmN6thrust24THRUST_300001_SM_1000_NS8cuda_cub20__uninitialized_fill7functorINS7_10device_ptrIdEEdEEEEvT0_T1__param_1];
	ld.param.u64 	%rd5, [_ZN3cub18CUB_300001_SM_10006detail8for_each13static_kernelINS2_12policy_hub_t12policy_500_tEmN6thrust24THRUST_300001_SM_1000_NS8cuda_cub20__uninitialized_fill7functorINS7_10device_ptrIdEEdEEEEvT0_T1__param_0];
	mov.u32 	%r2, %ctaid.x;
	mul.wide.u32 	%rd1, %r2, 512;
	sub.s64 	%rd2, %rd5, %rd1;
	setp.lt.u64 	%p1, %rd2, 512;
	@%p1 bra 	$L__BB2_2;
	mov.u32 	%r4, %tid.x;
	cvta.to.global.u64 	%rd11, %rd4;
	cvt.u64.u32 	%rd12, %r4;
	add.s64 	%rd13, %rd1, %rd12;
	shl.b64 	%rd14, %rd13, 3;
	add.s64 	%rd15, %rd11, %rd14;
	st.global.f64 	[%rd15], %fd2;
	st.global.f64 	[%rd15+2048], %fd2;
	bra.uni 	$L__BB2_6;
$L__BB2_2:
	cvta.to.global.u64 	%rd6, %rd4;
	mov.u32 	%r1, %tid.x;
	cvt.u64.u32 	%rd7, %r1;
	setp.le.u64 	%p2, %rd2, %rd7;
	add.s64 	%rd8, %rd1, %rd7;
	shl.b64 	%rd9, %rd8, 3;
	add.s64 	%rd3, %rd6, %rd9;
	@%p2 bra 	$L__BB2_4;
	st.global.f64 	[%rd3], %fd2;
$L__BB2_4:
	add.s32 	%r3, %r1, 256;
	cvt.u64.u32 	%rd10, %r3;
	setp.le.u64 	%p3, %rd2, %rd10;
	@%p3 bra 	$L__BB2_6;
	st.global.f64 	[%rd3+2048], %fd2;
$L__BB2_6:
	ret;

}
	// .globl	_ZN3cub18CUB_300001_SM_10006detail9transform16transform_kernelINS2_10policy_hubILb1EN4cuda3std3__45tupleIJN6thrust24THRUST_300001_SM_1000_NS6detail15normal_iteratorINSA_10device_ptrIdEEEEEEEE10policy1000EiNSB_10functional5actorINSJ_9compositeIJNSJ_16operator_adaptorINS7_10multipliesIvEEEENSK_INSJ_8argumentILj0EEEEENSK_INSJ_5valueIiEEEEEEEEESF_JPdEEEvT0_iT1_T2_DpNS2_10kernel_argIT3_EE
.visible .entry _ZN3cub18CUB_300001_SM_10006detail9transform16transform_kernelINS2_10policy_hubILb1EN4cuda3std3__45tupleIJN6thrust24THRUST_300001_SM_1000_NS6detail15normal_iteratorINSA_10device_ptrIdEEEEEEEE10policy1000EiNSB_10functional5actorINSJ_9compositeIJNSJ_16operator_adaptorINS7_10multipliesIvEEEENSK_INSJ_8argumentILj0EEEEENSK_INSJ_5valueIiEEEEEEEEESF_JPdEEEvT0_iT1_T2_DpNS2_10kernel_argIT3_EE(
	.param .u32 _ZN3cub18CUB_300001_SM_10006detail9transform16transform_kernelINS2_10policy_hubILb1EN4cuda3std3__45tupleIJN6thrust24THRUST_300001_SM_1000_NS6detail15normal_iteratorINSA_10device_ptrIdEEEEEEEE10policy1000EiNSB_10functional5actorINSJ_9compositeIJNSJ_16operator_adaptorINS7_10multipliesIvEEEENSK_INSJ_8argumentILj0EEEEENSK_INSJ_5valueIiEEEEEEEEESF_JPdEEEvT0_iT1_T2_DpNS2_10kernel_argIT3_EE_param_0,
	.param .u32 _ZN3cub18CUB_300001_SM_10006detail9transform16transform_kernelINS2_10policy_hubILb1EN4cuda3std3__45tupleIJN6thrust24THRUST_300001_SM_1000_NS6detail15normal_iteratorINSA_10device_ptrIdEEEEEEEE10policy1000EiNSB_10functional5actorINSJ_9compositeIJNSJ_16operator_adaptorINS7_10multipliesIvEEEENSK_INSJ_8argumentILj0EEEEENSK_INSJ_5valueIiEEEEEEEEESF_JPdEEEvT0_iT1_T2_DpNS2_10kernel_argIT3_EE_param_1,
	.param .align 4 .b8 _ZN3cub18CUB_300001_SM_10006detail9transform16transform_kernelINS2_10policy_hubILb1EN4cuda3std3__45tupleIJN6thrust24THRUST_300001_SM_1000_NS6detail15normal_iteratorINSA_10device_ptrIdEEEEEEEE10policy1000EiNSB_10functional5actorINSJ_9compositeIJNSJ_16operator_adaptorINS7_10multipliesIvEEEENSK_INSJ_8argumentILj0EEEEENSK_INSJ_5valueIiEEEEEEEEESF_JPdEEEvT0_iT1_T2_DpNS2_10kernel_argIT3_EE_param_2[8],
	.param .align 8 .b8 _ZN3cub18CUB_300001_SM_10006detail9transform16transform_kernelINS2_10policy_hubILb1EN4cuda3std3__45tupleIJN6thrust24THRUST_300001_SM_1000_NS6detail15normal_iteratorINSA_10device_ptrIdEEEEEEEE10policy1000EiNSB_10functional5actorINSJ_9compositeIJNSJ_16operator_adaptorINS7_10multipliesIvEEEENSK_INSJ_8argumentILj0EEEEENSK_INSJ_5valueIiEEEEEEEEESF_JPdEEEvT0_iT1_T2_DpNS2_10kernel_argIT3_EE_param_3[8],
	.param .align 8 .b8 _ZN3cub18CUB_300001_SM_10006detail9transform16transform_kernelINS2_10policy_hubILb1EN4cuda3std3__45tupleIJN6thrust24THRUST_300001_SM_1000_NS6detail15normal_iteratorINSA_10device_ptrIdEEEEEEEE10policy1000EiNSB_10functional5actorINSJ_9compositeIJNSJ_16operator_adaptorINS7_10multipliesIvEEEENSK_INSJ_8argumentILj0EEEEENSK_INSJ_5valueIiEEEEEEEEESF_JPdEEEvT0_iT1_T2_DpNS2_10kernel_argIT3_EE_param_4[16]
)
.maxntid 128
{
	.reg .pred 	%p<37>;
	.reg .b32 	%r<85>;
	.reg .b64 	%rd<66>;
	.reg .b64 	%fd<91>;

	ld.param.u32 	%r1, [_ZN3cub18CUB_300001_SM_10006detail9transform16transform_kernelINS2_10policy_hubILb1EN4cuda3std3__45tupleIJN6thrust24THRUST_300001_SM_1000_NS6detail15normal_iteratorINSA_10device_ptrIdEEEEEEEE10policy1000EiNSB_10functional5actorINSJ_9compositeIJNSJ_16operator_adaptorINS7_10multipliesIvEEEENSK_INSJ_8argumentILj0EEEEENSK_INSJ_5valueIiEEEEEEEEESF_JPdEEEvT0_iT1_T2_DpNS2_10kernel_argIT3_EE_param_2+4];
	ld.param.u32 	%r51, [_ZN3cub18CUB_300001_SM_10006detail9transform16transform_kernelINS2_10policy_hubILb1EN4cuda3std3__45tupleIJN6thrust24THRUST_300001_SM_1000_NS6detail15normal_iteratorINSA_10device_ptrIdEEEEEEEE10policy1000EiNSB_10functional5actorINSJ_9compositeIJNSJ_16operator_adaptorINS7_10multipliesIvEEEENSK_INSJ_8argumentILj0EEEEENSK_INSJ_5valueIiEEEEEEEEESF_JPdEEEvT0_iT1_T2_DpNS2_10kernel_argIT3_EE_param_0];
	ld.param.u64 	%rd15, [_ZN3cub18CUB_300001_SM_10006detail9transform16transform_kernelINS2_10policy_hubILb1EN4cuda3std3__45tupleIJN6thrust24THRUST_300001_SM_1000_NS6detail15normal_iteratorINSA_10device_ptrIdEEEEEEEE10policy1000EiNSB_10functional5actorINSJ_9compositeIJNSJ_16operator_adaptorINS7_10multipliesIvEEEENSK_INSJ_8argumentILj0EEEEENSK_INSJ_5valueIiEEEEEEEEESF_JPdEEEvT0_iT1_T2_DpNS2_10kernel_argIT3_EE_param_4];
	ld.param.u64 	%rd16, [_ZN3cub18CUB_300001_SM_10006detail9transform16transform_kernelINS2_10policy_hubILb1EN4cuda3std3__45tupleIJN6thrust24THRUST_300001_SM_1000_NS6detail15normal_iteratorINSA_10device_ptrIdEEEEEEEE10policy1000EiNSB_10functional5actorINSJ_9compositeIJNSJ_16operator_adaptorINS7_10multipliesIvEEEENSK_INSJ_8argumentILj0EEEEENSK_INSJ_5valueIiEEEEEEEEESF_JPdEEEvT0_iT1_T2_DpNS2_10kernel_argIT3_EE_param_3];
	ld.param.u32 	%r50, [_ZN3cub18CUB_300001_SM_10006detail9transform16transform_kernelINS2_10policy_hubILb1EN4cuda3std3__45tupleIJN6thrust24THRUST_300001_SM_1000_NS6detail15normal_iteratorINSA_10device_ptrIdEEEEEEEE10policy1000EiNSB_10functional5actorINSJ_9compositeIJNSJ_16operator_adaptorINS7_10multipliesIvEEEENSK_INSJ_8argumentILj0EEEEENSK_INSJ_5valueIiEEEEEEEEESF_JPdEEEvT0_iT1_T2_DpNS2_10kernel_argIT3_EE_param_1];
	cvta.to.global.u64 	%rd1, %rd16;
	cvta.to.global.u64 	%rd2, %rd15;
	shl.b32 	%r2, %r50, 7;
	mov.u32 	%r52, %ctaid.x;
	mul.lo.s32 	%r3, %r2, %r52;
	sub.s32 	%r4, %r51, %r3;
	min.s32 	%r5, %r2, %r4;
	shl.b32 	%r6, %r5, 3;
	mov.u32 	%r7, %tid.x;
	shl.b32 	%r73, %r7, 7;
	setp.ge.s32 	%p1, %r73, %r6;
	@%p1 bra 	$L__BB3_3;
	mul.wide.u32 	%rd17, %r7, 128;
	add.s64 	%rd18, %rd2, %rd17;
	mul.wide.s32 	%rd19, %r3, 8;
	add.s64 	%rd64, %rd18, %rd19;
$L__BB3_2:
	.pragma "nounroll";
	// begin inline asm
	prefetch.global.L2 [%rd64];
	// end inline asm
	add.s32 	%r73, %r73, 16384;
	add.s64 	%rd64, %rd64, 16384;
	setp.lt.s32 	%p2, %r73, %r6;
	@%p2 bra 	$L__BB3_2;
$L__BB3_3:
	mul.wide.s32 	%rd21, %r3, 8;
	add.s64 	%rd6, %rd2, %rd21;
	add.s64 	%rd7, %rd1, %rd21;
	setp.gt.s32 	%p3, %r2, %r4;
	@%p3 bra 	$L__BB3_17;
	setp.lt.s32 	%p4, %r50, 1;
	@%p4 bra 	$L__BB3_58;
	cvt.rn.f64.s32 	%fd1, %r1;
	and.b32  	%r11, %r50, 15;
	setp.lt.u32 	%p5, %r50, 16;
	mov.b32 	%r80, 0;
	@%p5 bra 	$L__BB3_8;
	and.b32  	%r80, %r50, 2147483632;
	neg.s32 	%r75, %r80;
	add.s32 	%r74, %r7, 1152;
	mul.wide.u32 	%rd22, %r7, 8;
	or.b64  	%rd65, %rd22, 8192;
$L__BB3_7:
	.pragma "nounroll";
	mul.wide.s32 	%rd23, %r74, 8;
	add.s64 	%rd24, %rd23, 3072;
	add.s64 	%rd25, %rd6, %rd65;
	ld.global.f64 	%fd3, [%rd25+-8192];
	mul.f64 	%fd4, %fd3, %fd1;
	add.s64 	%rd26, %rd7, %rd65;
	st.global.f64 	[%rd26+-8192], %fd4;
	ld.global.f64 	%fd5, [%rd25+-7168];
	mul.f64 	%fd6, %fd5, %fd1;
	st.global.f64 	[%rd26+-7168], %fd6;
	ld.global.f64 	%fd7, [%rd25+-6144];
	mul.f64 	%fd8, %fd7, %fd1;
	st.global.f64 	[%rd26+-6144], %fd8;
	ld.global.f64 	%fd9, [%rd25+-5120];
	mul.f64 	%fd10, %fd9, %fd1;
	st.global.f64 	[%rd26+-5120], %fd10;
	ld.global.f64 	%fd11, [%rd25+-4096];
	mul.f64 	%fd12, %fd11, %fd1;
	st.global.f64 	[%rd26+-4096], %fd12;
	ld.global.f64 	%fd13, [%rd25+-3072];
	mul.f64 	%fd14, %fd13, %fd1;
	st.global.f64 	[%rd26+-3072], %fd14;
	ld.global.f64 	%fd15, [%rd25+-2048];
	mul.f64 	%fd16, %fd15, %fd1;
	st.global.f64 	[%rd26+-2048], %fd16;
	ld.global.f64 	%fd17, [%rd25+-1024];
	mul.f64 	%fd18, %fd17, %fd1;
	st.global.f64 	[%rd26+-1024], %fd18;
	ld.global.f64 	%fd19, [%rd25];
	mul.f64 	%fd20, %fd19, %fd1;
	st.global.f64 	[%rd26], %fd20;
	add.s64 	%rd27, %rd6, %rd24;
	ld.global.f64 	%fd21, [%rd27+-3072];
	mul.f64 	%fd22, %fd21, %fd1;
	add.s64 	%rd28, %rd7, %rd24;
	st.global.f64 	[%rd28+-3072], %fd22;
	ld.global.f64 	%fd23, [%rd27+-2048];
	mul.f64 	%fd24, %fd23, %fd1;
	st.global.f64 	[%rd28+-2048], %fd24;
	ld.global.f64 	%fd25, [%rd27+-1024];
	mul.f64 	%fd26, %fd25, %fd1;
	st.global.f64 	[%rd28+-1024], %fd26;
	ld.global.f64 	%fd27, [%rd27];
	mul.f64 	%fd28, %fd27, %fd1;
	st.global.f64 	[%rd28], %fd28;
	ld.global.f64 	%fd29, [%rd27+1024];
	mul.f64 	%fd30, %fd29, %fd1;
	st.global.f64 	[%rd28+1024], %fd30;
	ld.global.f64 	%fd31, [%rd27+2048];
	mul.f64 	%fd32, %fd31, %fd1;
	st.global.f64 	[%rd28+2048], %fd32;
	ld.global.f64 	%fd33, [%rd27+3072];
	mul.f64 	%fd34, %fd33, %fd1;
	st.global.f64 	[%rd28+3072], %fd34;
	add.s32 	%r75, %r75, 16;
	add.s32 	%r74, %r74, 2048;
	add.s64 	%rd65, %rd65, 16384;
	setp.eq.s32 	%p6, %r75, 0;
	@%p6 bra 	$L__BB3_8;
	bra.uni 	$L__BB3_7;
$L__BB3_8:
	setp.eq.s32 	%p7, %r11, 0;
	@%p7 bra 	$L__BB3_58;
	and.b32  	%r38, %r50, 7;
	setp.lt.u32 	%p8, %r11, 8;
	@%p8 bra 	$L__BB3_11;
	shl.b32 	%r54, %r80, 7;
	add.s32 	%r55, %r54, %r7;
	mul.wide.s32 	%rd29, %r55, 8;
	add.s64 	%rd30, %rd6, %rd29;
	ld.global.f64 	%fd35, [%rd30];
	mul.f64 	%fd36, %fd35, %fd1;
	add.s64 	%rd31, %rd7, %rd29;
	st.global.f64 	[%rd31], %fd36;
	ld.global.f64 	%fd37, [%rd30+1024];
	mul.f64 	%fd38, %fd37, %fd1;
	st.global.f64 	[%rd31+1024], %fd38;
	ld.global.f64 	%fd39, [%rd30+2048];
	mul.f64 	%fd40, %fd39, %fd1;
	st.global.f64 	[%rd31+2048], %fd40;
	ld.global.f64 	%fd41, [%rd30+3072];
	mul.f64 	%fd42, %fd41, %fd1;
	st.global.f64 	[%rd31+3072], %fd42;
	ld.global.f64 	%fd43, [%rd30+4096];
	mul.f64 	%fd44, %fd43, %fd1;
	st.global.f64 	[%rd31+4096], %fd44;
	ld.global.f64 	%fd45, [%rd30+5120];
	mul.f64 	%fd46, %fd45, %fd1;
	st.global.f64 	[%rd31+5120], %fd46;
	ld.global.f64 	%fd47, [%rd30+6144];
	mul.f64 	%fd48, %fd47, %fd1;
	st.global.f64 	[%rd31+6144], %fd48;
	ld.global.f64 	%fd49, [%rd30+7168];
	mul.f64 	%fd50, %fd49, %fd1;
	st.global.f64 	[%rd31+7168], %fd50;
	add.s32 	%r80, %r80, 8;
$L__BB3_11:
	setp.eq.s32 	%p9, %r38, 0;
	@%p9 bra 	$L__BB3_58;
	and.b32  	%r41, %r50, 3;
	setp.lt.u32 	%p10, %r38, 4;
	@%p10 bra 	$L__BB3_14;
	shl.b32 	%r56, %r80, 7;
	add.s32 	%r57, %r56, %r7;
	mul.wide.s32 	%rd32, %r57, 8;
	add.s64 	%rd33, %rd6, %rd32;
	ld.global.f64 	%fd51, [%rd33];
	mul.f64 	%fd52, %fd51, %fd1;
	add.s64 	%rd34, %rd7, %rd32;
	st.global.f64 	[%rd34], %fd52;
	ld.global.f64 	%fd53, [%rd33+1024];
	mul.f64 	%fd54, %fd53, %fd1;
	st.global.f64 	[%rd34+1024], %fd54;
	ld.global.f64 	%fd55, [%rd33+2048];
	mul.f64 	%fd56, %fd55, %fd1;
	st.global.f64 	[%rd34+2048], %fd56;
	ld.global.f64 	%fd57, [%rd33+3072];
	mul.f64 	%fd58, %fd57, %fd1;
	st.global.f64 	[%rd34+3072], %fd58;
	add.s32 	%r80, %r80, 4;
$L__BB3_14:
	setp.eq.s32 	%p11, %r41, 0;
	@%p11 bra 	$L__BB3_58;
	shl.b32 	%r58, %r80, 7;
	add.s32 	%r84, %r7, %r58;
	neg.s32 	%r83, %r41;
$L__BB3_16:
	.pragma "nounroll";
	mul.wide.s32 	%rd36, %r84, 8;
	add.s64 	%rd37, %rd7, %rd36;
	add.s64 	%rd38, %rd6, %rd36;
	ld.global.f64 	%fd59, [%rd38];
	mul.f64 	%fd60, %fd59, %fd1;
	st.global.f64 	[%rd37], %fd60;
	add.s32 	%r84, %r84, 128;
	add.s32 	%r83, %r83, 1;
	setp.ne.s32 	%p12, %r83, 0;
	@%p12 bra 	$L__BB3_16;
	bra.uni 	$L__BB3_58;
$L__BB3_17:
	setp.lt.s32 	%p13, %r50, 1;
	@%p13 bra 	$L__BB3_58;
	cvt.rn.f64.s32 	%fd2, %r1;
	and.b32  	%r15, %r50, 7;
	setp.lt.u32 	%p14, %r50, 8;
	mov.b32 	%r77, 0;
	@%p14 bra 	$L__BB3_37;
	and.b32  	%r77, %r50, 2147483640;
	mov.b32 	%r76, 0;
$L__BB3_20:
	.pragma "nounroll";
	shl.b32 	%r61, %r76, 7;
	add.s32 	%r22, %r61, %r7;
	setp.ge.s32 	%p15, %r22, %r5;
	@%p15 bra 	$L__BB3_22;
	mul.wide.u32 	%rd39, %r22, 8;
	add.s64 	%rd40, %rd6, %rd39;
	ld.global.f64 	%fd61, [%rd40];
	mul.f64 	%fd62, %fd61, %fd2;
	add.s64 	%rd41, %rd7, %rd39;
	st.global.f64 	[%rd41], %fd62;
$L__BB3_22:
	add.s32 	%r62, %r22, 128;
	setp.ge.s32 	%p16, %r62, %r5;
	mul.wide.s32 	%rd42, %r62, 8;
	add.s64 	%rd11, %rd6, %rd42;
	add.s64 	%rd12, %rd7, %rd42;
	@%p16 bra 	$L__BB3_24;
	ld.global.f64 	%fd63, [%rd11];
	mul.f64 	%fd64, %fd63, %fd2;
	st.global.f64 	[%rd12], %fd64;
$L__BB3_24:
	add.s32 	%r63, %r22, 256;
	setp.ge.s32 	%p17, %r63, %r5;
	@%p17 bra 	$L__BB3_26;
	ld.global.f64 	%fd65, [%rd11+1024];
	mul.f64 	%fd66, %fd65, %fd2;
	st.global.f64 	[%rd12+1024], %fd66;
$L__BB3_26:
	add.s32 	%r64, %r22, 384;
	setp.ge.s32 	%p18, %r64, %r5;
	@%p18 bra 	$L__BB3_28;
	ld.global.f64 	%fd67, [%rd11+2048];
	mul.f64 	%fd68, %fd67, %fd2;
	st.global.f64 	[%rd12+2048], %fd68;
$L__BB3_28:
	add.s32 	%r65, %r22, 512;
	setp.ge.s32 	%p19, %r65, %r5;
	@%p19 bra 	$L__BB3_30;
	ld.global.f64 	%fd69, [%rd11+3072];
	mul.f64 	%fd70, %fd69, %fd2;
	st.global.f64 	[%rd12+3072], %fd70;
$L__BB3_30:
	add.s32 	%r66, %r22, 640;
	setp.ge.s32 	%p20, %r66, %r5;
	@%p20 bra 	$L__BB3_32;
	ld.global.f64 	%fd71, [%rd11+4096];
	mul.f64 	%fd72, %fd71, %fd2;
	st.global.f64 	[%rd12+4096], %fd72;
$L__BB3_32:
	add.s32 	%r67, %r22, 768;
	setp.ge.s32 	%p21, %r67, %r5;
	@%p21 bra 	$L__BB3_34;
	ld.global.f64 	%fd73, [%rd11+5120];
	mul.f64 	%fd74, %fd73, %fd2;
	st.global.f64 	[%rd12+5120], %fd74;
$L__BB3_34:
	add.s32 	%r68, %r22, 896;
	setp.ge.s32 	%p22, %r68, %r5;
	@%p22 bra 	$L__BB3_36;
	ld.global.f64 	%fd75, [%rd11+6144];
	mul.f64 	%fd76, %fd75, %fd2;
	st.global.f64 	[%rd12+6144], %fd76;
$L__BB3_36:
	add.s32 	%r76, %r76, 8;
	setp.ne.s32 	%p23, %r76, %r77;
	@%p23 bra 	$L__BB3_20;
$L__BB3_37:
	setp.eq.s32 	%p24, %r15, 0;
	@%p24 bra 	$L__BB3_58;
	and.b32  	%r25, %r50, 3;
	setp.lt.u32 	%p25, %r15, 4;
	@%p25 bra 	$L__BB3_48;
	shl.b32 	%r69, %r77, 7;
	add.s32 	%r26, %r69, %r7;
	setp.ge.s32 	%p26, %r26, %r5;
	@%p26 bra 	$L__BB3_41;
	mul.wide.s32 	%rd43, %r26, 8;
	add.s64 	%rd44, %rd6, %rd43;
	ld.global.f64 	%fd77, [%rd44];
	mul.f64 	%fd78, %fd77, %fd2;
	add.s64 	%rd45, %rd7, %rd43;
	st.global.f64 	[%rd45], %fd78;
$L__BB3_41:
	add.s32 	%r27, %r26, 128;
	setp.ge.s32 	%p27, %r27, %r5;
	@%p27 bra 	$L__BB3_43;
	mul.wide.s32 	%rd46, %r27, 8;
	add.s64 	%rd47, %rd6, %rd46;
	ld.global.f64 	%fd79, [%rd47];
	mul.f64 	%fd80, %fd79, %fd2;
	add.s64 	%rd48, %rd7, %rd46;
	st.global.f64 	[%rd48], %fd80;
$L__BB3_43:
	add.s32 	%r28, %r26, 256;
	setp.ge.s32 	%p28, %r28, %r5;
	@%p28 bra 	$L__BB3_45;
	mul.wide.s32 	%rd49, %r28, 8;
	add.s64 	%rd50, %rd6, %rd49;
	ld.global.f64 	%fd81, [%rd50];
	mul.f64 	%fd82, %fd81, %fd2;
	add.s64 	%rd51, %rd7, %rd49;
	st.global.f64 	[%rd51], %fd82;
$L__BB3_45:
	add.s32 	%r29, %r26, 384;
	setp.ge.s32 	%p29, %r29, %r5;
	@%p29 bra 	$L__BB3_47;
	mul.wide.s32 	%rd52, %r29, 8;
	add.s64 	%rd53, %rd6, %rd52;
	ld.global.f64 	%fd83, [%rd53];
	mul.f64 	%fd84, %fd83, %fd2;
	add.s64 	%rd54, %rd7, %rd52;
	st.global.f64 	[%rd54], %fd84;
$L__BB3_47:
	add.s32 	%r77, %r77, 4;
$L__BB3_48:
	setp.eq.s32 	%p30, %r25, 0;
	@%p30 bra 	$L__BB3_58;
	setp.eq.s32 	%p31, %r25, 1;
	@%p31 bra 	$L__BB3_55;
	shl.b32 	%r70, %r77, 7;
	add.s32 	%r32, %r70, %r7;
	setp.ge.s32 	%p32, %r32, %r5;
	@%p32 bra 	$L__BB3_52;
	mul.wide.s32 	%rd55, %r32, 8;
	add.s64 	%rd56, %rd6, %rd55;
	ld.global.f64 	%fd85, [%rd56];
	mul.f64 	%fd86, %fd85, %fd2;
	add.s64 	%rd57, %rd7, %rd55;
	st.global.f64 	[%rd57], %fd86;
$L__BB3_52:
	add.s32 	%r33, %r32, 128;
	setp.ge.s32 	%p33, %r33, %r5;
	@%p33 bra 	$L__BB3_54;
	mul.wide.s32 	%rd58, %r33, 8;
	add.s64 	%rd59, %rd6, %rd58;
	ld.global.f64 	%fd87, [%rd59];
	mul.f64 	%fd88, %fd87, %fd2;
	add.s64 	%rd60, %rd7, %rd58;
	st.global.f64 	[%rd60], %fd88;
$L__BB3_54:
	add.s32 	%r77, %r77, 2;
$L__BB3_55:
	and.b32  	%r71, %r50, 1;
	setp.eq.b32 	%p34, %r71, 1;
	not.pred 	%p35, %p34;
	@%p35 bra 	$L__BB3_58;
	shl.b32 	%r72, %r77, 7;
	add.s32 	%r36, %r72, %r7;
	setp.ge.s32 	%p36, %r36, %r5;
	@%p36 bra 	$L__BB3_58;
	mul.wide.s32 	%rd61, %r36, 8;
	add.s64 	%rd62, %rd6, %rd61;
	ld.global.f64 	%fd89, [%rd62];
	mul.f64 	%fd90, %fd89, %fd2;
	add.s64 	%rd63, %rd7, %rd61;
	st.global.f64 	[%rd63], %fd90;
$L__BB3_58:
	ret;

}
	// .globl	_ZN3cub18CUB_300001_SM_10006detail9transform16transform_kernelINS2_10policy_hubILb1EN4cuda3std3__45tupleIJN6thrust24THRUST_300001_SM_1000_NS6detail15normal_iteratorINSA_10device_ptrIdEEEEEEEE10policy1000ElNSB_10functional5actorINSJ_9compositeIJNSJ_16operator_adaptorINS7_10multipliesIvEEEENSK_INSJ_8argumentILj0EEEEENSK_INSJ_5valueIiEEEEEEEEESF_JPdEEEvT0_iT1_T2_DpNS2_10kernel_argIT3_EE
.visible .entry _ZN3cub18CUB_300001_SM_10006detail9transform16transform_kernelINS2_10policy_hubILb1EN4cuda3std3__45tupleIJN6thrust24THRUST_300001_SM_1000_NS6detail15normal_iteratorINSA_10device_ptrIdEEEEEEEE10policy1000ElNSB_10functional5actorINSJ_9compositeIJNSJ_16operator_adaptorINS7_10multipliesIvEEEENSK_INSJ_8argumentILj0EEEEENSK_INSJ_5valueIiEEEEEEEEESF_JPdEEEvT0_iT1_T2_DpNS2_10kernel_argIT3_EE(
	.param .u64 _ZN3cub18CUB_300001_SM_10006detail9transform16transform_kernelINS2_10policy_hubILb1EN4cuda3std3__45tupleIJN6thrust24THRUST_300001_SM_1000_NS6detail15normal_iteratorINSA_10device_ptrIdEEEEEEEE10policy1000ElNSB_10functional5actorINSJ_9compositeIJNSJ_16operator_adaptorINS7_10multipliesIvEEEENSK_INSJ_8argumentILj0EEEEENSK_INSJ_5valueIiEEEEEEEEESF_JPdEEEvT0_iT1_T2_DpNS2_10kernel_argIT3_EE_param_0,
	.param .u32 _ZN3cub18CUB_300001_SM_10006detail9transform16transform_kernelINS2_10policy_hubILb1EN4cuda3std3__45tupleIJN6thrust24THRUST_300001_SM_1000_NS6detail15normal_iteratorINSA_10device_ptrIdEEEEEEEE10policy1000ElNSB_10functional5actorINSJ_9compositeIJNSJ_16operator_adaptorINS7_10multipliesIvEEEENSK_INSJ_8argumentILj0EEEEENSK_INSJ_5valueIiEEEEEEEEESF_JPdEEEvT0_iT1_T2_DpNS2_10kernel_argIT3_EE_param_1,
	.param .align 4 .b8 _ZN3cub18CUB_300001_SM_10006detail9transform16transform_kernelINS2_10policy_hubILb1EN4cuda3std3__45tupleIJN6thrust24THRUST_300001_SM_1000_NS6detail15normal_iteratorINSA_10device_ptrIdEEEEEEEE10policy1000ElNSB_10functional5actorINSJ_9compositeIJNSJ_16operator_adaptorINS7_10multipliesIvEEEENSK_INSJ_8argumentILj0EEEEENSK_INSJ_5valueIiEEEEEEEEESF_JPdEEEvT0_iT1_T2_DpNS2_10kernel_argIT3_EE_param_2[8],
	.param .align 8 .b8 _ZN3cub18CUB_300001_SM_10006detail9transform16transform_kernelINS2_10policy_hubILb1EN4cuda3std3__45tupleIJN6thrust24THRUST_300001_SM_1000_NS6detail15normal_iteratorINSA_10device_ptrIdEEEEEEEE10policy1000ElNSB_10functional5actorINSJ_9compositeIJNSJ_16operator_adaptorINS7_10multipliesIvEEEENSK_INSJ_8argumentILj0EEEEENSK_INSJ_5valueIiEEEEEEEEESF_JPdEEEvT0_iT1_T2_DpNS2_10kernel_argIT3_EE_param_3[8],
	.param .align 8 .b8 _ZN3cub18CUB_300001_SM_10006detail9transform16transform_kernelINS2_10policy_hubILb1EN4cuda3std3__45tupleIJN6thrust24THRUST_300001_SM_1000_NS6detail15normal_iteratorINSA_10device_ptrIdEEEEEEEE10policy1000ElNSB_10functional5actorINSJ_9compositeIJNSJ_16operator_adaptorINS7_10multipliesIvEEEENSK_INSJ_8argumentILj0EEEEENSK_INSJ_5valueIiEEEEEEEEESF_JPdEEEvT0_iT1_T2_DpNS2_10kernel_argIT3_EE_param_4[16]
)
.maxntid 128
{
	.reg .pred 	%p<37>;
	.reg .b32 	%r<82>;
	.reg .b64 	%rd<72>;
	.reg .b64 	%fd<91>;

	ld.param.u32 	%r1, [_ZN3cub18CUB_300001_SM_10006detail9transform16transform_kernelINS2_10policy_hubILb1EN4cuda3std3__45tupleIJN6thrust24THRUST_300001_SM_1000_NS6detail15normal_iteratorINSA_10device_ptrIdEEEEEEEE10policy1000ElNSB_10functional5actorINSJ_9compositeIJNSJ_16operator_adaptorINS7_10multipliesIvEEEENSK_INSJ_8argumentILj0EEEEENSK_INSJ_5valueIiEEEEEEEEESF_JPdEEEvT0_iT1_T2_DpNS2_10kernel_argIT3_EE_param_2+4];
	ld.param.u64 	%rd16, [_ZN3cub18CUB_300001_SM_10006detail9transform16transform_kernelINS2_10policy_hubILb1EN4cuda3std3__45tupleIJN6thrust24THRUST_300001_SM_1000_NS6detail15normal_iteratorINSA_10device_ptrIdEEEEEEEE10policy1000ElNSB_10functional5actorINSJ_9compositeIJNSJ_16operator_adaptorINS7_10multipliesIvEEEENSK_INSJ_8argumentILj0EEEEENSK_INSJ_5valueIiEEEEEEEEESF_JPdEEEvT0_iT1_T2_DpNS2_10kernel_argIT3_EE_param_0];
	ld.param.u64 	%rd17, [_ZN3cub18CUB_300001_SM_10006detail9transform16transform_kernelINS2_10policy_hubILb1EN4cuda3std3__45tupleIJN6thrust24THRUST_300001_SM_1000_NS6detail15normal_iteratorINSA_10device_ptrIdEEEEEEEE10policy1000ElNSB_10functional5actorINSJ_9compositeIJNSJ_16operator_adaptorINS7_10multipliesIvEEEENSK_INSJ_8argumentILj0EEEEENSK_INSJ_5valueIiEEEEEEEEESF_JPdEEEvT0_iT1_T2_DpNS2_10kernel_argIT3_EE_param_4];
	ld.param.u64 	%rd18, [_ZN3cub18CUB_300001_SM_10006detail9transform16transform_kernelINS2_10policy_hubILb1EN4cuda3std3__45tupleIJN6thrust24THRUST_300001_SM_1000_NS6detail15normal_iteratorINSA_10device_ptrIdEEEEEEEE10policy1000ElNSB_10functional5actorINSJ_9compositeIJNSJ_16operator_adaptorINS7_10multipliesIvEEEENSK_INSJ_8argumentILj0EEEEENSK_INSJ_5valueIiEEEEEEEEESF_JPdEEEvT0_iT1_T2_DpNS2_10kernel_argIT3_EE_param_3];
	ld.param.u32 	%r48, [_ZN3cub18CUB_300001_SM_10006detail9transform16transform_kernelINS2_10policy_hubILb1EN4cuda3std3__45tupleIJN6thrust24THRUST_300001_SM_1000_NS6detail15normal_iteratorINSA_10device_ptrIdEEEEEEEE10policy1000ElNSB_10functional5actorINSJ_9compositeIJNSJ_16operator_adaptorINS7_10multipliesIvEEEENSK_INSJ_8argumentILj0EEEEENSK_INSJ_5valueIiEEEEEEEEESF_JPdEEEvT0_iT1_T2_DpNS2_10kernel_argIT3_EE_param_1];
	cvta.to.global.u64 	%rd1, %rd18;
	cvta.to.global.u64 	%rd2, %rd17;
	shl.b32 	%r2, %r48, 7;
	mov.u32 	%r49, %ctaid.x;
	cvt.u64.u32 	%rd19, %r49;
	cvt.s64.s32 	%rd20, %r2;
	mul.lo.s64 	%rd3, %rd20, %rd19;
	sub.s64 	%rd21, %rd16, %rd3;
	min.s64 	%rd22, %rd21, %rd20;
	cvt.u32.u64 	%r3, %rd22;
	shl.b32 	%r4, %r3, 3;
	mov.u32 	%r5, %tid.x;
	shl.b32 	%r70, %r5, 7;
	setp.ge.s32 	%p1, %r70, %r4;
	@%p1 bra 	$L__BB4_3;
	shl.b64 	%rd23, %rd3, 3;
	add.s64 	%rd24, %rd2, %rd23;
	mul.wide.u32 	%rd25, %r5, 128;
	add.s64 	%rd70, %rd24, %rd25;
$L__BB4_2:
	.pragma "nounroll";
	// begin inline asm
	prefetch.global.L2 [%rd70];
	// end inline asm
	add.s32 	%r70, %r70, 16384;
	add.s64 	%rd70, %rd70, 16384;
	setp.lt.s32 	%p2, %r70, %r4;
	@%p2 bra 	$L__BB4_2;
$L__BB4_3:
	shl.b64 	%rd27, %rd3, 3;
	add.s64 	%rd7, %rd2, %rd27;
	add.s64 	%rd8, %rd1, %rd27;
	setp.eq.s32 	%p3, %r2, %r3;
	@%p3 bra 	$L__BB4_45;
	setp.lt.s32 	%p4, %r48, 1;
	@%p4 bra 	$L__BB4_58;
	cvt.rn.f64.s32 	%fd1, %r1;
	and.b32  	%r9, %r48, 7;
	setp.lt.u32 	%p5, %r48, 8;
	mov.b32 	%r79, 0;
	@%p5 bra 	$L__BB4_24;
	and.b32  	%r79, %r48, 2147483640;
	mov.b32 	%r73, 0;
$L__BB4_7:
	.pragma "nounroll";
	shl.b32 	%r52, %r73, 7;
	add.s32 	%r20, %r52, %r5;
	setp.ge.s32 	%p6, %r20, %r3;
	@%p6 bra 	$L__BB4_9;
	mul.wide.u32 	%rd28, %r20, 8;
	add.s64 	%rd29, %rd7, %rd28;
	ld.global.f64 	%fd3, [%rd29];
	mul.f64 	%fd4, %fd3, %fd1;
	add.s64 	%rd30, %rd8, %rd28;
	st.global.f64 	[%rd30], %fd4;
$L__BB4_9:
	add.s32 	%r53, %r20, 128;
	setp.ge.s32 	%p7, %r53, %r3;
	mul.wide.s32 	%rd31, %r53, 8;
	add.s64 	%rd12, %rd7, %rd31;
	add.s64 	%rd13, %rd8, %rd31;
	@%p7 bra 	$L__BB4_11;
	ld.global.f64 	%fd5, [%rd12];
	mul.f64 	%fd6, %fd5, %fd1;
	st.global.f64 	[%rd13], %fd6;
$L__BB4_11:
	add.s32 	%r54, %r20, 256;
	setp.ge.s32 	%p8, %r54, %r3;
	@%p8 bra 	$L__BB4_13;
	ld.global.f64 	%fd7, [%rd12+1024];
	mul.f64 	%fd8, %fd7, %fd1;
	st.global.f64 	[%rd13+1024], %fd8;
$L__BB4_13:
	add.s32 	%r55, %r20, 384;
	setp.ge.s32 	%p9, %r55, %r3;
	@%p9 bra 	$L__BB4_15;
	ld.global.f64 	%fd9, [%rd12+2048];
	mul.f64 	%fd10, %fd9, %fd1;
	st.global.f64 	[%rd13+2048], %fd10;
$L__BB4_15:
	add.s32 	%r56, %r20, 512;
	setp.ge.s32 	%p10, %r56, %r3;
	@%p10 bra 	$L__BB4_17;
	ld.global.f64 	%fd11, [%rd12+3072];
	mul.f64 	%fd12, %fd11, %fd1;
	st.global.f64 	[%rd13+3072], %fd12;
$L__BB4_17:
	add.s32 	%r57, %r20, 640;
	setp.ge.s32 	%p11, %r57, %r3;
	@%p11 bra 	$L__BB4_19;
	ld.global.f64 	%fd13, [%rd12+4096];
	mul.f64 	%fd14, %fd13, %fd1;
	st.global.f64 	[%rd13+4096], %fd14;
$L__BB4_19:
	add.s32 	%r58, %r20, 768;
	setp.ge.s32 	%p12, %r58, %r3;
	@%p12 bra 	$L__BB4_21;
	ld.global.f64 	%fd15, [%rd12+5120];
	mul.f64 	%fd16, %fd15, %fd1;
	st.global.f64 	[%rd13+5120], %fd16;
$L__BB4_21:
	add.s32 	%r59, %r20, 896;
	setp.ge.s32 	%p13, %r59, %r3;
	@%p13 bra 	$L__BB4_23;
	ld.global.f64 	%fd17, [%rd12+6144];
	mul.f64 	%fd18, %fd17, %fd1;
	st.global.f64 	[%rd13+6144], %fd18;
$L__BB4_23:
	add.s32 	%r73, %r73, 8;
	setp.eq.s32 	%p14, %r73, %r79;
	@%p14 bra 	$L__BB4_24;
	bra.uni 	$L__BB4_7;
$L__BB4_24:
	setp.eq.s32 	%p15, %r9, 0;
	@%p15 bra 	$L__BB4_58;
	and.b32  	%r36, %r48, 3;
	setp.lt.u32 	%p16, %r9, 4;
	@%p16 bra 	$L__BB4_35;
	shl.b32 	%r60, %r79, 7;
	add.s32 	%r37, %r60, %r5;
	setp.ge.s32 	%p17, %r37, %r3;
	@%p17 bra 	$L__BB4_28;
	mul.wide.s32 	%rd32, %r37, 8;
	add.s64 	%rd33, %rd7, %rd32;
	ld.global.f64 	%fd19, [%rd33];
	mul.f64 	%fd20, %fd19, %fd1;
	add.s64 	%rd34, %rd8, %rd32;
	st.global.f64 	[%rd34], %fd20;
$L__BB4_28:
	add.s32 	%r38, %r37, 128;
	setp.ge.s32 	%p18, %r38, %r3;
	@%p18 bra 	$L__BB4_30;
	mul.wide.s32 	%rd35, %r38, 8;
	add.s64 	%rd36, %rd7, %rd35;
	ld.global.f64 	%fd21, [%rd36];
	mul.f64 	%fd22, %fd21, %fd1;
	add.s64 	%rd37, %rd8, %rd35;
	st.global.f64 	[%rd37], %fd22;
$L__BB4_30:
	add.s32 	%r39, %r37, 256;
	setp.ge.s32 	%p19, %r39, %r3;
	@%p19 bra 	$L__BB4_32;
	mul.wide.s32 	%rd38, %r39, 8;
	add.s64 	%rd39, %rd7, %rd38;
	ld.global.f64 	%fd23, [%rd39];
	mul.f64 	%fd24, %fd23, %fd1;
	add.s64 	%rd40, %rd8, %rd38;
	st.global.f64 	[%rd40], %fd24;
$L__BB4_32:
	add.s32 	%r40, %r37, 384;
	setp.ge.s32 	%p20, %r40, %r3;
	@%p20 bra 	$L__BB4_34;
	mul.wide.s32 	%rd41, %r40, 8;
	add.s64 	%rd42, %rd7, %rd41;
	ld.global.f64 	%fd25, [%rd42];
	mul.f64 	%fd26, %fd25, %fd1;
	add.s64 	%rd43, %rd8, %rd41;
	st.global.f64 	[%rd43], %fd26;
$L__BB4_34:
	add.s32 	%r79, %r79, 4;
$L__BB4_35:
	setp.eq.s32 	%p21, %r36, 0;
	@%p21 bra 	$L__BB4_58;
	setp.eq.s32 	%p22, %r36, 1;
	@%p22 bra 	$L__BB4_42;
	shl.b32 	%r61, %r79, 7;
	add.s32 	%r43, %r61, %r5;
	setp.ge.s32 	%p23, %r43, %r3;
	@%p23 bra 	$L__BB4_39;
	mul.wide.s32 	%rd44, %r43, 8;
	add.s64 	%rd45, %rd7, %rd44;
	ld.global.f64 	%fd27, [%rd45];
	mul.f64 	%fd28, %fd27, %fd1;
	add.s64 	%rd46, %rd8, %rd44;
	st.global.f64 	[%rd46], %fd28;
$L__BB4_39:
	add.s32 	%r44, %r43, 128;
	setp.ge.s32 	%p24, %r44, %r3;
	@%p24 bra 	$L__BB4_41;
	mul.wide.s32 	%rd47, %r44, 8;
	add.s64 	%rd48, %rd7, %rd47;
	ld.global.f64 	%fd29, [%rd48];
	mul.f64 	%fd30, %fd29, %fd1;
	add.s64 	%rd49, %rd8, %rd47;
	st.global.f64 	[%rd49], %fd30;
$L__BB4_41:
	add.s32 	%r79, %r79, 2;
$L__BB4_42:
	and.b32  	%r62, %r48, 1;
	setp.eq.b32 	%p25, %r62, 1;
	not.pred 	%p26, %p25;
	@%p26 bra 	$L__BB4_58;
	shl.b32 	%r63, %r79, 7;
	add.s32 	%r47, %r63, %r5;
	setp.ge.s32 	%p27, %r47, %r3;
	@%p27 bra 	$L__BB4_58;
	mul.wide.s32 	%rd50, %r47, 8;
	add.s64 	%rd51, %rd7, %rd50;
	ld.global.f64 	%fd31, [%rd51];
	mul.f64 	%fd32, %fd31, %fd1;
	add.s64 	%rd52, %rd8, %rd50;
	st.global.f64 	[%rd52], %fd32;
	bra.uni 	$L__BB4_58;
$L__BB4_45:
	setp.lt.s32 	%p28, %r48, 1;
	@%p28 bra 	$L__BB4_58;
	cvt.rn.f64.s32 	%fd2, %r1;
	and.b32  	%r11, %r48, 15;
	setp.lt.u32 	%p29, %r48, 16;
	mov.b32 	%r75, 0;
	@%p29 bra 	$L__BB4_49;
	and.b32  	%r75, %r48, 2147483632;
	neg.s32 	%r72, %r75;
	add.s32 	%r71, %r5, 1152;
	mul.wide.u32 	%rd53, %r5, 8;
	or.b64  	%rd71, %rd53, 8192;
$L__BB4_48:
	.pragma "nounroll";
	mul.wide.s32 	%rd54, %r71, 8;
	add.s64 	%rd55, %rd54, 3072;
	add.s64 	%rd56, %rd7, %rd71;
	ld.global.f64 	%fd33, [%rd56+-8192];
	mul.f64 	%fd34, %fd33, %fd2;
	add.s64 	%rd57, %rd8, %rd71;
	st.global.f64 	[%rd57+-8192], %fd34;
	ld.global.f64 	%fd35, [%rd56+-7168];
	mul.f64 	%fd36, %fd35, %fd2;
	st.global.f64 	[%rd57+-7168], %fd36;
	ld.global.f64 	%fd37, [%rd56+-6144];
	mul.f64 	%fd38, %fd37, %fd2;
	st.global.f64 	[%rd57+-6144], %fd38;
	ld.global.f64 	%fd39, [%rd56+-5120];
	mul.f64 	%fd40, %fd39, %fd2;
	st.global.f64 	[%rd57+-5120], %fd40;
	ld.global.f64 	%fd41, [%rd56+-4096];
	mul.f64 	%fd42, %fd41, %fd2;
	st.global.f64 	[%rd57+-4096], %fd42;
	ld.global.f64 	%fd43, [%rd56+-3072];
	mul.f64 	%fd44, %fd43, %fd2;
	st.global.f64 	[%rd57+-3072], %fd44;
	ld.global.f64 	%fd45, [%rd56+-2048];
	mul.f64 	%fd46, %fd45, %fd2;
	st.global.f64 	[%rd57+-2048], %fd46;
	ld.global.f64 	%fd47, [%rd56+-1024];
	mul.f64 	%fd48, %fd47, %fd2;
	st.global.f64 	[%rd57+-1024], %fd48;
	ld.global.f64 	%fd49, [%rd56];
	mul.f64 	%fd50, %fd49, %fd2;
	st.global.f64 	[%rd57], %fd50;
	add.s64 	%rd58, %rd7, %rd55;
	ld.global.f64 	%fd51, [%rd58+-3072];
	mul.f64 	%fd52, %fd51, %fd2;
	add.s64 	%rd59, %rd8, %rd55;
	st.global.f64 	[%rd59+-3072], %fd52;
	ld.global.f64 	%fd53, [%rd58+-2048];
	mul.f64 	%fd54, %fd53, %fd2;
	st.global.f64 	[%rd59+-2048], %fd54;
	ld.global.f64 	%fd55, [%rd58+-1024];
	mul.f64 	%fd56, %fd55, %fd2;
	st.global.f64 	[%rd59+-1024], %fd56;
	ld.global.f64 	%fd57, [%rd58];
	mul.f64 	%fd58, %fd57, %fd2;
	st.global.f64 	[%rd59], %fd58;
	ld.global.f64 	%fd59, [%rd58+1024];
	mul.f64 	%fd60, %fd59, %fd2;
	st.global.f64 	[%rd59+1024], %fd60;
	ld.global.f64 	%fd61, [%rd58+2048];
	mul.f64 	%fd62, %fd61, %fd2;
	st.global.f64 	[%rd59+2048], %fd62;
	ld.global.f64 	%fd63, [%rd58+3072];
	mul.f64 	%fd64, %fd63, %fd2;
	st.global.f64 	[%rd59+3072], %fd64;
	add.s32 	%r72, %r72, 16;
	add.s32 	%r71, %r71, 2048;
	add.s64 	%rd71, %rd71, 16384;
	setp.eq.s32 	%p30, %r72, 0;
	@%p30 bra 	$L__BB4_49;
	bra.uni 	$L__BB4_48;
$L__BB4_49:
	setp.eq.s32 	%p31, %r11, 0;
	@%p31 bra 	$L__BB4_58;
	and.b32  	%r23, %r48, 7;
	setp.lt.u32 	%p32, %r11, 8;
	@%p32 bra 	$L__BB4_52;
	shl.b32 	%r65, %r75, 7;
	add.s32 	%r66, %r65, %r5;
	mul.wide.s32 	%rd60, %r66, 8;
	add.s64 	%rd61, %rd7, %rd60;
	ld.global.f64 	%fd65, [%rd61];
	mul.f64 	%fd66, %fd65, %fd2;
	add.s64 	%rd62, %rd8, %rd60;
	st.global.f64 	[%rd62], %fd66;
	ld.global.f64 	%fd67, [%rd61+1024];
	mul.f64 	%fd68, %fd67, %fd2;
	st.global.f64 	[%rd62+1024], %fd68;
	ld.global.f64 	%fd69, [%rd61+2048];
	mul.f64 	%fd70, %fd69, %fd2;
	st.global.f64 	[%rd62+2048], %fd70;
	ld.global.f64 	%fd71, [%rd61+3072];
	mul.f64 	%fd72, %fd71, %fd2;
	st.global.f64 	[%rd62+3072], %fd72;
	ld.global.f64 	%fd73, [%rd61+4096];
	mul.f64 	%fd74, %fd73, %fd2;
	st.global.f64 	[%rd62+4096], %fd74;
	ld.global.f64 	%fd75, [%rd61+5120];
	mul.f64 	%fd76, %fd75, %fd2;
	st.global.f64 	[%rd62+5120], %fd76;
	ld.global.f64 	%fd77, [%rd61+6144];
	mul.f64 	%fd78, %fd77, %fd2;
	st.global.f64 	[%rd62+6144], %fd78;
	ld.global.f64 	%fd79, [%rd61+7168];
	mul.f64 	%fd80, %fd79, %fd2;
	st.global.f64 	[%rd62+7168], %fd80;
	add.s32 	%r75, %r75, 8;
$L__BB4_52:
	setp.eq.s32 	%p33, %r23, 0;
	@%p33 bra 	$L__BB4_58;
	and.b32  	%r26, %r48, 3;
	setp.lt.u32 	%p34, %r23, 4;
	@%p34 bra 	$L__BB4_55;
	shl.b32 	%r67, %r75, 7;
	add.s32 	%r68, %r67, %r5;
	mul.wide.s32 	%rd63, %r68, 8;
	add.s64 	%rd64, %rd7, %rd63;
	ld.global.f64 	%fd81, [%rd64];
	mul.f64 	%fd82, %fd81, %fd2;
	add.s64 	%rd65, %rd8, %rd63;
	st.global.f64 	[%rd65], %fd82;
	ld.global.f64 	%fd83, [%rd64+1024];
	mul.f64 	%fd84, %fd83, %fd2;
	st.global.f64 	[%rd65+1024], %fd84;
	ld.global.f64 	%fd85, [%rd64+2048];
	mul.f64 	%fd86, %fd85, %fd2;
	st.global.f64 	[%rd65+2048], %fd86;
	ld.global.f64 	%fd87, [%rd64+3072];
	mul.f64 	%fd88, %fd87, %fd2;
	st.global.f64 	[%rd65+3072], %fd88;
	add.s32 	%r75, %r75, 4;
$L__BB4_55:
	setp.eq.s32 	%p35, %r26, 0;
	@%p35 bra 	$L__BB4_58;
	shl.b32 	%r69, %r75, 7;
	add.s32 	%r78, %r5, %r69;
	neg.s32 	%r77, %r26;
$L__BB4_57:
	.pragma "nounroll";
	mul.wide.s32 	%rd67, %r78, 8;
	add.s64 	%rd68, %rd8, %rd67;
	add.s64 	%rd69, %rd7, %rd67;
	ld.global.f64 	%fd89, [%rd69];
	mul.f64 	%fd90, %fd89, %fd2;
	st.global.f64 	[%rd68], %fd90;
	add.s32 	%r78, %r78, 128;
	add.s32 	%r77, %r77, 1;
	setp.eq.s32 	%p36, %r77, 0;
	@%p36 bra 	$L__BB4_58;
	bra.uni 	$L__BB4_57;
$L__BB4_58:
	ret;

}
	// .globl	_ZN3cub18CUB_300001_SM_10006detail4scan20DeviceScanInitKernelINS0_13ScanTileStateIN4cuda3std3__45tupleIJddEEELb0EEEEEvT_i
.visible .entry _ZN3cub18CUB_300001_SM_10006detail4scan20DeviceScanInitKernelINS0_13ScanTileStateIN4cuda3std3__45tupleIJddEEELb0EEEEEvT_i(
	.param .align 8 .b8 _ZN3cub18CUB_300001_SM_10006detail4scan20DeviceScanInitKernelINS0_13ScanTileStateIN4cuda3std3__45tupleIJddEEELb0EEEEEvT_i_param_0[24],
	.param .u32 _ZN3cub18CUB_300001_SM_10006detail4scan20DeviceScanInitKernelINS0_13ScanTileStateIN4cuda3std3__45tupleIJddEEELb0EEEEEvT_i_param_1
)
{
	.reg .pred 	%p<5>;
	.reg .b32 	%r<9>;
	.reg .b64 	%rd<7>;

	ld.param.u64 	%rd2, [_ZN3cub18CUB_300001_SM_10006detail4scan20DeviceScanInitKernelINS0_13ScanTileStateIN4cuda3std3__45tupleIJddEEELb0EEEEEvT_i_param_0];
	ld.param.u32 	%r4, [_ZN3cub18CUB_300001_SM_10006detail4scan20DeviceScanInitKernelINS0_13ScanTileStateIN4cuda3std3__45tupleIJddEEELb0EEEEEvT_i_param_1];
	cvta.to.global.u64 	%rd1, %rd2;
	mov.u32 	%r1, %ctaid.x;
	mov.u32 	%r5, %ntid.x;
	mov.u32 	%r2, %tid.x;
	mad.lo.s32 	%r3, %r1, %r5, %r2;
	setp.ge.s32 	%p1, %r3, %r4;
	@%p1 bra 	$L__BB5_2;
	mul.wide.s32 	%rd3, %r3, 4;
	add.s64 	%rd4, %rd1, %rd3;
	mov.b32 	%r6, 99;
	st.global.u32 	[%rd4+128], %r6;
$L__BB5_2:
	setp.ne.s32 	%p2, %r1, 0;
	setp.gt.u32 	%p3, %r2, 31;
	or.pred  	%p4, %p2, %p3;
	@%p4 bra 	$L__BB5_4;
	mul.wide.u32 	%rd5, %r2, 4;
	add.s64 	%rd6, %rd1, %rd5;
	mov.b32 	%r8, 0;
	st.global.u32 	[%rd6], %r8;
$L__BB5_4:
	ret;

}
	// .globl	_ZN3cub18CUB_300001_SM_10006detail4scan16DeviceScanKernelINS2_10policy_hubIN4cuda3std3__45tupleIJddEEES9_S9_j7scan_opE10Policy1000EN6thrust24THRUST_300001_SM_1000_NS12zip_iteratorINS8_IJNSE_6detail15normal_iteratorINSE_10device_ptrIdEEEESK_EEEEESM_NS0_13ScanTileStateIS9_Lb0EEESA_NS0_8NullTypeEjS9_Lb0ESP_EEvT0_T1_T2_iT3_T4_T5_
.visible .entry _ZN3cub18CUB_300001_SM_10006detail4scan16DeviceScanKernelINS2_10policy_hubIN4cuda3std3__45tupleIJddEEES9_S9_j7scan_opE10Policy1000EN6thrust24THRUST_300001_SM_1000_NS12zip_iteratorINS8_IJNSE_6detail15normal_iteratorINSE_10device_ptrIdEEEESK_EEEEESM_NS0_13ScanTileStateIS9_Lb0EEESA_NS0_8NullTypeEjS9_Lb0ESP_EEvT0_T1_T2_iT3_T4_T5_(
	.param .align 8 .b8 _ZN3cub18CUB_300001_SM_10006detail4scan16DeviceScanKernelINS2_10policy_hubIN4cuda3std3__45tupleIJddEEES9_S9_j7scan_opE10Policy1000EN6thrust24THRUST_300001_SM_1000_NS12zip_iteratorINS8_IJNSE_6detail15normal_iteratorINSE_10device_ptrIdEEEESK_EEEEESM_NS0_13ScanTileStateIS9_Lb0EEESA_NS0_8NullTypeEjS9_Lb0ESP_EEvT0_T1_T2_iT3_T4_T5__param_0[16],
	.param .align 8 .b8 _ZN3cub18CUB_300001_SM_10006detail4scan16DeviceScanKernelINS2_10policy_hubIN4cuda3std3__45tupleIJddEEES9_S9_j7scan_opE10Policy1000EN6thrust24THRUST_300001_SM_1000_NS12zip_iteratorINS8_IJNSE_6detail15normal_iteratorINSE_10device_ptrIdEEEESK_EEEEESM_NS0_13ScanTileStateIS9_Lb0EEESA_NS0_8NullTypeEjS9_Lb0ESP_EEvT0_T1_T2_iT3_T4_T5__param_1[16],
	.param .align 8 .b8 _ZN3cub18CUB_300001_SM_10006detail4scan16DeviceScanKernelINS2_10policy_hubIN4cuda3std3__45tupleIJddEEES9_S9_j7scan_opE10Policy1000EN6thrust24THRUST_300001_SM_1000_NS12zip_iteratorINS8_IJNSE_6detail15normal_iteratorINSE_10device_ptrIdEEEESK_EEEEESM_NS0_13ScanTileStateIS9_Lb0EEESA_NS0_8NullTypeEjS9_Lb0ESP_EEvT0_T1_T2_iT3_T4_T5__param_2[24],
	.param .u32 _ZN3cub18CUB_300001_SM_10006detail4scan16DeviceScanKernelINS2_10policy_hubIN4cuda3std3__45tupleIJddEEES9_S9_j7scan_opE10Policy1000EN6thrust24THRUST_300001_SM_1000_NS12zip_iteratorINS8_IJNSE_6detail15normal_iteratorINSE_10device_ptrIdEEEESK_EEEEESM_NS0_13ScanTileStateIS9_Lb0EEESA_NS0_8NullTypeEjS9_Lb0ESP_EEvT0_T1_T2_iT3_T4_T5__param_3,
	.param .align 1 .b8 _ZN3cub18CUB_300001_SM_10006detail4scan16DeviceScanKernelINS2_10policy_hubIN4cuda3std3__45tupleIJddEEES9_S9_j7scan_opE10Policy1000EN6thrust24THRUST_300001_SM_1000_NS12zip_iteratorINS8_IJNSE_6detail15normal_iteratorINSE_10device_ptrIdEEEESK_EEEEESM_NS0_13ScanTileStateIS9_Lb0EEESA_NS0_8NullTypeEjS9_Lb0ESP_EEvT0_T1_T2_iT3_T4_T5__param_4[1],
	.param .align 1 .b8 _ZN3cub18CUB_300001_SM_10006detail4scan16DeviceScanKernelINS2_10policy_hubIN4cuda3std3__45tupleIJddEEES9_S9_j7scan_opE10Policy1000EN6thrust24THRUST_300001_SM_1000_NS12zip_iteratorINS8_IJNSE_6detail15normal_iteratorINSE_10device_ptrIdEEEESK_EEEEESM_NS0_13ScanTileStateIS9_Lb0EEESA_NS0_8NullTypeEjS9_Lb0ESP_EEvT0_T1_T2_iT3_T4_T5__param_5[1],
	.param .u32 _ZN3cub18CUB_300001_SM_10006detail4scan16DeviceScanKernelINS2_10policy_hubIN4cuda3std3__45tupleIJddEEES9_S9_j7scan_opE10Policy1000EN6thrust24THRUST_300001_SM_1000_NS12zip_iteratorINS8_IJNSE_6detail15normal_iteratorINSE_10device_ptrIdEEEESK_EEEEESM_NS0_13ScanTileStateIS9_Lb0EEESA_NS0_8NullTypeEjS9_Lb0ESP_EEvT0_T1_T2_iT3_T4_T5__param_6
)
.maxntid 128
{
	.reg .pred 	%p<118>;
	.reg .b32 	%r<1011>;
	.reg .b64 	%rd<327>;
	.reg .b64 	%fd<517>;
	// demoted variable
	.shared .align 16 .b8 _ZZN3cub18CUB_300001_SM_10006detail4scan16DeviceScanKernelINS2_10policy_hubIN4cuda3std3__45tupleIJddEEES9_S9_j7scan_opE10Policy1000EN6thrust24THRUST_300001_SM_1000_NS12zip_iteratorINS8_IJNSE_6detail15normal_iteratorINSE_10device_ptrIdEEEESK_EEEEESM_NS0_13ScanTileStateIS9_Lb0EEESA_NS0_8NullTypeEjS9_Lb0ESP_EEvT0_T1_T2_iT3_T4_T5_E12temp_storage[6160];
	ld.param.u64 	%rd24, [_ZN3cub18CUB_300001_SM_10006detail4scan16DeviceScanKernelINS2_10policy_hubIN4cuda3std3__45tupleIJddEEES9_S9_j7scan_opE10Policy1000EN6thrust24THRUST_300001_SM_1000_NS12zip_iteratorINS8_IJNSE_6detail15normal_iteratorINSE_10device_ptrIdEEEESK_EEEEESM_NS0_13ScanTileStateIS9_Lb0EEESA_NS0_8NullTypeEjS9_Lb0ESP_EEvT0_T1_T2_iT3_T4_T5__param_2+16];
	ld.param.u64 	%rd23, [_ZN3cub18CUB_300001_SM_10006detail4scan16DeviceScanKernelINS2_10policy_hubIN4cuda3std3__45tupleIJddEEES9_S9_j7scan_opE10Policy1000EN6thrust24THRUST_300001_SM_1000_NS12zip_iteratorINS8_IJNSE_6detail15normal_iteratorINSE_10device_ptrIdEEEESK_EEEEESM_NS0_13ScanTileStateIS9_Lb0EEESA_NS0_8NullTypeEjS9_Lb0ESP_EEvT0_T1_T2_iT3_T4_T5__param_2+8];
	ld.param.u64 	%rd22, [_ZN3cub18CUB_300001_SM_10006detail4scan16DeviceScanKernelINS2_10policy_hubIN4cuda3std3__45tupleIJddEEES9_S9_j7scan_opE10Policy1000EN6thrust24THRUST_300001_SM_1000_NS12zip_iteratorINS8_IJNSE_6detail15normal_iteratorINSE_10device_ptrIdEEEESK_EEEEESM_NS0_13ScanTileStateIS9_Lb0EEESA_NS0_8NullTypeEjS9_Lb0ESP_EEvT0_T1_T2_iT3_T4_T5__param_2];
	ld.param.u64 	%rd25, [_ZN3cub18CUB_300001_SM_10006detail4scan16DeviceScanKernelINS2_10policy_hubIN4cuda3std3__45tupleIJddEEES9_S9_j7scan_opE10Policy1000EN6thrust24THRUST_300001_SM_1000_NS12zip_iteratorINS8_IJNSE_6detail15normal_iteratorINSE_10device_ptrIdEEEESK_EEEEESM_NS0_13ScanTileStateIS9_Lb0EEESA_NS0_8NullTypeEjS9_Lb0ESP_EEvT0_T1_T2_iT3_T4_T5__param_1+8];
	ld.param.u64 	%rd26, [_ZN3cub18CUB_300001_SM_10006detail4scan16DeviceScanKernelINS2_10policy_hubIN4cuda3std3__45tupleIJddEEES9_S9_j7scan_opE10Policy1000EN6thrust24THRUST_300001_SM_1000_NS12zip_iteratorINS8_IJNSE_6detail15normal_iteratorINSE_10device_ptrIdEEEESK_EEEEESM_NS0_13ScanTileStateIS9_Lb0EEESA_NS0_8NullTypeEjS9_Lb0ESP_EEvT0_T1_T2_iT3_T4_T5__param_1];
	ld.param.u64 	%rd27, [_ZN3cub18CUB_300001_SM_10006detail4scan16DeviceScanKernelINS2_10policy_hubIN4cuda3std3__45tupleIJddEEES9_S9_j7scan_opE10Policy1000EN6thrust24THRUST_300001_SM_1000_NS12zip_iteratorINS8_IJNSE_6detail15normal_iteratorINSE_10device_ptrIdEEEESK_EEEEESM_NS0_13ScanTileStateIS9_Lb0EEESA_NS0_8NullTypeEjS9_Lb0ESP_EEvT0_T1_T2_iT3_T4_T5__param_0+8];
	ld.param.u64 	%rd28, [_ZN3cub18CUB_300001_SM_10006detail4scan16DeviceScanKernelINS2_10policy_hubIN4cuda3std3__45tupleIJddEEES9_S9_j7scan_opE10Policy1000EN6thrust24THRUST_300001_SM_1000_NS12zip_iteratorINS8_IJNSE_6detail15normal_iteratorINSE_10device_ptrIdEEEESK_EEEEESM_NS0_13ScanTileStateIS9_Lb0EEESA_NS0_8NullTypeEjS9_Lb0ESP_EEvT0_T1_T2_iT3_T4_T5__param_0];
	ld.param.u32 	%r40, [_ZN3cub18CUB_300001_SM_10006detail4scan16DeviceScanKernelINS2_10policy_hubIN4cuda3std3__45tupleIJddEEES9_S9_j7scan_opE10Policy1000EN6thrust24THRUST_300001_SM_1000_NS12zip_iteratorINS8_IJNSE_6detail15normal_iteratorINSE_10device_ptrIdEEEESK_EEEEESM_NS0_13ScanTileStateIS9_Lb0EEESA_NS0_8NullTypeEjS9_Lb0ESP_EEvT0_T1_T2_iT3_T4_T5__param_3];
	ld.param.u32 	%r41, [_ZN3cub18CUB_300001_SM_10006detail4scan16DeviceScanKernelINS2_10policy_hubIN4cuda3std3__45tupleIJddEEES9_S9_j7scan_opE10Policy1000EN6thrust24THRUST_300001_SM_1000_NS12zip_iteratorINS8_IJNSE_6detail15normal_iteratorINSE_10device_ptrIdEEEESK_EEEEESM_NS0_13ScanTileStateIS9_Lb0EEESA_NS0_8NullTypeEjS9_Lb0ESP_EEvT0_T1_T2_iT3_T4_T5__param_6];
	cvta.to.global.u64 	%rd4, %rd28;
	cvta.to.global.u64 	%rd5, %rd27;
	cvta.to.global.u64 	%rd6, %rd26;
	cvta.to.global.u64 	%rd7, %rd25;
	mov.u32 	%r42, %ctaid.x;
	add.s32 	%r1, %r40, %r42;
	mul.lo.s32 	%r2, %r1, 384;
	sub.s32 	%r3, %r41, %r2;
	setp.lt.u32 	%p1, %r3, 385;
	@%p1 bra 	$L__BB6_40;
	cvt.u64.u32 	%rd178, %r2;
	mov.u32 	%r4, %tid.x;
	and.b32  	%r526, %r4, 31;
	and.b32  	%r527, %r4, 992;
	mul.lo.s32 	%r528, %r527, 3;
	or.b32  	%r529, %r528, %r526;
	cvt.u64.u32 	%rd179, %r529;
	add.s64 	%rd8, %rd179, %rd178;
	shl.b64 	%rd180, %rd8, 3;
	add.s64 	%rd181, %rd4, %rd180;
	add.s64 	%rd182, %rd5, %rd180;
	ld.global.f64 	%fd303, [%rd181];
	ld.global.f64 	%fd304, [%rd182];
	ld.global.f64 	%fd305, [%rd181+256];
	ld.global.f64 	%fd306, [%rd182+256];
	ld.global.f64 	%fd307, [%rd181+512];
	ld.global.f64 	%fd308, [%rd182+512];
	// begin inline asm
	mov.u32 %r525, %laneid;
	// end inline asm
	shr.u32 	%r6, %r4, 5;
	mad.lo.s32 	%r530, %r6, 96, %r525;
	shl.b32 	%r531, %r530, 4;
	mov.u32 	%r532, _ZZN3cub18CUB_300001_SM_10006detail4scan16DeviceScanKernelINS2_10policy_hubIN4cuda3std3__45tupleIJddEEES9_S9_j7scan_opE10Policy1000EN6thrust24THRUST_300001_SM_1000_NS12zip_iteratorINS8_IJNSE_6detail15normal_iteratorINSE_10device_ptrIdEEEESK_EEEEESM_NS0_13ScanTileStateIS9_Lb0EEESA_NS0_8NullTypeEjS9_Lb0ESP_EEvT0_T1_T2_iT3_T4_T5_E12temp_storage;
	add.s32 	%r7, %r532, %r531;
	st.shared.v2.f64 	[%r7], {%fd303, %fd304};
	st.shared.v2.f64 	[%r7+512], {%fd305, %fd306};
	st.shared.v2.f64 	[%r7+1024], {%fd307, %fd308};
	bar.warp.sync 	-1;
	shl.b32 	%r533, %r525, 5;
	add.s32 	%r8, %r7, %r533;
	ld.shared.v2.f64 	{%fd1, %fd2}, [%r8];
	ld.shared.v2.f64 	{%fd3, %fd4}, [%r8+16];
	ld.shared.v2.f64 	{%fd5, %fd6}, [%r8+32];
	bar.sync 	0;
	setp.ne.s32 	%p64, %r1, 0;
	@%p64 bra 	$L__BB6_8;
	mul.f64 	%fd423, %fd1, %fd3;
	fma.rn.f64 	%fd424, %fd2, %fd3, %fd4;
	mul.f64 	%fd425, %fd423, %fd5;
	mov.b64 	%rd295, %fd425;
	mov.b64 	{%r884, %r889}, %rd295;
	fma.rn.f64 	%fd426, %fd424, %fd5, %fd6;
	mov.b64 	%rd296, %fd426;
	mov.b64 	{%r894, %r899}, %rd296;
	mov.b32 	%r1000, 1;
	mov.b32 	%r1001, 0;
	mov.b32 	%r1002, -1;
	// begin inline asm
	shfl.sync.up.b32 %r883, %r884, %r1000, %r1001, %r1002;
	// end inline asm
	// begin inline asm
	shfl.sync.up.b32 %r888, %r889, %r1000, %r1001, %r1002;
	// end inline asm
	mov.b64 	%rd297, {%r883, %r888};
	mov.b64 	%fd427, %rd297;
	// begin inline asm
	shfl.sync.up.b32 %r893, %r894, %r1000, %r1001, %r1002;
	// end inline asm
	// begin inline asm
	shfl.sync.up.b32 %r898, %r899, %r1000, %r1001, %r1002;
	// end inline asm
	mov.b64 	%rd298, {%r893, %r898};
	mov.b64 	%fd428, %rd298;
	mul.f64 	%fd429, %fd425, %fd427;
	fma.rn.f64 	%fd430, %fd425, %fd428, %fd426;
	setp.lt.s32 	%p106, %r525, 1;
	selp.f64 	%fd431, %fd426, %fd430, %p106;
	mov.b64 	%rd299, %fd431;
	mov.b64 	{%r914, %r919}, %rd299;
	selp.f64 	%fd432, %fd425, %fd429, %p106;
	mov.b64 	%rd300, %fd432;
	mov.b64 	{%r904, %r909}, %rd300;
	mov.b32 	%r920, 2;
	// begin inline asm
	shfl.sync.up.b32 %r903, %r904, %r920, %r1001, %r1002;
	// end inline asm
	// begin inline asm
	shfl.sync.up.b32 %r908, %r909, %r920, %r1001, %r1002;
	// end inline asm
	mov.b64 	%rd301, {%r903, %r908};
	mov.b64 	%fd433, %rd301;
	// begin inline asm
	shfl.sync.up.b32 %r913, %r914, %r920, %r1001, %r1002;
	// end inline asm
	// begin inline asm
	shfl.sync.up.b32 %r918, %r919, %r920, %r1001, %r1002;
	// end inline asm
	mov.b64 	%rd302, {%r913, %r918};
	mov.b64 	%fd434, %rd302;
	mul.f64 	%fd435, %fd432, %fd433;
	fma.rn.f64 	%fd436, %fd432, %fd434, %fd431;
	setp.lt.s32 	%p107, %r525, 2;
	selp.f64 	%fd437, %fd431, %fd436, %p107;
	mov.b64 	%rd303, %fd437;
	mov.b64 	{%r934, %r939}, %rd303;
	selp.f64 	%fd438, %fd432, %fd435, %p107;
	mov.b64 	%rd304, %fd438;
	mov.b64 	{%r924, %r929}, %rd304;
	mov.b32 	%r940, 4;
	// begin inline asm
	shfl.sync.up.b32 %r923, %r924, %r940, %r1001, %r1002;
	// end inline asm
	// begin inline asm
	shfl.sync.up.b32 %r928, %r929, %r940, %r1001, %r1002;
	// end inline asm
	mov.b64 	%rd305, {%r923, %r928};
	mov.b64 	%fd439, %rd305;
	// begin inline asm
	shfl.sync.up.b32 %r933, %r934, %r940, %r1001, %r1002;
	// end inline asm
	// begin inline asm
	shfl.sync.up.b32 %r938, %r939, %r940, %r1001, %r1002;
	// end inline asm
	mov.b64 	%rd306, {%r933, %r938};
	mov.b64 	%fd440, %rd306;
	mul.f64 	%fd441, %fd438, %fd439;
	fma.rn.f64 	%fd442, %fd438, %fd440, %fd437;
	setp.lt.s32 	%p108, %r525, 4;
	selp.f64 	%fd443, %fd437, %fd442, %p108;
	mov.b64 	%rd307, %fd443;
	mov.b64 	{%r954, %r959}, %rd307;
	selp.f64 	%fd444, %fd438, %fd441, %p108;
	mov.b64 	%rd308, %fd444;
	mov.b64 	{%r944, %r949}, %rd308;
	mov.b32 	%r960, 8;
	// begin inline asm
	shfl.sync.up.b32 %r943, %r944, %r960, %r1001, %r1002;
	// end inline asm
	// begin inline asm
	shfl.sync.up.b32 %r948, %r949, %r960, %r1001, %r1002;
	// end inline asm
	mov.b64 	%rd309, {%r943, %r948};
	mov.b64 	%fd445, %rd309;
	// begin inline asm
	shfl.sync.up.b32 %r953, %r954, %r960, %r1001, %r1002;
	// end inline asm
	// begin inline asm
	shfl.sync.up.b32 %r958, %r959, %r960, %r1001, %r1002;
	// end inline asm
	mov.b64 	%rd310, {%r953, %r958};
	mov.b64 	%fd446, %rd310;
	mul.f64 	%fd447, %fd444, %fd445;
	fma.rn.f64 	%fd448, %fd444, %fd446, %fd443;
	setp.lt.s32 	%p109, %r525, 8;
	selp.f64 	%fd449, %fd443, %fd448, %p109;
	mov.b64 	%rd311, %fd449;
	mov.b64 	{%r974, %r979}, %rd311;
	selp.f64 	%fd450, %fd444, %fd447, %p109;
	mov.b64 	%rd312, %fd450;
	mov.b64 	{%r964, %r969}, %rd312;
	mov.b32 	%r980, 16;
	// begin inline asm
	shfl.sync.up.b32 %r963, %r964, %r980, %r1001, %r1002;
	// end inline asm
	// begin inline asm
	shfl.sync.up.b32 %r968, %r969, %r980, %r1001, %r1002;
	// end inline asm
	mov.b64 	%rd313, {%r963, %r968};
	mov.b64 	%fd451, %rd313;
	// begin inline asm
	shfl.sync.up.b32 %r973, %r974, %r980, %r1001, %r1002;
	// end inline asm
	// begin inline asm
	shfl.sync.up.b32 %r978, %r979, %r980, %r1001, %r1002;
	// end inline asm
	mov.b64 	%rd314, {%r973, %r978};
	mov.b64 	%fd452, %rd314;
	mul.f64 	%fd7, %fd450, %fd451;
	fma.rn.f64 	%fd8, %fd450, %fd452, %fd449;
	setp.lt.s32 	%p110, %r525, 16;
	selp.f64 	%fd453, %fd449, %fd8, %p110;
	mov.b64 	%rd315, %fd453;
	mov.b64 	{%r994, %r999}, %rd315;
	selp.f64 	%fd454, %fd450, %fd7, %p110;
	mov.b64 	%rd316, %fd454;
	mov.b64 	{%r984, %r989}, %rd316;
	// begin inline asm
	shfl.sync.up.b32 %r983, %r984, %r1000, %r1001, %r1002;
	// end inline asm
	// begin inline asm
	shfl.sync.up.b32 %r988, %r989, %r1000, %r1001, %r1002;
	// end inline asm
	mov.b64 	%rd317, {%r983, %r988};
	mov.b64 	%fd484, %rd317;
	// begin inline asm
	shfl.sync.up.b32 %r993, %r994, %r1000, %r1001, %r1002;
	// end inline asm
	// begin inline asm
	shfl.sync.up.b32 %r998, %r999, %r1000, %r1001, %r1002;
	// end inline asm
	mov.b64 	%rd318, {%r993, %r998};
	mov.b64 	%fd483, %rd318;
	setp.ne.s32 	%p111, %r525, 31;
	@%p111 bra 	$L__BB6_4;
	shl.b32 	%r1003, %r6, 4;
	add.s32 	%r1005, %r532, %r1003;
	st.shared.v2.f64 	[%r1005+64], {%fd7, %fd8};
$L__BB6_4:
	bar.sync 	0;
	ld.shared.v2.f64 	{%fd455, %fd456}, [_ZZN3cub18CUB_300001_SM_10006detail4scan16DeviceScanKernelINS2_10policy_hubIN4cuda3std3__45tupleIJddEEES9_S9_j7scan_opE10Policy1000EN6thrust24THRUST_300001_SM_1000_NS12zip_iteratorINS8_IJNSE_6detail15normal_iteratorINSE_10device_ptrIdEEEESK_EEEEESM_NS0_13ScanTileStateIS9_Lb0EEESA_NS0_8NullTypeEjS9_Lb0ESP_EEvT0_T1_T2_iT3_T4_T5_E12temp_storage+64];
	setp.eq.s32 	%p112, %r6, 1;
	selp.f64 	%fd457, %fd456, 0d0000000000000000, %p112;
	selp.f64 	%fd458, %fd455, 0d0000000000000000, %p112;
	ld.shared.v2.f64 	{%fd459, %fd460}, [_ZZN3cub18CUB_300001_SM_10006detail4scan16DeviceScanKernelINS2_10policy_hubIN4cuda3std3__45tupleIJddEEES9_S9_j7scan_opE10Policy1000EN6thrust24THRUST_300001_SM_1000_NS12zip_iteratorINS8_IJNSE_6detail15normal_iteratorINSE_10device_ptrIdEEEESK_EEEEESM_NS0_13ScanTileStateIS9_Lb0EEESA_NS0_8NullTypeEjS9_Lb0ESP_EEvT0_T1_T2_iT3_T4_T5_E12temp_storage+80];
	mul.f64 	%fd461, %fd455, %fd459;
	fma.rn.f64 	%fd462, %fd456, %fd459, %fd460;
	setp.eq.s32 	%p113, %r6, 2;
	selp.f64 	%fd463, %fd462, %fd457, %p113;
	selp.f64 	%fd464, %fd461, %fd458, %p113;
	ld.shared.v2.f64 	{%fd465, %fd466}, [_ZZN3cub18CUB_300001_SM_10006detail4scan16DeviceScanKernelINS2_10policy_hubIN4cuda3std3__45tupleIJddEEES9_S9_j7scan_opE10Policy1000EN6thrust24THRUST_300001_SM_1000_NS12zip_iteratorINS8_IJNSE_6detail15normal_iteratorINSE_10device_ptrIdEEEESK_EEEEESM_NS0_13ScanTileStateIS9_Lb0EEESA_NS0_8NullTypeEjS9_Lb0ESP_EEvT0_T1_T2_iT3_T4_T5_E12temp_storage+96];
	mul.f64 	%fd467, %fd461, %fd465;
	fma.rn.f64 	%fd468, %fd462, %fd465, %fd466;
	setp.eq.s32 	%p114, %r6, 3;
	selp.f64 	%fd11, %fd468, %fd463, %p114;
	selp.f64 	%fd12, %fd467, %fd464, %p114;
	ld.shared.v2.f64 	{%fd469, %fd470}, [_ZZN3cub18CUB_300001_SM_10006detail4scan16DeviceScanKernelINS2_10policy_hubIN4cuda3std3__45tupleIJddEEES9_S9_j7scan_opE10Policy1000EN6thrust24THRUST_300001_SM_1000_NS12zip_iteratorINS8_IJNSE_6detail15normal_iteratorINSE_10device_ptrIdEEEESK_EEEEESM_NS0_13ScanTileStateIS9_Lb0EEESA_NS0_8NullTypeEjS9_Lb0ESP_EEvT0_T1_T2_iT3_T4_T5_E12temp_storage+112];
	mul.f64 	%fd13, %fd467, %fd469;
	fma.rn.f64 	%fd14, %fd468, %fd469, %fd470;
	setp.lt.u32 	%p115, %r4, 32;
	@%p115 bra 	$L__BB6_6;
	mul.f64 	%fd471, %fd12, %fd484;
	fma.rn.f64 	%fd472, %fd11, %fd484, %fd483;
	setp.eq.s32 	%p116, %r525, 0;
	selp.f64 	%fd483, %fd11, %fd472, %p116;
	selp.f64 	%fd484, %fd12, %fd471, %p116;
$L__BB6_6:
	setp.ne.s32 	%p117, %r4, 0;
	mul.f64 	%fd496, %fd484, %fd1;
	fma.rn.f64 	%fd495, %fd483, %fd1, %fd2;
	@%p117 bra 	$L__BB6_39;
	add.s64 	%rd319, %rd24, 512;
	mov.b64 	%rd320, %fd13;
	mov.b64 	%rd322, %fd14;
	// begin inline asm
	st.cg.u64 [%rd319], %rd320;
	// end inline asm
	add.s64 	%rd321, %rd24, 520;
	// begin inline asm
	st.cg.u64 [%rd321], %rd322;
	// end inline asm
	add.s64 	%rd323, %rd22, 128;
	mov.b32 	%r1006, 101;
	// begin inline asm
	st.release.gpu.u32 [%rd323], %r1006;
	// end inline asm
	mov.f64 	%fd495, %fd2;
	mov.f64 	%fd496, %fd1;
	bra.uni 	$L__BB6_39;
$L__BB6_8:
	mul.f64 	%fd309, %fd1, %fd3;
	fma.rn.f64 	%fd310, %fd2, %fd3, %fd4;
	mul.f64 	%fd311, %fd309, %fd5;
	mov.b64 	%rd183, %fd311;
	mov.b64 	{%r535, %r540}, %rd183;
	fma.rn.f64 	%fd312, %fd310, %fd5, %fd6;
	mov.b64 	%rd184, %fd312;
	mov.b64 	{%r545, %r550}, %rd184;
	mov.b32 	%r651, 1;
	mov.b32 	%r652, 0;
	mov.b32 	%r653, -1;
	// begin inline asm
	shfl.sync.up.b32 %r534, %r535, %r651, %r652, %r653;
	// end inline asm
	// begin inline asm
	shfl.sync.up.b32 %r539, %r540, %r651, %r652, %r653;
	// end inline asm
	mov.b64 	%rd185, {%r534, %r539};
	mov.b64 	%fd313, %rd185;
	// begin inline asm
	shfl.sync.up.b32 %r544, %r545, %r651, %r652, %r653;
	// end inline asm
	// begin inline asm
	shfl.sync.up.b32 %r549, %r550, %r651, %r652, %r653;
	// end inline asm
	mov.b64 	%rd186, {%r544, %r549};
	mov.b64 	%fd314, %rd186;
	mul.f64 	%fd315, %fd311, %fd313;
	fma.rn.f64 	%fd316, %fd311, %fd314, %fd312;
	setp.lt.s32 	%p65, %r525, 1;
	selp.f64 	%fd317, %fd312, %fd316, %p65;
	mov.b64 	%rd187, %fd317;
	mov.b64 	{%r565, %r570}, %rd187;
	selp.f64 	%fd318, %fd311, %fd315, %p65;
	mov.b64 	%rd188, %fd318;
	mov.b64 	{%r555, %r560}, %rd188;
	mov.b32 	%r571, 2;
	// begin inline asm
	shfl.sync.up.b32 %r554, %r555, %r571, %r652, %r653;
	// end inline asm
	// begin inline asm
	shfl.sync.up.b32 %r559, %r560, %r571, %r652, %r653;
	// end inline asm
	mov.b64 	%rd189, {%r554, %r559};
	mov.b64 	%fd319, %rd189;
	// begin inline asm
	shfl.sync.up.b32 %r564, %r565, %r571, %r652, %r653;
	// end inline asm
	// begin inline asm
	shfl.sync.up.b32 %r569, %r570, %r571, %r652, %r653;
	// end inline asm
	mov.b64 	%rd190, {%r564, %r569};
	mov.b64 	%fd320, %rd190;
	mul.f64 	%fd321, %fd318, %fd319;
	fma.rn.f64 	%fd322, %fd318, %fd320, %fd317;
	setp.lt.s32 	%p66, %r525, 2;
	selp.f64 	%fd323, %fd317, %fd322, %p66;
	mov.b64 	%rd191, %fd323;
	mov.b64 	{%r585, %r590}, %rd191;
	selp.f64 	%fd324, %fd318, %fd321, %p66;
	mov.b64 	%rd192, %fd324;
	mov.b64 	{%r575, %r580}, %rd192;
	mov.b32 	%r591, 4;
	// begin inline asm
	shfl.sync.up.b32 %r574, %r575, %r591, %r652, %r653;
	// end inline asm
	// begin inline asm
	shfl.sync.up.b32 %r579, %r580, %r591, %r652, %r653;
	// end inline asm
	mov.b64 	%rd193, {%r574, %r579};
	mov.b64 	%fd325, %rd193;
	// begin inline asm
	shfl.sync.up.b32 %r584, %r585, %r591, %r652, %r653;
	// end inline asm
	// begin inline asm
	shfl.sync.up.b32 %r589, %r590, %r591, %r652, %r653;
	// end inline asm
	mov.b64 	%rd194, {%r584, %r589};
	mov.b64 	%fd326, %rd194;
	mul.f64 	%fd327, %fd324, %fd325;
	fma.rn.f64 	%fd328, %fd324, %fd326, %fd323;
	setp.lt.s32 	%p67, %r525, 4;
	selp.f64 	%fd329, %fd323, %fd328, %p67;
	mov.b64 	%rd195, %fd329;
	mov.b64 	{%r605, %r610}, %rd195;
	selp.f64 	%fd330, %fd324, %fd327, %p67;
	mov.b64 	%rd196, %fd330;
	mov.b64 	{%r595, %r600}, %rd196;
	mov.b32 	%r611, 8;
	// begin inline asm
	shfl.sync.up.b32 %r594, %r595, %r611, %r652, %r653;
	// end inline asm
	// begin inline asm
	shfl.sync.up.b32 %r599, %r600, %r611, %r652, %r653;
	// end inline asm
	mov.b64 	%rd197, {%r594, %r599};
	mov.b64 	%fd331, %rd197;
	// begin inline asm
	shfl.sync.up.b32 %r604, %r605, %r611, %r652, %r653;
	// end inline asm
	// begin inline asm
	shfl.sync.up.b32 %r609, %r610, %r611, %r652, %r653;
	// end inline asm
	mov.b64 	%rd198, {%r604, %r609};
	mov.b64 	%fd332, %rd198;
	mul.f64 	%fd333, %fd330, %fd331;
	fma.rn.f64 	%fd334, %fd330, %fd332, %fd329;
	setp.lt.s32 	%p68, %r525, 8;
	selp.f64 	%fd335, %fd329, %fd334, %p68;
	mov.b64 	%rd199, %fd335;
	mov.b64 	{%r625, %r630}, %rd199;
	selp.f64 	%fd336, %fd330, %fd333, %p68;
	mov.b64 	%rd200, %fd336;
	mov.b64 	{%r615, %r620}, %rd200;
	mov.b32 	%r631, 16;
	// begin inline asm
	shfl.sync.up.b32 %r614, %r615, %r631, %r652, %r653;
	// end inline asm
	// begin inline asm
	shfl.sync.up.b32 %r619, %r620, %r631, %r652, %r653;
	// end inline asm
	mov.b64 	%rd201, {%r614, %r619};
	mov.b64 	%fd337, %rd201;
	// begin inline asm
	shfl.sync.up.b32 %r624, %r625, %r631, %r652, %r653;
	// end inline asm
	// begin inline asm
	shfl.sync.up.b32 %r629, %r630, %r631, %r652, %r653;
	// end inline asm
	mov.b64 	%rd202, {%r624, %r629};
	mov.b64 	%fd338, %rd202;
	mul.f64 	%fd21, %fd336, %fd337;
	fma.rn.f64 	%fd22, %fd336, %fd338, %fd335;
	setp.lt.s32 	%p69, %r525, 16;
	selp.f64 	%fd339, %fd335, %fd22, %p69;
	mov.b64 	%rd203, %fd339;
	mov.b64 	{%r645, %r650}, %rd203;
	selp.f64 	%fd340, %fd336, %fd21, %p69;
	mov.b64 	%rd204, %fd340;
	mov.b64 	{%r635, %r640}, %rd204;
	// begin inline asm
	shfl.sync.up.b32 %r634, %r635, %r651, %r652, %r653;
	// end inline asm
	// begin inline asm
	shfl.sync.up.b32 %r639, %r640, %r651, %r652, %r653;
	// end inline asm
	mov.b64 	%rd205, {%r634, %r639};
	mov.b64 	%fd491, %rd205;
	// begin inline asm
	shfl.sync.up.b32 %r644, %r645, %r651, %r652, %r653;
	// end inline asm
	// begin inline asm
	shfl.sync.up.b32 %r649, %r650, %r651, %r652, %r653;
	// end inline asm
	mov.b64 	%rd206, {%r644, %r649};
	mov.b64 	%fd492, %rd206;
	setp.ne.s32 	%p70, %r525, 31;
	@%p70 bra 	$L__BB6_10;
	shl.b32 	%r654, %r6, 4;
	add.s32 	%r656, %r532, %r654;
	st.shared.v2.f64 	[%r656+64], {%fd21, %fd22};
$L__BB6_10:
	bar.sync 	0;
	ld.shared.v2.f64 	{%fd341, %fd342}, [_ZZN3cub18CUB_300001_SM_10006detail4scan16DeviceScanKernelINS2_10policy_hubIN4cuda3std3__45tupleIJddEEES9_S9_j7scan_opE10Policy1000EN6thrust24THRUST_300001_SM_1000_NS12zip_iteratorINS8_IJNSE_6detail15normal_iteratorINSE_10device_ptrIdEEEESK_EEEEESM_NS0_13ScanTileStateIS9_Lb0EEESA_NS0_8NullTypeEjS9_Lb0ESP_EEvT0_T1_T2_iT3_T4_T5_E12temp_storage+64];
	setp.eq.s32 	%p71, %r6, 1;
	selp.f64 	%fd343, %fd341, 0d0000000000000000, %p71;
	selp.f64 	%fd344, %fd342, 0d0000000000000000, %p71;
	ld.shared.v2.f64 	{%fd345, %fd346}, [_ZZN3cub18CUB_300001_SM_10006detail4scan16DeviceScanKernelINS2_10policy_hubIN4cuda3std3__45tupleIJddEEES9_S9_j7scan_opE10Policy1000EN6thrust24THRUST_300001_SM_1000_NS12zip_iteratorINS8_IJNSE_6detail15normal_iteratorINSE_10device_ptrIdEEEESK_EEEEESM_NS0_13ScanTileStateIS9_Lb0EEESA_NS0_8NullTypeEjS9_Lb0ESP_EEvT0_T1_T2_iT3_T4_T5_E12temp_storage+80];
	mul.f64 	%fd347, %fd341, %fd345;
	fma.rn.f64 	%fd348, %fd342, %fd345, %fd346;
	setp.eq.s32 	%p72, %r6, 2;
	selp.f64 	%fd349, %fd347, %fd343, %p72;
	selp.f64 	%fd350, %fd348, %fd344, %p72;
	ld.shared.v2.f64 	{%fd351, %fd352}, [_ZZN3cub18CUB_300001_SM_10006detail4scan16DeviceScanKernelINS2_10policy_hubIN4cuda3std3__45tupleIJddEEES9_S9_j7scan_opE10Policy1000EN6thrust24THRUST_300001_SM_1000_NS12zip_iteratorINS8_IJNSE_6detail15normal_iteratorINSE_10device_ptrIdEEEESK_EEEEESM_NS0_13ScanTileStateIS9_Lb0EEESA_NS0_8NullTypeEjS9_Lb0ESP_EEvT0_T1_T2_iT3_T4_T5_E12temp_storage+96];
	mul.f64 	%fd353, %fd347, %fd351;
	fma.rn.f64 	%fd354, %fd348, %fd351, %fd352;
	setp.eq.s32 	%p73, %r6, 3;
	selp.f64 	%fd25, %fd353, %fd349, %p73;
	selp.f64 	%fd26, %fd354, %fd350, %p73;
	ld.shared.v2.f64 	{%fd355, %fd356}, [_ZZN3cub18CUB_300001_SM_10006detail4scan16DeviceScanKernelINS2_10policy_hubIN4cuda3std3__45tupleIJddEEES9_S9_j7scan_opE10Policy1000EN6thrust24THRUST_300001_SM_1000_NS12zip_iteratorINS8_IJNSE_6detail15normal_iteratorINSE_10device_ptrIdEEEESK_EEEEESM_NS0_13ScanTileStateIS9_Lb0EEESA_NS0_8NullTypeEjS9_Lb0ESP_EEvT0_T1_T2_iT3_T4_T5_E12temp_storage+112];
	mul.f64 	%fd27, %fd353, %fd355;
	fma.rn.f64 	%fd28, %fd354, %fd355, %fd356;
	setp.lt.u32 	%p74, %r4, 32;
	@%p74 bra 	$L__BB6_12;
	mul.f64 	%fd357, %fd25, %fd491;
	fma.rn.f64 	%fd358, %fd26, %fd491, %fd492;
	setp.eq.s32 	%p75, %r525, 0;
	selp.f64 	%fd491, %fd25, %fd357, %p75;
	selp.f64 	%fd492, %fd26, %fd358, %p75;
	bra.uni 	$L__BB6_36;
$L__BB6_12:
	setp.ne.s32 	%p76, %r4, 0;
	@%p76 bra 	$L__BB6_14;
	st.shared.f64 	[_ZZN3cub18CUB_300001_SM_10006detail4scan16DeviceScanKernelINS2_10policy_hubIN4cuda3std3__45tupleIJddEEES9_S9_j7scan_opE10Policy1000EN6thrust24THRUST_300001_SM_1000_NS12zip_iteratorINS8_IJNSE_6detail15normal_iteratorINSE_10device_ptrIdEEEESK_EEEEESM_NS0_13ScanTileStateIS9_Lb0EEESA_NS0_8NullTypeEjS9_Lb0ESP_EEvT0_T1_T2_iT3_T4_T5_E12temp_storage+40], %fd27;
	st.shared.f64 	[_ZZN3cub18CUB_300001_SM_10006detail4scan16DeviceScanKernelINS2_10policy_hubIN4cuda3std3__45tupleIJddEEES9_S9_j7scan_opE10Policy1000EN6thrust24THRUST_300001_SM_1000_NS12zip_iteratorINS8_IJNSE_6detail15normal_iteratorINSE_10device_ptrIdEEEESK_EEEEESM_NS0_13ScanTileStateIS9_Lb0EEESA_NS0_8NullTypeEjS9_Lb0ESP_EEvT0_T1_T2_iT3_T4_T5_E12temp_storage+48], %fd28;
	mul.wide.s32 	%rd212, %r1, 16;
	add.s64 	%rd213, %rd23, %rd212;
	add.s64 	%rd207, %rd213, 512;
	mov.b64 	%rd208, %fd27;
	mov.b64 	%rd210, %fd28;
	// begin inline asm
	st.cg.u64 [%rd207], %rd208;
	// end inline asm
	add.s64 	%rd209, %rd213, 520;
	// begin inline asm
	st.cg.u64 [%rd209], %rd210;
	// end inline asm
	mul.wide.s32 	%rd214, %r1, 4;
	add.s64 	%rd215, %rd22, %rd214;
	add.s64 	%rd211, %rd215, 128;
	mov.b32 	%r657, 100;
	// begin inline asm
	st.release.gpu.u32 [%rd211], %r657;
	// end inline asm
$L__BB6_14:
	not.b32 	%r658, %r4;
	add.s32 	%r1008, %r1, %r658;
	mov.u32 	%r659, %nctaid.x;
	setp.gt.u32 	%p77, %r659, 499;
	@%p77 bra 	$L__BB6_16;
	membar.cta;
	bra.uni 	$L__BB6_17;
$L__BB6_16:
	mov.b32 	%r660, 450;
	// begin inline asm
	nanosleep.u32 %r660;
	// end inline asm
$L__BB6_17:
	mul.wide.s32 	%rd216, %r1008, 4;
	add.s64 	%rd217, %rd22, %rd216;
	add.s64 	%rd9, %rd217, 128;
$L__BB6_18:
	// begin inline asm
	ld.relaxed.gpu.u32 %r1007, [%rd9];
	// end inline asm
	membar.gl;
	setp.eq.s32 	%p78, %r1007, 99;
	mov.b32 	%r662, -1;
	vote.sync.any.pred 	%p79, %p78, %r662;
	@%p79 bra 	$L__BB6_18;
	mov.f64 	%fd485, 0d0000000000000000;
	setp.eq.s32 	%p80, %r1007, 101;
	@%p80 bra 	$L__BB6_22;
	setp.ne.s32 	%p81, %r1007, 100;
	mov.f64 	%fd486, %fd485;
	@%p81 bra 	$L__BB6_23;
	mul.wide.s32 	%rd229, %r1008, 16;
	add.s64 	%rd230, %rd23, %rd229;
	add.s64 	%rd226, %rd230, 512;
	// begin inline asm
	ld.cg.u64 %rd225, [%rd226];
	// end inline asm
	add.s64 	%rd228, %rd230, 520;
	// begin inline asm
	ld.cg.u64 %rd227, [%rd228];
	// end inline asm
	mov.b64 	%fd485, %rd225;
	mov.b64 	%fd486, %rd227;
	bra.uni 	$L__BB6_23;
$L__BB6_22:
	mul.wide.s32 	%rd223, %r1008, 16;
	add.s64 	%rd224, %rd24, %rd223;
	add.s64 	%rd220, %rd224, 512;
	// begin inline asm
	ld.cg.u64 %rd219, [%rd220];
	// end inline asm
	add.s64 	%rd222, %rd224, 520;
	// begin inline asm
	ld.cg.u64 %rd221, [%rd222];
	// end inline asm
	mov.b64 	%fd485, %rd219;
	mov.b64 	%fd486, %rd221;
$L__BB6_23:
	setp.eq.s32 	%p82, %r1007, 101;
	mov.b32 	%r764, -1;
	vote.sync.ballot.b32 	%r765, %p82, %r764;
	// begin inline asm
	mov.u32 %r664, %lanemask_ge;
	// end inline asm
	and.b32  	%r766, %r765, %r664;
	or.b32  	%r767, %r766, -2147483648;
	add.s32 	%r768, %r767, -1;
	not.b32 	%r769, %r767;
	and.b32  	%r770, %r769, %r768;
	popc.b32 	%r668, %r770;
	mov.b64 	%rd231, %fd485;
	mov.b64 	{%r666, %r671}, %rd231;
	mov.b32 	%r682, 1;
	// begin inline asm
	shfl.sync.down.b32 %r665, %r666, %r682, %r668, %r764;
	// end inline asm
	// begin inline asm
	shfl.sync.down.b32 %r670, %r671, %r682, %r668, %r764;
	// end inline asm
	mov.b64 	%rd232, {%r665, %r670};
	mov.b64 	%fd360, %rd232;
	mov.b64 	%rd233, %fd486;
	mov.b64 	{%r676, %r681}, %rd233;
	// begin inline asm
	shfl.sync.down.b32 %r675, %r676, %r682, %r668, %r764;
	// end inline asm
	// begin inline asm
	shfl.sync.down.b32 %r680, %r681, %r682, %r668, %r764;
	// end inline asm
	mov.b64 	%rd234, {%r675, %r680};
	mov.b64 	%fd361, %rd234;
	setp.lt.s32 	%p84, %r525, %r668;
	mul.f64 	%fd362, %fd485, %fd360;
	fma.rn.f64 	%fd363, %fd485, %fd361, %fd486;
	selp.f64 	%fd364, %fd362, %fd485, %p84;
	mov.b64 	%rd235, %fd364;
	mov.b64 	{%r686, %r691}, %rd235;
	selp.f64 	%fd365, %fd363, %fd486, %p84;
	mov.b64 	%rd236, %fd365;
	mov.b64 	{%r696, %r701}, %rd236;
	mov.b32 	%r702, 2;
	// begin inline asm
	shfl.sync.down.b32 %r685, %r686, %r702, %r668, %r764;
	// end inline asm
	// begin inline asm
	shfl.sync.down.b32 %r690, %r691, %r702, %r668, %r764;
	// end inline asm
	mov.b64 	%rd237, {%r685, %r690};
	mov.b64 	%fd366, %rd237;
	// begin inline asm
	shfl.sync.down.b32 %r695, %r696, %r702, %r668, %r764;
	// end inline asm
	// begin inline asm
	shfl.sync.down.b32 %r700, %r701, %r702, %r668, %r764;
	// end inline asm
	mov.b64 	%rd238, {%r695, %r700};
	mov.b64 	%fd367, %rd238;
	add.s32 	%r12, %r525, 2;
	setp.gt.s32 	%p85, %r12, %r668;
	mul.f64 	%fd368, %fd364, %fd366;
	fma.rn.f64 	%fd369, %fd364, %fd367, %fd365;
	selp.f64 	%fd370, %fd364, %fd368, %p85;
	mov.b64 	%rd239, %fd370;
	mov.b64 	{%r706, %r711}, %rd239;
	selp.f64 	%fd371, %fd365, %fd369, %p85;
	mov.b64 	%rd240, %fd371;
	mov.b64 	{%r716, %r721}, %rd240;
	mov.b32 	%r722, 4;
	// begin inline asm
	shfl.sync.down.b32 %r705, %r706, %r722, %r668, %r764;
	// end inline asm
	// begin inline asm
	shfl.sync.down.b32 %r710, %r711, %r722, %r668, %r764;
	// end inline asm
	mov.b64 	%rd241, {%r705, %r710};
	mov.b64 	%fd372, %rd241;
	// begin inline asm
	shfl.sync.down.b32 %r715, %r716, %r722, %r668, %r764;
	// end inline asm
	// begin inline asm
	shfl.sync.down.b32 %r720, %r721, %r722, %r668, %r764;
	// end inline asm
	mov.b64 	%rd242, {%r715, %r720};
	mov.b64 	%fd373, %rd242;
	add.s32 	%r13, %r525, 4;
	setp.gt.s32 	%p86, %r13, %r668;
	mul.f64 	%fd374, %fd370, %fd372;
	fma.rn.f64 	%fd375, %fd370, %fd373, %fd371;
	selp.f64 	%fd376, %fd370, %fd374, %p86;
	mov.b64 	%rd243, %fd376;
	mov.b64 	{%r726, %r731}, %rd243;
	selp.f64 	%fd377, %fd371, %fd375, %p86;
	mov.b64 	%rd244, %fd377;
	mov.b64 	{%r736, %r741}, %rd244;
	mov.b32 	%r742, 8;
	// begin inline asm
	shfl.sync.down.b32 %r725, %r726, %r742, %r668, %r764;
	// end inline asm
	// begin inline asm
	shfl.sync.down.b32 %r730, %r731, %r742, %r668, %r764;
	// end inline asm
	mov.b64 	%rd245, {%r725, %r730};
	mov.b64 	%fd378, %rd245;
	// begin inline asm
	shfl.sync.down.b32 %r735, %r736, %r742, %r668, %r764;
	// end inline asm
	// begin inline asm
	shfl.sync.down.b32 %r740, %r741, %r742, %r668, %r764;
	// end inline asm
	mov.b64 	%rd246, {%r735, %r740};
	mov.b64 	%fd379, %rd246;
	add.s32 	%r14, %r525, 8;
	setp.gt.s32 	%p87, %r14, %r668;
	mul.f64 	%fd380, %fd376, %fd378;
	fma.rn.f64 	%fd381, %fd376, %fd379, %fd377;
	selp.f64 	%fd382, %fd376, %fd380, %p87;
	mov.b64 	%rd247, %fd382;
	mov.b64 	{%r746, %r751}, %rd247;
	selp.f64 	%fd383, %fd377, %fd381, %p87;
	mov.b64 	%rd248, %fd383;
	mov.b64 	{%r756, %r761}, %rd248;
	mov.b32 	%r762, 16;
	// begin inline asm
	shfl.sync.down.b32 %r745, %r746, %r762, %r668, %r764;
	// end inline asm
	// begin inline asm
	shfl.sync.down.b32 %r750, %r751, %r762, %r668, %r764;
	// end inline asm
	mov.b64 	%rd249, {%r745, %r750};
	mov.b64 	%fd384, %rd249;
	// begin inline asm
	shfl.sync.down.b32 %r755, %r756, %r762, %r668, %r764;
	// end inline asm
	// begin inline asm
	shfl.sync.down.b32 %r760, %r761, %r762, %r668, %r764;
	// end inline asm
	mov.b64 	%rd250, {%r755, %r760};
	mov.b64 	%fd385, %rd250;
	add.s32 	%r15, %r525, 16;
	setp.gt.s32 	%p88, %r15, %r668;
	mul.f64 	%fd386, %fd382, %fd384;
	fma.rn.f64 	%fd387, %fd382, %fd385, %fd383;
	selp.f64 	%fd487, %fd382, %fd386, %p88;
	selp.f64 	%fd488, %fd383, %fd387, %p88;
	add.s64 	%rd10, %rd24, 512;
	add.s64 	%rd11, %rd23, 512;
	add.s64 	%rd12, %rd22, 128;
$L__BB6_24:
	setp.ne.s32 	%p89, %r1007, 101;
	mov.b32 	%r771, -1;
	vote.sync.all.pred 	%p90, %p89, %r771;
	not.pred 	%p91, %p90;
	@%p91 bra 	$L__BB6_32;
	mul.wide.s32 	%rd260, %r1008, 4;
	add.s64 	%rd261, %rd12, %rd260;
	add.s64 	%rd13, %rd261, -128;
$L__BB6_26:
	// begin inline asm
	ld.relaxed.gpu.u32 %r1007, [%rd13];
	// end inline asm
	membar.gl;
	setp.eq.s32 	%p95, %r1007, 99;
	mov.b32 	%r775, -1;
	vote.sync.any.pred 	%p96, %p95, %r775;
	@%p96 bra 	$L__BB6_26;
	mov.f64 	%fd489, 0d0000000000000000;
	setp.eq.s32 	%p97, %r1007, 101;
	@%p97 bra 	$L__BB6_30;
	setp.ne.s32 	%p98, %r1007, 100;
	mov.f64 	%fd490, %fd489;
	@%p98 bra 	$L__BB6_31;
	mul.wide.s32 	%rd273, %r1008, 16;
	add.s64 	%rd274, %rd11, %rd273;
	add.s64 	%rd270, %rd274, -512;
	// begin inline asm
	ld.cg.u64 %rd269, [%rd270];
	// end inline asm
	add.s64 	%rd272, %rd274, -504;
	// begin inline asm
	ld.cg.u64 %rd271, [%rd272];
	// end inline asm
	mov.b64 	%fd489, %rd269;
	mov.b64 	%fd490, %rd271;
	bra.uni 	$L__BB6_31;
$L__BB6_30:
	mul.wide.s32 	%rd267, %r1008, 16;
	add.s64 	%rd268, %rd10, %rd267;
	add.s64 	%rd264, %rd268, -512;
	// begin inline asm
	ld.cg.u64 %rd263, [%rd264];
	// end inline asm
	add.s64 	%rd266, %rd268, -504;
	// begin inline asm
	ld.cg.u64 %rd265, [%rd266];
	// end inline asm
	mov.b64 	%fd489, %rd263;
	mov.b64 	%fd490, %rd265;
$L__BB6_31:
	mov.b32 	%r876, -1;
	vote.sync.ballot.b32 	%r877, %p97, %r876;
	and.b32  	%r878, %r877, %r664;
	or.b32  	%r879, %r878, -2147483648;
	add.s32 	%r880, %r879, -1;
	not.b32 	%r881, %r879;
	and.b32  	%r882, %r881, %r880;
	popc.b32 	%r780, %r882;
	mov.b64 	%rd275, %fd489;
	mov.b64 	{%r778, %r783}, %rd275;
	mov.b32 	%r794, 1;
	// begin inline asm
	shfl.sync.down.b32 %r777, %r778, %r794, %r780, %r876;
	// end inline asm
	// begin inline asm
	shfl.sync.down.b32 %r782, %r783, %r794, %r780, %r876;
	// end inline asm
	mov.b64 	%rd276, {%r777, %r782};
	mov.b64 	%fd393, %rd276;
	mov.b64 	%rd277, %fd490;
	mov.b64 	{%r788, %r793}, %rd277;
	// begin inline asm
	shfl.sync.down.b32 %r787, %r788, %r794, %r780, %r876;
	// end inline asm
	// begin inline asm
	shfl.sync.down.b32 %r792, %r793, %r794, %r780, %r876;
	// end inline asm
	mov.b64 	%rd278, {%r787, %r792};
	mov.b64 	%fd394, %rd278;
	setp.lt.s32 	%p101, %r525, %r780;
	mul.f64 	%fd395, %fd489, %fd393;
	fma.rn.f64 	%fd396, %fd489, %fd394, %fd490;
	selp.f64 	%fd397, %fd395, %fd489, %p101;
	mov.b64 	%rd279, %fd397;
	mov.b64 	{%r798, %r803}, %rd279;
	selp.f64 	%fd398, %fd396, %fd490, %p101;
	mov.b64 	%rd280, %fd398;
	mov.b64 	{%r808, %r813}, %rd280;
	mov.b32 	%r814, 2;
	// begin inline asm
	shfl.sync.down.b32 %r797, %r798, %r814, %r780, %r876;
	// end inline asm
	// begin inline asm
	shfl.sync.down.b32 %r802, %r803, %r814, %r780, %r876;
	// end inline asm
	mov.b64 	%rd281, {%r797, %r802};
	mov.b64 	%fd399, %rd281;
	// begin inline asm
	shfl.sync.down.b32 %r807, %r808, %r814, %r780, %r876;
	// end inline asm
	// begin inline asm
	shfl.sync.down.b32 %r812, %r813, %r814, %r780, %r876;
	// end inline asm
	mov.b64 	%rd282, {%r807, %r812};
	mov.b64 	%fd400, %rd282;
	setp.gt.s32 	%p102, %r12, %r780;
	mul.f64 	%fd401, %fd397, %fd399;
	fma.rn.f64 	%fd402, %fd397, %fd400, %fd398;
	selp.f64 	%fd403, %fd397, %fd401, %p102;
	mov.b64 	%rd283, %fd403;
	mov.b64 	{%r818, %r823}, %rd283;
	selp.f64 	%fd404, %fd398, %fd402, %p102;
	mov.b64 	%rd284, %fd404;
	mov.b64 	{%r828, %r833}, %rd284;
	mov.b32 	%r834, 4;
	// begin inline asm
	shfl.sync.down.b32 %r817, %r818, %r834, %r780, %r876;
	// end inline asm
	// begin inline asm
	shfl.sync.down.b32 %r822, %r823, %r834, %r780, %r876;
	// end inline asm
	mov.b64 	%rd285, {%r817, %r822};
	mov.b64 	%fd405, %rd285;
	// begin inline asm
	shfl.sync.down.b32 %r827, %r828, %r834, %r780, %r876;
	// end inline asm
	// begin inline asm
	shfl.sync.down.b32 %r832, %r833, %r834, %r780, %r876;
	// end inline asm
	mov.b64 	%rd286, {%r827, %r832};
	mov.b64 	%fd406, %rd286;
	setp.gt.s32 	%p103, %r13, %r780;
	mul.f64 	%fd407, %fd403, %fd405;
	fma.rn.f64 	%fd408, %fd403, %fd406, %fd404;
	selp.f64 	%fd409, %fd403, %fd407, %p103;
	mov.b64 	%rd287, %fd409;
	mov.b64 	{%r838, %r843}, %rd287;
	selp.f64 	%fd410, %fd404, %fd408, %p103;
	mov.b64 	%rd288, %fd410;
	mov.b64 	{%r848, %r853}, %rd288;
	mov.b32 	%r854, 8;
	// begin inline asm
	shfl.sync.down.b32 %r837, %r838, %r854, %r780, %r876;
	// end inline asm
	// begin inline asm
	shfl.sync.down.b32 %r842, %r843, %r854, %r780, %r876;
	// end inline asm
	mov.b64 	%rd289, {%r837, %r842};
	mov.b64 	%fd411, %rd289;
	// begin inline asm
	shfl.sync.down.b32 %r847, %r848, %r854, %r780, %r876;
	// end inline asm
	// begin inline asm
	shfl.sync.down.b32 %r852, %r853, %r854, %r780, %r876;
	// end inline asm
	mov.b64 	%rd290, {%r847, %r852};
	mov.b64 	%fd412, %rd290;
	setp.gt.s32 	%p104, %r14, %r780;
	mul.f64 	%fd413, %fd409, %fd411;
	fma.rn.f64 	%fd414, %fd409, %fd412, %fd410;
	selp.f64 	%fd415, %fd409, %fd413, %p104;
	mov.b64 	%rd291, %fd415;
	mov.b64 	{%r858, %r863}, %rd291;
	selp.f64 	%fd416, %fd410, %fd414, %p104;
	mov.b64 	%rd292, %fd416;
	mov.b64 	{%r868, %r873}, %rd292;
	mov.b32 	%r874, 16;
	// begin inline asm
	shfl.sync.down.b32 %r857, %r858, %r874, %r780, %r876;
	// end inline asm
	// begin inline asm
	shfl.sync.down.b32 %r862, %r863, %r874, %r780, %r876;
	// end inline asm
	mov.b64 	%rd293, {%r857, %r862};
	mov.b64 	%fd417, %rd293;
	// begin inline asm
	shfl.sync.down.b32 %r867, %r868, %r874, %r780, %r876;
	// end inline asm
	// begin inline asm
	shfl.sync.down.b32 %r872, %r873, %r874, %r780, %r876;
	// end inline asm
	mov.b64 	%rd294, {%r867, %r872};
	mov.b64 	%fd418, %rd294;
	setp.gt.s32 	%p105, %r15, %r780;
	mul.f64 	%fd419, %fd415, %fd417;
	fma.rn.f64 	%fd420, %fd415, %fd418, %fd416;
	selp.f64 	%fd421, %fd415, %fd419, %p105;
	selp.f64 	%fd422, %fd416, %fd420, %p105;
	mul.f64 	%fd47, %fd487, %fd421;
	fma.rn.f64 	%fd488, %fd487, %fd422, %fd488;
	add.s32 	%r1008, %r1008, -32;
	mov.f64 	%fd487, %fd47;
	bra.uni 	$L__BB6_24;
$L__BB6_32:
	setp.ne.s32 	%p92, %r4, 0;
	@%p92 bra 	$L__BB6_34;
	mul.f64 	%fd388, %fd27, %fd487;
	fma.rn.f64 	%fd389, %fd27, %fd488, %fd28;
	mul.wide.s32 	%rd256, %r1, 16;
	add.s64 	%rd257, %rd24, %rd256;
	add.s64 	%rd251, %rd257, 512;
	mov.b64 	%rd252, %fd388;
	mov.b64 	%rd254, %fd389;
	// begin inline asm
	st.cg.u64 [%rd251], %rd252;
	// end inline asm
	add.s64 	%rd253, %rd257, 520;
	// begin inline asm
	st.cg.u64 [%rd253], %rd254;
	// end inline asm
	mul.wide.s32 	%rd258, %r1, 4;
	add.s64 	%rd259, %rd22, %rd258;
	add.s64 	%rd255, %rd259, 128;
	mov.b32 	%r773, 101;
	// begin inline asm
	st.release.gpu.u32 [%rd255], %r773;
	// end inline asm
	st.shared.f64 	[_ZZN3cub18CUB_300001_SM_10006detail4scan16DeviceScanKernelINS2_10policy_hubIN4cuda3std3__45tupleIJddEEES9_S9_j7scan_opE10Policy1000EN6thrust24THRUST_300001_SM_1000_NS12zip_iteratorINS8_IJNSE_6detail15normal_iteratorINSE_10device_ptrIdEEEESK_EEEEESM_NS0_13ScanTileStateIS9_Lb0EEESA_NS0_8NullTypeEjS9_Lb0ESP_EEvT0_T1_T2_iT3_T4_T5_E12temp_storage+8], %fd487;
	st.shared.v2.f64 	[_ZZN3cub18CUB_300001_SM_10006detail4scan16DeviceScanKernelINS2_10policy_hubIN4cuda3std3__45tupleIJddEEES9_S9_j7scan_opE10Policy1000EN6thrust24THRUST_300001_SM_1000_NS12zip_iteratorINS8_IJNSE_6detail15normal_iteratorINSE_10device_ptrIdEEEESK_EEEEESM_NS0_13ScanTileStateIS9_Lb0EEESA_NS0_8NullTypeEjS9_Lb0ESP_EEvT0_T1_T2_iT3_T4_T5_E12temp_storage+16], {%fd488, %fd388};
	st.shared.f64 	[_ZZN3cub18CUB_300001_SM_10006detail4scan16DeviceScanKernelINS2_10policy_hubIN4cuda3std3__45tupleIJddEEES9_S9_j7scan_opE10Policy1000EN6thrust24THRUST_300001_SM_1000_NS12zip_iteratorINS8_IJNSE_6detail15normal_iteratorINSE_10device_ptrIdEEEESK_EEEEESM_NS0_13ScanTileStateIS9_Lb0EEESA_NS0_8NullTypeEjS9_Lb0ESP_EEvT0_T1_T2_iT3_T4_T5_E12temp_storage+32], %fd389;
$L__BB6_34:
	setp.ne.s32 	%p93, %r525, 0;
	@%p93 bra 	$L__BB6_36;
	st.shared.f64 	[_ZZN3cub18CUB_300001_SM_10006detail4scan16DeviceScanKernelINS2_10policy_hubIN4cuda3std3__45tupleIJddEEES9_S9_j7scan_opE10Policy1000EN6thrust24THRUST_300001_SM_1000_NS12zip_iteratorINS8_IJNSE_6detail15normal_iteratorINSE_10device_ptrIdEEEESK_EEEEESM_NS0_13ScanTileStateIS9_Lb0EEESA_NS0_8NullTypeEjS9_Lb0ESP_EEvT0_T1_T2_iT3_T4_T5_E12temp_storage+136], %fd487;
	st.shared.f64 	[_ZZN3cub18CUB_300001_SM_10006detail4scan16DeviceScanKernelINS2_10policy_hubIN4cuda3std3__45tupleIJddEEES9_S9_j7scan_opE10Policy1000EN6thrust24THRUST_300001_SM_1000_NS12zip_iteratorINS8_IJNSE_6detail15normal_iteratorINSE_10device_ptrIdEEEESK_EEEEESM_NS0_13ScanTileStateIS9_Lb0EEESA_NS0_8NullTypeEjS9_Lb0ESP_EEvT0_T1_T2_iT3_T4_T5_E12temp_storage+144], %fd488;
	mov.f64 	%fd491, %fd487;
	mov.f64 	%fd492, %fd488;
$L__BB6_36:
	bar.sync 	0;
	setp.eq.s32 	%p94, %r4, 0;
	@%p94 bra 	$L__BB6_38;
	ld.shared.f64 	%fd390, [_ZZN3cub18CUB_300001_SM_10006detail4scan16DeviceScanKernelINS2_10policy_hubIN4cuda3std3__45tupleIJddEEES9_S9_j7scan_opE10Policy1000EN6thrust24THRUST_300001_SM_1000_NS12zip_iteratorINS8_IJNSE_6detail15normal_iteratorINSE_10device_ptrIdEEEESK_EEEEESM_NS0_13ScanTileStateIS9_Lb0EEESA_NS0_8NullTypeEjS9_Lb0ESP_EEvT0_T1_T2_iT3_T4_T5_E12temp_storage+144];
	ld.shared.f64 	%fd391, [_ZZN3cub18CUB_300001_SM_10006detail4scan16DeviceScanKernelINS2_10policy_hubIN4cuda3std3__45tupleIJddEEES9_S9_j7scan_opE10Policy1000EN6thrust24THRUST_300001_SM_1000_NS12zip_iteratorINS8_IJNSE_6detail15normal_iteratorINSE_10device_ptrIdEEEESK_EEEEESM_NS0_13ScanTileStateIS9_Lb0EEESA_NS0_8NullTypeEjS9_Lb0ESP_EEvT0_T1_T2_iT3_T4_T5_E12temp_storage+136];
	mul.f64 	%fd51, %fd491, %fd391;
	fma.rn.f64 	%fd492, %fd491, %fd390, %fd492;
	mov.f64 	%fd491, %fd51;
$L__BB6_38:
	mul.f64 	%fd496, %fd491, %fd1;
	fma.rn.f64 	%fd495, %fd492, %fd1, %fd2;
$L__BB6_39:
	mul.f64 	%fd473, %fd496, %fd3;
	fma.rn.f64 	%fd474, %fd495, %fd3, %fd4;
	mul.f64 	%fd475, %fd473, %fd5;
	fma.rn.f64 	%fd476, %fd474, %fd5, %fd6;
	bar.sync 	0;
	st.shared.v2.f64 	[%r8], {%fd496, %fd495};
	st.shared.v2.f64 	[%r8+16], {%fd473, %fd474};
	st.shared.v2.f64 	[%r8+32], {%fd475, %fd476};
	bar.warp.sync 	-1;
	ld.shared.v2.f64 	{%fd477, %fd478}, [%r7];
	ld.shared.v2.f64 	{%fd479, %fd480}, [%r7+512];
	ld.shared.v2.f64 	{%fd481, %fd482}, [%r7+1024];
	add.s64 	%rd325, %rd6, %rd180;
	add.s64 	%rd326, %rd7, %rd180;
	st.global.f64 	[%rd325], %fd477;
	st.global.f64 	[%rd326], %fd478;
	st.global.f64 	[%rd325+256], %fd479;
	st.global.f64 	[%rd326+256], %fd480;
	st.global.f64 	[%rd325+512], %fd481;
	st.global.f64 	[%rd326+512], %fd482;
	bra.uni 	$L__BB6_92;
$L__BB6_40:
	setp.eq.s32 	%p2, %r3, 0;
	@%p2 bra 	$L__BB6_92;
	cvt.u64.u32 	%rd14, %r2;
	mul.wide.u32 	%rd29, %r2, 8;
	add.s64 	%rd15, %rd4, %rd29;
	add.s64 	%rd16, %rd5, %rd29;
	mov.u32 	%r20, %tid.x;
	ld.global.f64 	%fd502, [%rd16];
	ld.global.f64 	%fd501, [%rd15];
	and.b32  	%r43, %r20, 31;
	and.b32  	%r44, %r20, 992;
	mul.lo.s32 	%r45, %r44, 3;
	or.b32  	%r21, %r45, %r43;
	setp.ge.u32 	%p3, %r21, %r3;
	mov.f64 	%fd497, %fd501;
	mov.f64 	%fd498, %fd502;
	@%p3 bra 	$L__BB6_43;
	mul.wide.u32 	%rd30, %r21, 8;
	add.s64 	%rd31, %rd15, %rd30;
	add.s64 	%rd32, %rd16, %rd30;
	ld.global.f64 	%fd497, [%rd31];
	ld.global.f64 	%fd498, [%rd32];
$L__BB6_43:
	add.s32 	%r22, %r21, 32;
	setp.ge.u32 	%p4, %r22, %r3;
	mov.f64 	%fd499, %fd501;
	mov.f64 	%fd500, %fd502;
	@%p4 bra 	$L__BB6_45;
	mul.wide.u32 	%rd33, %r21, 8;
	add.s64 	%rd34, %rd15, %rd33;
	shl.b32 	%r46, %r21, 3;
	cvt.u64.u32 	%rd35, %r46;
	add.s64 	%rd36, %rd16, %rd35;
	ld.global.f64 	%fd499, [%rd34+256];
	ld.global.f64 	%fd500, [%rd36+256];
$L__BB6_45:
	add.s32 	%r23, %r21, 64;
	setp.ge.u32 	%p5, %r23, %r3;
	@%p5 bra 	$L__BB6_47;
	mul.wide.u32 	%rd37, %r21, 8;
	add.s64 	%rd38, %rd15, %rd37;
	shl.b32 	%r47, %r21, 3;
	cvt.u64.u32 	%rd39, %r47;
	add.s64 	%rd40, %rd16, %rd39;
	ld.global.f64 	%fd501, [%rd38+512];
	ld.global.f64 	%fd502, [%rd40+512];
$L__BB6_47:
	// begin inline asm
	mov.u32 %r48, %laneid;
	// end inline asm
	shr.u32 	%r25, %r20, 5;
	mad.lo.s32 	%r49, %r25, 96, %r48;
	shl.b32 	%r50, %r49, 4;
	mov.u32 	%r51, _ZZN3cub18CUB_300001_SM_10006detail4scan16DeviceScanKernelINS2_10policy_hubIN4cuda3std3__45tupleIJddEEES9_S9_j7scan_opE10Policy1000EN6thrust24THRUST_300001_SM_1000_NS12zip_iteratorINS8_IJNSE_6detail15normal_iteratorINSE_10device_ptrIdEEEESK_EEEEESM_NS0_13ScanTileStateIS9_Lb0EEESA_NS0_8NullTypeEjS9_Lb0ESP_EEvT0_T1_T2_iT3_T4_T5_E12temp_storage;
	add.s32 	%r26, %r51, %r50;
	st.shared.v2.f64 	[%r26], {%fd497, %fd498};
	st.shared.v2.f64 	[%r26+512], {%fd499, %fd500};
	st.shared.v2.f64 	[%r26+1024], {%fd501, %fd502};
	bar.warp.sync 	-1;
	shl.b32 	%r52, %r48, 5;
	add.s32 	%r27, %r26, %r52;
	ld.shared.v2.f64 	{%fd73, %fd74}, [%r27];
	ld.shared.v2.f64 	{%fd75, %fd76}, [%r27+16];
	ld.shared.v2.f64 	{%fd77, %fd78}, [%r27+32];
	bar.sync 	0;
	setp.ne.s32 	%p6, %r1, 0;
	@%p6 bra 	$L__BB6_53;
	mul.f64 	%fd249, %fd73, %fd75;
	fma.rn.f64 	%fd250, %fd74, %fd75, %fd76;
	mul.f64 	%fd251, %fd249, %fd77;
	mov.b64 	%rd151, %fd251;
	mov.b64 	{%r403, %r408}, %rd151;
	fma.rn.f64 	%fd252, %fd250, %fd77, %fd78;
	mov.b64 	%rd152, %fd252;
	mov.b64 	{%r413, %r418}, %rd152;
	mov.b32 	%r519, 1;
	mov.b32 	%r520, 0;
	mov.b32 	%r521, -1;
	// begin inline asm
	shfl.sync.up.b32 %r402, %r403, %r519, %r520, %r521;
	// end inline asm
	// begin inline asm
	shfl.sync.up.b32 %r407, %r408, %r519, %r520, %r521;
	// end inline asm
	mov.b64 	%rd153, {%r402, %r407};
	mov.b64 	%fd253, %rd153;
	// begin inline asm
	shfl.sync.up.b32 %r412, %r413, %r519, %r520, %r521;
	// end inline asm
	// begin inline asm
	shfl.sync.up.b32 %r417, %r418, %r519, %r520, %r521;
	// end inline asm
	mov.b64 	%rd154, {%r412, %r417};
	mov.b64 	%fd254, %rd154;
	mul.f64 	%fd255, %fd251, %fd253;
	fma.rn.f64 	%fd256, %fd251, %fd254, %fd252;
	setp.lt.s32 	%p48, %r48, 1;
	selp.f64 	%fd257, %fd251, %fd255, %p48;
	mov.b64 	%rd155, %fd257;
	mov.b64 	{%r423, %r428}, %rd155;
	selp.f64 	%fd258, %fd252, %fd256, %p48;
	mov.b64 	%rd156, %fd258;
	mov.b64 	{%r433, %r438}, %rd156;
	mov.b32 	%r439, 2;
	// begin inline asm
	shfl.sync.up.b32 %r422, %r423, %r439, %r520, %r521;
	// end inline asm
	// begin inline asm
	shfl.sync.up.b32 %r427, %r428, %r439, %r520, %r521;
	// end inline asm
	mov.b64 	%rd157, {%r422, %r427};
	mov.b64 	%fd259, %rd157;
	// begin inline asm
	shfl.sync.up.b32 %r432, %r433, %r439, %r520, %r521;
	// end inline asm
	// begin inline asm
	shfl.sync.up.b32 %r437, %r438, %r439, %r520, %r521;
	// end inline asm
	mov.b64 	%rd158, {%r432, %r437};
	mov.b64 	%fd260, %rd158;
	mul.f64 	%fd261, %fd257, %fd259;
	fma.rn.f64 	%fd262, %fd257, %fd260, %fd258;
	setp.lt.s32 	%p49, %r48, 2;
	selp.f64 	%fd263, %fd257, %fd261, %p49;
	mov.b64 	%rd159, %fd263;
	mov.b64 	{%r443, %r448}, %rd159;
	selp.f64 	%fd264, %fd258, %fd262, %p49;
	mov.b64 	%rd160, %fd264;
	mov.b64 	{%r453, %r458}, %rd160;
	mov.b32 	%r459, 4;
	// begin inline asm
	shfl.sync.up.b32 %r442, %r443, %r459, %r520, %r521;
	// end inline asm
	// begin inline asm
	shfl.sync.up.b32 %r447, %r448, %r459, %r520, %r521;
	// end inline asm
	mov.b64 	%rd161, {%r442, %r447};
	mov.b64 	%fd265, %rd161;
	// begin inline asm
	shfl.sync.up.b32 %r452, %r453, %r459, %r520, %r521;
	// end inline asm
	// begin inline asm
	shfl.sync.up.b32 %r457, %r458, %r459, %r520, %r521;
	// end inline asm
	mov.b64 	%rd162, {%r452, %r457};
	mov.b64 	%fd266, %rd162;
	mul.f64 	%fd267, %fd263, %fd265;
	fma.rn.f64 	%fd268, %fd263, %fd266, %fd264;
	setp.lt.s32 	%p50, %r48, 4;
	selp.f64 	%fd269, %fd263, %fd267, %p50;
	mov.b64 	%rd163, %fd269;
	mov.b64 	{%r463, %r468}, %rd163;
	selp.f64 	%fd270, %fd264, %fd268, %p50;
	mov.b64 	%rd164, %fd270;
	mov.b64 	{%r473, %r478}, %rd164;
	mov.b32 	%r479, 8;
	// begin inline asm
	shfl.sync.up.b32 %r462, %r463, %r479, %r520, %r521;
	// end inline asm
	// begin inline asm
	shfl.sync.up.b32 %r467, %r468, %r479, %r520, %r521;
	// end inline asm
	mov.b64 	%rd165, {%r462, %r467};
	mov.b64 	%fd271, %rd165;
	// begin inline asm
	shfl.sync.up.b32 %r472, %r473, %r479, %r520, %r521;
	// end inline asm
	// begin inline asm
	shfl.sync.up.b32 %r477, %r478, %r479, %r520, %r521;
	// end inline asm
	mov.b64 	%rd166, {%r472, %r477};
	mov.b64 	%fd272, %rd166;
	mul.f64 	%fd273, %fd269, %fd271;
	fma.rn.f64 	%fd274, %fd269, %fd272, %fd270;
	setp.lt.s32 	%p51, %r48, 8;
	selp.f64 	%fd275, %fd269, %fd273, %p51;
	mov.b64 	%rd167, %fd275;
	mov.b64 	{%r483, %r488}, %rd167;
	selp.f64 	%fd276, %fd270, %fd274, %p51;
	mov.b64 	%rd168, %fd276;
	mov.b64 	{%r493, %r498}, %rd168;
	mov.b32 	%r499, 16;
	// begin inline asm
	shfl.sync.up.b32 %r482, %r483, %r499, %r520, %r521;
	// end inline asm
	// begin inline asm
	shfl.sync.up.b32 %r487, %r488, %r499, %r520, %r521;
	// end inline asm
	mov.b64 	%rd169, {%r482, %r487};
	mov.b64 	%fd277, %rd169;
	// begin inline asm
	shfl.sync.up.b32 %r492, %r493, %r499, %r520, %r521;
	// end inline asm
	// begin inline asm
	shfl.sync.up.b32 %r497, %r498, %r499, %r520, %r521;
	// end inline asm
	mov.b64 	%rd170, {%r492, %r497};
	mov.b64 	%fd278, %rd170;
	mul.f64 	%fd79, %fd275, %fd277;
	fma.rn.f64 	%fd80, %fd275, %fd278, %fd276;
	setp.lt.s32 	%p52, %r48, 16;
	selp.f64 	%fd279, %fd275, %fd79, %p52;
	mov.b64 	%rd171, %fd279;
	mov.b64 	{%r503, %r508}, %rd171;
	selp.f64 	%fd280, %fd276, %fd80, %p52;
	mov.b64 	%rd172, %fd280;
	mov.b64 	{%r513, %r518}, %rd172;
	// begin inline asm
	shfl.sync.up.b32 %r502, %r503, %r519, %r520, %r521;
	// end inline asm
	// begin inline asm
	shfl.sync.up.b32 %r507, %r508, %r519, %r520, %r521;
	// end inline asm
	mov.b64 	%rd173, {%r502, %r507};
	mov.b64 	%fd503, %rd173;
	// begin inline asm
	shfl.sync.up.b32 %r512, %r513, %r519, %r520, %r521;
	// end inline asm
	// begin inline asm
	shfl.sync.up.b32 %r517, %r518, %r519, %r520, %r521;
	// end inline asm
	mov.b64 	%rd174, {%r512, %r517};
	mov.b64 	%fd504, %rd174;
	setp.ne.s32 	%p53, %r48, 31;
	@%p53 bra 	$L__BB6_50;
	shl.b32 	%r522, %r25, 4;
	add.s32 	%r524, %r51, %r522;
	st.shared.v2.f64 	[%r524+64], {%fd79, %fd80};
$L__BB6_50:
	bar.sync 	0;
	ld.shared.v2.f64 	{%fd281, %fd282}, [_ZZN3cub18CUB_300001_SM_10006detail4scan16DeviceScanKernelINS2_10policy_hubIN4cuda3std3__45tupleIJddEEES9_S9_j7scan_opE10Policy1000EN6thrust24THRUST_300001_SM_1000_NS12zip_iteratorINS8_IJNSE_6detail15normal_iteratorINSE_10device_ptrIdEEEESK_EEEEESM_NS0_13ScanTileStateIS9_Lb0EEESA_NS0_8NullTypeEjS9_Lb0ESP_EEvT0_T1_T2_iT3_T4_T5_E12temp_storage+64];
	setp.eq.s32 	%p54, %r25, 1;
	selp.f64 	%fd283, %fd281, 0d0000000000000000, %p54;
	selp.f64 	%fd284, %fd282, 0d0000000000000000, %p54;
	ld.shared.v2.f64 	{%fd285, %fd286}, [_ZZN3cub18CUB_300001_SM_10006detail4scan16DeviceScanKernelINS2_10policy_hubIN4cuda3std3__45tupleIJddEEES9_S9_j7scan_opE10Policy1000EN6thrust24THRUST_300001_SM_1000_NS12zip_iteratorINS8_IJNSE_6detail15normal_iteratorINSE_10device_ptrIdEEEESK_EEEEESM_NS0_13ScanTileStateIS9_Lb0EEESA_NS0_8NullTypeEjS9_Lb0ESP_EEvT0_T1_T2_iT3_T4_T5_E12temp_storage+80];
	mul.f64 	%fd287, %fd281, %fd285;
	fma.rn.f64 	%fd288, %fd282, %fd285, %fd286;
	setp.eq.s32 	%p55, %r25, 2;
	selp.f64 	%fd289, %fd287, %fd283, %p55;
	selp.f64 	%fd290, %fd288, %fd284, %p55;
	ld.shared.v2.f64 	{%fd291, %fd292}, [_ZZN3cub18CUB_300001_SM_10006detail4scan16DeviceScanKernelINS2_10policy_hubIN4cuda3std3__45tupleIJddEEES9_S9_j7scan_opE10Policy1000EN6thrust24THRUST_300001_SM_1000_NS12zip_iteratorINS8_IJNSE_6detail15normal_iteratorINSE_10device_ptrIdEEEESK_EEEEESM_NS0_13ScanTileStateIS9_Lb0EEESA_NS0_8NullTypeEjS9_Lb0ESP_EEvT0_T1_T2_iT3_T4_T5_E12temp_storage+96];
	mul.f64 	%fd293, %fd287, %fd291;
	fma.rn.f64 	%fd294, %fd288, %fd291, %fd292;
	setp.eq.s32 	%p56, %r25, 3;
	selp.f64 	%fd83, %fd293, %fd289, %p56;
	selp.f64 	%fd84, %fd294, %fd290, %p56;
	setp.lt.u32 	%p57, %r20, 32;
	@%p57 bra 	$L__BB6_52;
	mul.f64 	%fd295, %fd83, %fd503;
	fma.rn.f64 	%fd296, %fd84, %fd503, %fd504;
	setp.eq.s32 	%p58, %r48, 0;
	selp.f64 	%fd503, %fd83, %fd295, %p58;
	selp.f64 	%fd504, %fd84, %fd296, %p58;
$L__BB6_52:
	setp.eq.s32 	%p59, %r20, 0;
	mul.f64 	%fd297, %fd503, %fd73;
	fma.rn.f64 	%fd298, %fd504, %fd73, %fd74;
	selp.f64 	%fd515, %fd73, %fd297, %p59;
	selp.f64 	%fd516, %fd74, %fd298, %p59;
	bra.uni 	$L__BB6_84;
$L__BB6_53:
	mul.f64 	%fd135, %fd73, %fd75;
	fma.rn.f64 	%fd136, %fd74, %fd75, %fd76;
	mul.f64 	%fd137, %fd135, %fd77;
	mov.b64 	%rd41, %fd137;
	mov.b64 	{%r54, %r59}, %rd41;
	fma.rn.f64 	%fd138, %fd136, %fd77, %fd78;
	mov.b64 	%rd42, %fd138;
	mov.b64 	{%r64, %r69}, %rd42;
	mov.b32 	%r170, 1;
	mov.b32 	%r171, 0;
	mov.b32 	%r172, -1;
	// begin inline asm
	shfl.sync.up.b32 %r53, %r54, %r170, %r171, %r172;
	// end inline asm
	// begin inline asm
	shfl.sync.up.b32 %r58, %r59, %r170, %r171, %r172;
	// end inline asm
	mov.b64 	%rd43, {%r53, %r58};
	mov.b64 	%fd139, %rd43;
	// begin inline asm
	shfl.sync.up.b32 %r63, %r64, %r170, %r171, %r172;
	// end inline asm
	// begin inline asm
	shfl.sync.up.b32 %r68, %r69, %r170, %r171, %r172;
	// end inline asm
	mov.b64 	%rd44, {%r63, %r68};
	mov.b64 	%fd140, %rd44;
	mul.f64 	%fd141, %fd137, %fd139;
	fma.rn.f64 	%fd142, %fd137, %fd140, %fd138;
	setp.lt.s32 	%p7, %r48, 1;
	selp.f64 	%fd143, %fd137, %fd141, %p7;
	mov.b64 	%rd45, %fd143;
	mov.b64 	{%r74, %r79}, %rd45;
	selp.f64 	%fd144, %fd138, %fd142, %p7;
	mov.b64 	%rd46, %fd144;
	mov.b64 	{%r84, %r89}, %rd46;
	mov.b32 	%r90, 2;
	// begin inline asm
	shfl.sync.up.b32 %r73, %r74, %r90, %r171, %r172;
	// end inline asm
	// begin inline asm
	shfl.sync.up.b32 %r78, %r79, %r90, %r171, %r172;
	// end inline asm
	mov.b64 	%rd47, {%r73, %r78};
	mov.b64 	%fd145, %rd47;
	// begin inline asm
	shfl.sync.up.b32 %r83, %r84, %r90, %r171, %r172;
	// end inline asm
	// begin inline asm
	shfl.sync.up.b32 %r88, %r89, %r90, %r171, %r172;
	// end inline asm
	mov.b64 	%rd48, {%r83, %r88};
	mov.b64 	%fd146, %rd48;
	mul.f64 	%fd147, %fd143, %fd145;
	fma.rn.f64 	%fd148, %fd143, %fd146, %fd144;
	setp.lt.s32 	%p8, %r48, 2;
	selp.f64 	%fd149, %fd143, %fd147, %p8;
	mov.b64 	%rd49, %fd149;
	mov.b64 	{%r94, %r99}, %rd49;
	selp.f64 	%fd150, %fd144, %fd148, %p8;
	mov.b64 	%rd50, %fd150;
	mov.b64 	{%r104, %r109}, %rd50;
	mov.b32 	%r110, 4;
	// begin inline asm
	shfl.sync.up.b32 %r93, %r94, %r110, %r171, %r172;
	// end inline asm
	// begin inline asm
	shfl.sync.up.b32 %r98, %r99, %r110, %r171, %r172;
	// end inline asm
	mov.b64 	%rd51, {%r93, %r98};
	mov.b64 	%fd151, %rd51;
	// begin inline asm
	shfl.sync.up.b32 %r103, %r104, %r110, %r171, %r172;
	// end inline asm
	// begin inline asm
	shfl.sync.up.b32 %r108, %r109, %r110, %r171, %r172;
	// end inline asm
	mov.b64 	%rd52, {%r103, %r108};
	mov.b64 	%fd152, %rd52;
	mul.f64 	%fd153, %fd149, %fd151;
	fma.rn.f64 	%fd154, %fd149, %fd152, %fd150;
	setp.lt.s32 	%p9, %r48, 4;
	selp.f64 	%fd155, %fd149, %fd153, %p9;
	mov.b64 	%rd53, %fd155;
	mov.b64 	{%r114, %r119}, %rd53;
	selp.f64 	%fd156, %fd150, %fd154, %p9;
	mov.b64 	%rd54, %fd156;
	mov.b64 	{%r124, %r129}, %rd54;
	mov.b32 	%r130, 8;
	// begin inline asm
	shfl.sync.up.b32 %r113, %r114, %r130, %r171, %r172;
	// end inline asm
	// begin inline asm
	shfl.sync.up.b32 %r118, %r119, %r130, %r171, %r172;
	// end inline asm
	mov.b64 	%rd55, {%r113, %r118};
	mov.b64 	%fd157, %rd55;
	// begin inline asm
	shfl.sync.up.b32 %r123, %r124, %r130, %r171, %r172;
	// end inline asm
	// begin inline asm
	shfl.sync.up.b32 %r128, %r129, %r130, %r171, %r172;
	// end inline asm
	mov.b64 	%rd56, {%r123, %r128};
	mov.b64 	%fd158, %rd56;
	mul.f64 	%fd159, %fd155, %fd157;
	fma.rn.f64 	%fd160, %fd155, %fd158, %fd156;
	setp.lt.s32 	%p10, %r48, 8;
	selp.f64 	%fd161, %fd155, %fd159, %p10;
	mov.b64 	%rd57, %fd161;
	mov.b64 	{%r134, %r139}, %rd57;
	selp.f64 	%fd162, %fd156, %fd160, %p10;
	mov.b64 	%rd58, %fd162;
	mov.b64 	{%r144, %r149}, %rd58;
	mov.b32 	%r150, 16;
	// begin inline asm
	shfl.sync.up.b32 %r133, %r134, %r150, %r171, %r172;
	// end inline asm
	// begin inline asm
	shfl.sync.up.b32 %r138, %r139, %r150, %r171, %r172;
	// end inline asm
	mov.b64 	%rd59, {%r133, %r138};
	mov.b64 	%fd163, %rd59;
	// begin inline asm
	shfl.sync.up.b32 %r143, %r144, %r150, %r171, %r172;
	// end inline asm
	// begin inline asm
	shfl.sync.up.b32 %r148, %r149, %r150, %r171, %r172;
	// end inline asm
	mov.b64 	%rd60, {%r143, %r148};
	mov.b64 	%fd164, %rd60;
	mul.f64 	%fd91, %fd161, %fd163;
	fma.rn.f64 	%fd92, %fd161, %fd164, %fd162;
	setp.lt.s32 	%p11, %r48, 16;
	selp.f64 	%fd165, %fd161, %fd91, %p11;
	mov.b64 	%rd61, %fd165;
	mov.b64 	{%r154, %r159}, %rd61;
	selp.f64 	%fd166, %fd162, %fd92, %p11;
	mov.b64 	%rd62, %fd166;
	mov.b64 	{%r164, %r169}, %rd62;
	// begin inline asm
	shfl.sync.up.b32 %r153, %r154, %r170, %r171, %r172;
	// end inline asm
	// begin inline asm
	shfl.sync.up.b32 %r158, %r159, %r170, %r171, %r172;
	// end inline asm
	mov.b64 	%rd63, {%r153, %r158};
	mov.b64 	%fd511, %rd63;
	// begin inline asm
	shfl.sync.up.b32 %r163, %r164, %r170, %r171, %r172;
	// end inline asm
	// begin inline asm
	shfl.sync.up.b32 %r168, %r169, %r170, %r171, %r172;
	// end inline asm
	mov.b64 	%rd64, {%r163, %r168};
	mov.b64 	%fd512, %rd64;
	setp.ne.s32 	%p12, %r48, 31;
	@%p12 bra 	$L__BB6_55;
	shl.b32 	%r173, %r25, 4;
	add.s32 	%r175, %r51, %r173;
	st.shared.v2.f64 	[%r175+64], {%fd91, %fd92};
$L__BB6_55:
	bar.sync 	0;
	ld.shared.v2.f64 	{%fd167, %fd168}, [_ZZN3cub18CUB_300001_SM_10006detail4scan16DeviceScanKernelINS2_10policy_hubIN4cuda3std3__45tupleIJddEEES9_S9_j7scan_opE10Policy1000EN6thrust24THRUST_300001_SM_1000_NS12zip_iteratorINS8_IJNSE_6detail15normal_iteratorINSE_10device_ptrIdEEEESK_EEEEESM_NS0_13ScanTileStateIS9_Lb0EEESA_NS0_8NullTypeEjS9_Lb0ESP_EEvT0_T1_T2_iT3_T4_T5_E12temp_storage+64];
	setp.eq.s32 	%p13, %r25, 1;
	selp.f64 	%fd169, %fd167, 0d0000000000000000, %p13;
	selp.f64 	%fd170, %fd168, 0d0000000000000000, %p13;
	ld.shared.v2.f64 	{%fd171, %fd172}, [_ZZN3cub18CUB_300001_SM_10006detail4scan16DeviceScanKernelINS2_10policy_hubIN4cuda3std3__45tupleIJddEEES9_S9_j7scan_opE10Policy1000EN6thrust24THRUST_300001_SM_1000_NS12zip_iteratorINS8_IJNSE_6detail15normal_iteratorINSE_10device_ptrIdEEEESK_EEEEESM_NS0_13ScanTileStateIS9_Lb0EEESA_NS0_8NullTypeEjS9_Lb0ESP_EEvT0_T1_T2_iT3_T4_T5_E12temp_storage+80];
	mul.f64 	%fd173, %fd167, %fd171;
	fma.rn.f64 	%fd174, %fd168, %fd171, %fd172;
	setp.eq.s32 	%p14, %r25, 2;
	selp.f64 	%fd175, %fd173, %fd169, %p14;
	selp.f64 	%fd176, %fd174, %fd170, %p14;
	ld.shared.v2.f64 	{%fd177, %fd178}, [_ZZN3cub18CUB_300001_SM_10006detail4scan16DeviceScanKernelINS2_10policy_hubIN4cuda3std3__45tupleIJddEEES9_S9_j7scan_opE10Policy1000EN6thrust24THRUST_300001_SM_1000_NS12zip_iteratorINS8_IJNSE_6detail15normal_iteratorINSE_10device_ptrIdEEEESK_EEEEESM_NS0_13ScanTileStateIS9_Lb0EEESA_NS0_8NullTypeEjS9_Lb0ESP_EEvT0_T1_T2_iT3_T4_T5_E12temp_storage+96];
	mul.f64 	%fd179, %fd173, %fd177;
	fma.rn.f64 	%fd180, %fd174, %fd177, %fd178;
	setp.eq.s32 	%p15, %r25, 3;
	selp.f64 	%fd95, %fd179, %fd175, %p15;
	selp.f64 	%fd96, %fd180, %fd176, %p15;
	ld.shared.v2.f64 	{%fd181, %fd182}, [_ZZN3cub18CUB_300001_SM_10006detail4scan16DeviceScanKernelINS2_10policy_hubIN4cuda3std3__45tupleIJddEEES9_S9_j7scan_opE10Policy1000EN6thrust24THRUST_300001_SM_1000_NS12zip_iteratorINS8_IJNSE_6detail15normal_iteratorINSE_10device_ptrIdEEEESK_EEEEESM_NS0_13ScanTileStateIS9_Lb0EEESA_NS0_8NullTypeEjS9_Lb0ESP_EEvT0_T1_T2_iT3_T4_T5_E12temp_storage+112];
	mul.f64 	%fd97, %fd179, %fd181;
	fma.rn.f64 	%fd98, %fd180, %fd181, %fd182;
	setp.lt.u32 	%p16, %r20, 32;
	@%p16 bra 	$L__BB6_57;
	mul.f64 	%fd183, %fd95, %fd511;
	fma.rn.f64 	%fd184, %fd96, %fd511, %fd512;
	setp.eq.s32 	%p17, %r48, 0;
	selp.f64 	%fd511, %fd95, %fd183, %p17;
	selp.f64 	%fd512, %fd96, %fd184, %p17;
	bra.uni 	$L__BB6_81;
$L__BB6_57:
	setp.ne.s32 	%p18, %r20, 0;
	@%p18 bra 	$L__BB6_59;
	st.shared.f64 	[_ZZN3cub18CUB_300001_SM_10006detail4scan16DeviceScanKernelINS2_10policy_hubIN4cuda3std3__45tupleIJddEEES9_S9_j7scan_opE10Policy1000EN6thrust24THRUST_300001_SM_1000_NS12zip_iteratorINS8_IJNSE_6detail15normal_iteratorINSE_10device_ptrIdEEEESK_EEEEESM_NS0_13ScanTileStateIS9_Lb0EEESA_NS0_8NullTypeEjS9_Lb0ESP_EEvT0_T1_T2_iT3_T4_T5_E12temp_storage+40], %fd97;
	st.shared.f64 	[_ZZN3cub18CUB_300001_SM_10006detail4scan16DeviceScanKernelINS2_10policy_hubIN4cuda3std3__45tupleIJddEEES9_S9_j7scan_opE10Policy1000EN6thrust24THRUST_300001_SM_1000_NS12zip_iteratorINS8_IJNSE_6detail15normal_iteratorINSE_10device_ptrIdEEEESK_EEEEESM_NS0_13ScanTileStateIS9_Lb0EEESA_NS0_8NullTypeEjS9_Lb0ESP_EEvT0_T1_T2_iT3_T4_T5_E12temp_storage+48], %fd98;
	mul.wide.s32 	%rd70, %r1, 16;
	add.s64 	%rd71, %rd23, %rd70;
	add.s64 	%rd65, %rd71, 512;
	mov.b64 	%rd66, %fd97;
	mov.b64 	%rd68, %fd98;
	// begin inline asm
	st.cg.u64 [%rd65], %rd66;
	// end inline asm
	add.s64 	%rd67, %rd71, 520;
	// begin inline asm
	st.cg.u64 [%rd67], %rd68;
	// end inline asm
	mul.wide.s32 	%rd72, %r1, 4;
	add.s64 	%rd73, %rd22, %rd72;
	add.s64 	%rd69, %rd73, 128;
	mov.b32 	%r176, 100;
	// begin inline asm
	st.release.gpu.u32 [%rd69], %r176;
	// end inline asm
$L__BB6_59:
	not.b32 	%r177, %r20;
	add.s32 	%r1010, %r1, %r177;
	mov.u32 	%r178, %nctaid.x;
	setp.gt.u32 	%p19, %r178, 499;
	@%p19 bra 	$L__BB6_61;
	membar.cta;
	bra.uni 	$L__BB6_62;
$L__BB6_61:
	mov.b32 	%r179, 450;
	// begin inline asm
	nanosleep.u32 %r179;
	// end inline asm
$L__BB6_62:
	mul.wide.s32 	%rd74, %r1010, 4;
	add.s64 	%rd75, %rd22, %rd74;
	add.s64 	%rd17, %rd75, 128;
$L__BB6_63:
	// begin inline asm
	ld.relaxed.gpu.u32 %r1009, [%rd17];
	// end inline asm
	membar.gl;
	setp.eq.s32 	%p20, %r1009, 99;
	mov.b32 	%r181, -1;
	vote.sync.any.pred 	%p21, %p20, %r181;
	@%p21 bra 	$L__BB6_63;
	mov.f64 	%fd505, 0d0000000000000000;
	setp.eq.s32 	%p22, %r1009, 101;
	@%p22 bra 	$L__BB6_67;
	setp.ne.s32 	%p23, %r1009, 100;
	mov.f64 	%fd506, %fd505;
	@%p23 bra 	$L__BB6_68;
	mul.wide.s32 	%rd87, %r1010, 16;
	add.s64 	%rd88, %rd23, %rd87;
	add.s64 	%rd84, %rd88, 512;
	// begin inline asm
	ld.cg.u64 %rd83, [%rd84];
	// end inline asm
	add.s64 	%rd86, %rd88, 520;
	// begin inline asm
	ld.cg.u64 %rd85, [%rd86];
	// end inline asm
	mov.b64 	%fd505, %rd83;
	mov.b64 	%fd506, %rd85;
	bra.uni 	$L__BB6_68;
$L__BB6_67:
	mul.wide.s32 	%rd81, %r1010, 16;
	add.s64 	%rd82, %rd24, %rd81;
	add.s64 	%rd78, %rd82, 512;
	// begin inline asm
	ld.cg.u64 %rd77, [%rd78];
	// end inline asm
	add.s64 	%rd80, %rd82, 520;
	// begin inline asm
	ld.cg.u64 %rd79, [%rd80];
	// end inline asm
	mov.b64 	%fd505, %rd77;
	mov.b64 	%fd506, %rd79;
$L__BB6_68:
	mov.b32 	%r283, -1;
	vote.sync.ballot.b32 	%r284, %p22, %r283;
	// begin inline asm
	mov.u32 %r183, %lanemask_ge;
	// end inline asm
	and.b32  	%r285, %r284, %r183;
	or.b32  	%r286, %r285, -2147483648;
	add.s32 	%r287, %r286, -1;
	not.b32 	%r288, %r286;
	and.b32  	%r289, %r288, %r287;
	popc.b32 	%r187, %r289;
	mov.b64 	%rd89, %fd505;
	mov.b64 	{%r185, %r190}, %rd89;
	mov.b32 	%r201, 1;
	// begin inline asm
	shfl.sync.down.b32 %r184, %r185, %r201, %r187, %r283;
	// end inline asm
	// begin inline asm
	shfl.sync.down.b32 %r189, %r190, %r201, %r187, %r283;
	// end inline asm
	mov.b64 	%rd90, {%r184, %r189};
	mov.b64 	%fd186, %rd90;
	mov.b64 	%rd91, %fd506;
	mov.b64 	{%r195, %r200}, %rd91;
	// begin inline asm
	shfl.sync.down.b32 %r194, %r195, %r201, %r187, %r283;
	// end inline asm
	// begin inline asm
	shfl.sync.down.b32 %r199, %r200, %r201, %r187, %r283;
	// end inline asm
	mov.b64 	%rd92, {%r194, %r199};
	mov.b64 	%fd187, %rd92;
	setp.lt.s32 	%p26, %r48, %r187;
	mul.f64 	%fd188, %fd505, %fd186;
	fma.rn.f64 	%fd189, %fd505, %fd187, %fd506;
	selp.f64 	%fd190, %fd188, %fd505, %p26;
	mov.b64 	%rd93, %fd190;
	mov.b64 	{%r205, %r210}, %rd93;
	selp.f64 	%fd191, %fd189, %fd506, %p26;
	mov.b64 	%rd94, %fd191;
	mov.b64 	{%r215, %r220}, %rd94;
	mov.b32 	%r221, 2;
	// begin inline asm
	shfl.sync.down.b32 %r204, %r205, %r221, %r187, %r283;
	// end inline asm
	// begin inline asm
	shfl.sync.down.b32 %r209, %r210, %r221, %r187, %r283;
	// end inline asm
	mov.b64 	%rd95, {%r204, %r209};
	mov.b64 	%fd192, %rd95;
	// begin inline asm
	shfl.sync.down.b32 %r214, %r215, %r221, %r187, %r283;
	// end inline asm
	// begin inline asm
	shfl.sync.down.b32 %r219, %r220, %r221, %r187, %r283;
	// end inline asm
	mov.b64 	%rd96, {%r214, %r219};
	mov.b64 	%fd193, %rd96;
	add.s32 	%r31, %r48, 2;
	setp.gt.s32 	%p27, %r31, %r187;
	mul.f64 	%fd194, %fd190, %fd192;
	fma.rn.f64 	%fd195, %fd190, %fd193, %fd191;
	selp.f64 	%fd196, %fd190, %fd194, %p27;
	mov.b64 	%rd97, %fd196;
	mov.b64 	{%r225, %r230}, %rd97;
	selp.f64 	%fd197, %fd191, %fd195, %p27;
	mov.b64 	%rd98, %fd197;
	mov.b64 	{%r235, %r240}, %rd98;
	mov.b32 	%r241, 4;
	// begin inline asm
	shfl.sync.down.b32 %r224, %r225, %r241, %r187, %r283;
	// end inline asm
	// begin inline asm
	shfl.sync.down.b32 %r229, %r230, %r241, %r187, %r283;
	// end inline asm
	mov.b64 	%rd99, {%r224, %r229};
	mov.b64 	%fd198, %rd99;
	// begin inline asm
	shfl.sync.down.b32 %r234, %r235, %r241, %r187, %r283;
	// end inline asm
	// begin inline asm
	shfl.sync.down.b32 %r239, %r240, %r241, %r187, %r283;
	// end inline asm
	mov.b64 	%rd100, {%r234, %r239};
	mov.b64 	%fd199, %rd100;
	add.s32 	%r32, %r48, 4;
	setp.gt.s32 	%p28, %r32, %r187;
	mul.f64 	%fd200, %fd196, %fd198;
	fma.rn.f64 	%fd201, %fd196, %fd199, %fd197;
	selp.f64 	%fd202, %fd196, %fd200, %p28;
	mov.b64 	%rd101, %fd202;
	mov.b64 	{%r245, %r250}, %rd101;
	selp.f64 	%fd203, %fd197, %fd201, %p28;
	mov.b64 	%rd102, %fd203;
	mov.b64 	{%r255, %r260}, %rd102;
	mov.b32 	%r261, 8;
	// begin inline asm
	shfl.sync.down.b32 %r244, %r245, %r261, %r187, %r283;
	// end inline asm
	// begin inline asm
	shfl.sync.down.b32 %r249, %r250, %r261, %r187, %r283;
	// end inline asm
	mov.b64 	%rd103, {%r244, %r249};
	mov.b64 	%fd204, %rd103;
	// begin inline asm
	shfl.sync.down.b32 %r254, %r255, %r261, %r187, %r283;
	// end inline asm
	// begin inline asm
	shfl.sync.down.b32 %r259, %r260, %r261, %r187, %r283;
	// end inline asm
	mov.b64 	%rd104, {%r254, %r259};
	mov.b64 	%fd205, %rd104;
	add.s32 	%r33, %r48, 8;
	setp.gt.s32 	%p29, %r33, %r187;
	mul.f64 	%fd206, %fd202, %fd204;
	fma.rn.f64 	%fd207, %fd202, %fd205, %fd203;
	selp.f64 	%fd208, %fd202, %fd206, %p29;
	mov.b64 	%rd105, %fd208;
	mov.b64 	{%r265, %r270}, %rd105;
	selp.f64 	%fd209, %fd203, %fd207, %p29;
	mov.b64 	%rd106, %fd209;
	mov.b64 	{%r275, %r280}, %rd106;
	mov.b32 	%r281, 16;
	// begin inline asm
	shfl.sync.down.b32 %r264, %r265, %r281, %r187, %r283;
	// end inline asm
	// begin inline asm
	shfl.sync.down.b32 %r269, %r270, %r281, %r187, %r283;
	// end inline asm
	mov.b64 	%rd107, {%r264, %r269};
	mov.b64 	%fd210, %rd107;
	// begin inline asm
	shfl.sync.down.b32 %r274, %r275, %r281, %r187, %r283;
	// end inline asm
	// begin inline asm
	shfl.sync.down.b32 %r279, %r280, %r281, %r187, %r283;
	// end inline asm
	mov.b64 	%rd108, {%r274, %r279};
	mov.b64 	%fd211, %rd108;
	add.s32 	%r34, %r48, 16;
	setp.gt.s32 	%p30, %r34, %r187;
	mul.f64 	%fd212, %fd208, %fd210;
	fma.rn.f64 	%fd213, %fd208, %fd211, %fd209;
	selp.f64 	%fd507, %fd208, %fd212, %p30;
	selp.f64 	%fd508, %fd209, %fd213, %p30;
	add.s64 	%rd18, %rd24, 512;
$L__BB6_69:
	setp.ne.s32 	%p31, %r1009, 101;
	mov.b32 	%r290, -1;
	vote.sync.all.pred 	%p32, %p31, %r290;
	not.pred 	%p33, %p32;
	@%p33 bra 	$L__BB6_77;
	mul.wide.s32 	%rd118, %r1010, 4;
	add.s64 	%rd19, %rd22, %rd118;
$L__BB6_71:
	// begin inline asm
	ld.relaxed.gpu.u32 %r1009, [%rd19];
	// end inline asm
	membar.gl;
	setp.eq.s32 	%p37, %r1009, 99;
	mov.b32 	%r294, -1;
	vote.sync.any.pred 	%p38, %p37, %r294;
	@%p38 bra 	$L__BB6_71;
	mov.f64 	%fd509, 0d0000000000000000;
	setp.eq.s32 	%p39, %r1009, 101;
	@%p39 bra 	$L__BB6_75;
	setp.ne.s32 	%p40, %r1009, 100;
	mov.f64 	%fd510, %fd509;
	@%p40 bra 	$L__BB6_76;
	mul.wide.s32 	%rd130, %r1010, 16;
	add.s64 	%rd127, %rd23, %rd130;
	// begin inline asm
	ld.cg.u64 %rd126, [%rd127];
	// end inline asm
	add.s64 	%rd129, %rd127, 8;
	// begin inline asm
	ld.cg.u64 %rd128, [%rd129];
	// end inline asm
	mov.b64 	%fd509, %rd126;
	mov.b64 	%fd510, %rd128;
	bra.uni 	$L__BB6_76;
$L__BB6_75:
	mul.wide.s32 	%rd124, %r1010, 16;
	add.s64 	%rd125, %rd18, %rd124;
	add.s64 	%rd121, %rd125, -512;
	// begin inline asm
	ld.cg.u64 %rd120, [%rd121];
	// end inline asm
	add.s64 	%rd123, %rd125, -504;
	// begin inline asm
	ld.cg.u64 %rd122, [%rd123];
	// end inline asm
	mov.b64 	%fd509, %rd120;
	mov.b64 	%fd510, %rd122;
$L__BB6_76:
	mov.b32 	%r395, -1;
	vote.sync.ballot.b32 	%r396, %p39, %r395;
	and.b32  	%r397, %r396, %r183;
	or.b32  	%r398, %r397, -2147483648;
	add.s32 	%r399, %r398, -1;
	not.b32 	%r400, %r398;
	and.b32  	%r401, %r400, %r399;
	popc.b32 	%r299, %r401;
	mov.b64 	%rd131, %fd509;
	mov.b64 	{%r297, %r302}, %rd131;
	mov.b32 	%r313, 1;
	// begin inline asm
	shfl.sync.down.b32 %r296, %r297, %r313, %r299, %r395;
	// end inline asm
	// begin inline asm
	shfl.sync.down.b32 %r301, %r302, %r313, %r299, %r395;
	// end inline asm
	mov.b64 	%rd132, {%r296, %r301};
	mov.b64 	%fd219, %rd132;
	mov.b64 	%rd133, %fd510;
	mov.b64 	{%r307, %r312}, %rd133;
	// begin inline asm
	shfl.sync.down.b32 %r306, %r307, %r313, %r299, %r395;
	// end inline asm
	// begin inline asm
	shfl.sync.down.b32 %r311, %r312, %r313, %r299, %r395;
	// end inline asm
	mov.b64 	%rd134, {%r306, %r311};
	mov.b64 	%fd220, %rd134;
	setp.lt.s32 	%p43, %r48, %r299;
	mul.f64 	%fd221, %fd509, %fd219;
	fma.rn.f64 	%fd222, %fd509, %fd220, %fd510;
	selp.f64 	%fd223, %fd221, %fd509, %p43;
	mov.b64 	%rd135, %fd223;
	mov.b64 	{%r317, %r322}, %rd135;
	selp.f64 	%fd224, %fd222, %fd510, %p43;
	mov.b64 	%rd136, %fd224;
	mov.b64 	{%r327, %r332}, %rd136;
	mov.b32 	%r333, 2;
	// begin inline asm
	shfl.sync.down.b32 %r316, %r317, %r333, %r299, %r395;
	// end inline asm
	// begin inline asm
	shfl.sync.down.b32 %r321, %r322, %r333, %r299, %r395;
	// end inline asm
	mov.b64 	%rd137, {%r316, %r321};
	mov.b64 	%fd225, %rd137;
	// begin inline asm
	shfl.sync.down.b32 %r326, %r327, %r333, %r299, %r395;
	// end inline asm
	// begin inline asm
	shfl.sync.down.b32 %r331, %r332, %r333, %r299, %r395;
	// end inline asm
	mov.b64 	%rd138, {%r326, %r331};
	mov.b64 	%fd226, %rd138;
	setp.gt.s32 	%p44, %r31, %r299;
	mul.f64 	%fd227, %fd223, %fd225;
	fma.rn.f64 	%fd228, %fd223, %fd226, %fd224;
	selp.f64 	%fd229, %fd223, %fd227, %p44;
	mov.b64 	%rd139, %fd229;
	mov.b64 	{%r337, %r342}, %rd139;
	selp.f64 	%fd230, %fd224, %fd228, %p44;
	mov.b64 	%rd140, %fd230;
	mov.b64 	{%r347, %r352}, %rd140;
	mov.b32 	%r353, 4;
	// begin inline asm
	shfl.sync.down.b32 %r336, %r337, %r353, %r299, %r395;
	// end inline asm
	// begin inline asm
	shfl.sync.down.b32 %r341, %r342, %r353, %r299, %r395;
	// end inline asm
	mov.b64 	%rd141, {%r336, %r341};
	mov.b64 	%fd231, %rd141;
	// begin inline asm
	shfl.sync.down.b32 %r346, %r347, %r353, %r299, %r395;
	// end inline asm
	// begin inline asm
	shfl.sync.down.b32 %r351, %r352, %r353, %r299, %r395;
	// end inline asm
	mov.b64 	%rd142, {%r346, %r351};
	mov.b64 	%fd232, %rd142;
	setp.gt.s32 	%p45, %r32, %r299;
	mul.f64 	%fd233, %fd229, %fd231;
	fma.rn.f64 	%fd234, %fd229, %fd232, %fd230;
	selp.f64 	%fd235, %fd229, %fd233, %p45;
	mov.b64 	%rd143, %fd235;
	mov.b64 	{%r357, %r362}, %rd143;
	selp.f64 	%fd236, %fd230, %fd234, %p45;
	mov.b64 	%rd144, %fd236;
	mov.b64 	{%r367, %r372}, %rd144;
	mov.b32 	%r373, 8;
	// begin inline asm
	shfl.sync.down.b32 %r356, %r357, %r373, %r299, %r395;
	// end inline asm
	// begin inline asm
	shfl.sync.down.b32 %r361, %r362, %r373, %r299, %r395;
	// end inline asm
	mov.b64 	%rd145, {%r356, %r361};
	mov.b64 	%fd237, %rd145;
	// begin inline asm
	shfl.sync.down.b32 %r366, %r367, %r373, %r299, %r395;
	// end inline asm
	// begin inline asm
	shfl.sync.down.b32 %r371, %r372, %r373, %r299, %r395;
	// end inline asm
	mov.b64 	%rd146, {%r366, %r371};
	mov.b64 	%fd238, %rd146;
	setp.gt.s32 	%p46, %r33, %r299;
	mul.f64 	%fd239, %fd235, %fd237;
	fma.rn.f64 	%fd240, %fd235, %fd238, %fd236;
	selp.f64 	%fd241, %fd235, %fd239, %p46;
	mov.b64 	%rd147, %fd241;
	mov.b64 	{%r377, %r382}, %rd147;
	selp.f64 	%fd242, %fd236, %fd240, %p46;
	mov.b64 	%rd148, %fd242;
	mov.b64 	{%r387, %r392}, %rd148;
	mov.b32 	%r393, 16;
	// begin inline asm
	shfl.sync.down.b32 %r376, %r377, %r393, %r299, %r395;
	// end inline asm
	// begin inline asm
	shfl.sync.down.b32 %r381, %r382, %r393, %r299, %r395;
	// end inline asm
	mov.b64 	%rd149, {%r376, %r381};
	mov.b64 	%fd243, %rd149;
	// begin inline asm
	shfl.sync.down.b32 %r386, %r387, %r393, %r299, %r395;
	// end inline asm
	// begin inline asm
	shfl.sync.down.b32 %r391, %r392, %r393, %r299, %r395;
	// end inline asm
	mov.b64 	%rd150, {%r386, %r391};
	mov.b64 	%fd244, %rd150;
	setp.gt.s32 	%p47, %r34, %r299;
	mul.f64 	%fd245, %fd241, %fd243;
	fma.rn.f64 	%fd246, %fd241, %fd244, %fd242;
	selp.f64 	%fd247, %fd241, %fd245, %p47;
	selp.f64 	%fd248, %fd242, %fd246, %p47;
	mul.f64 	%fd117, %fd507, %fd247;
	fma.rn.f64 	%fd508, %fd507, %fd248, %fd508;
	add.s32 	%r1010, %r1010, -32;
	mov.f64 	%fd507, %fd117;
	bra.uni 	$L__BB6_69;
$L__BB6_77:
	setp.ne.s32 	%p34, %r20, 0;
	@%p34 bra 	$L__BB6_79;
	mul.f64 	%fd214, %fd97, %fd507;
	fma.rn.f64 	%fd215, %fd97, %fd508, %fd98;
	mul.wide.s32 	%rd114, %r1, 16;
	add.s64 	%rd115, %rd24, %rd114;
	add.s64 	%rd109, %rd115, 512;
	mov.b64 	%rd110, %fd214;
	mov.b64 	%rd112, %fd215;
	// begin inline asm
	st.cg.u64 [%rd109], %rd110;
	// end inline asm
	add.s64 	%rd111, %rd115, 520;
	// begin inline asm
	st.cg.u64 [%rd111], %rd112;
	// end inline asm
	mul.wide.s32 	%rd116, %r1, 4;
	add.s64 	%rd117, %rd22, %rd116;
	add.s64 	%rd113, %rd117, 128;
	mov.b32 	%r292, 101;
	// begin inline asm
	st.release.gpu.u32 [%rd113], %r292;
	// end inline asm
	st.shared.f64 	[_ZZN3cub18CUB_300001_SM_10006detail4scan16DeviceScanKernelINS2_10policy_hubIN4cuda3std3__45tupleIJddEEES9_S9_j7scan_opE10Policy1000EN6thrust24THRUST_300001_SM_1000_NS12zip_iteratorINS8_IJNSE_6detail15normal_iteratorINSE_10device_ptrIdEEEESK_EEEEESM_NS0_13ScanTileStateIS9_Lb0EEESA_NS0_8NullTypeEjS9_Lb0ESP_EEvT0_T1_T2_iT3_T4_T5_E12temp_storage+8], %fd507;
	st.shared.v2.f64 	[_ZZN3cub18CUB_300001_SM_10006detail4scan16DeviceScanKernelINS2_10policy_hubIN4cuda3std3__45tupleIJddEEES9_S9_j7scan_opE10Policy1000EN6thrust24THRUST_300001_SM_1000_NS12zip_iteratorINS8_IJNSE_6detail15normal_iteratorINSE_10device_ptrIdEEEESK_EEEEESM_NS0_13ScanTileStateIS9_Lb0EEESA_NS0_8NullTypeEjS9_Lb0ESP_EEvT0_T1_T2_iT3_T4_T5_E12temp_storage+16], {%fd508, %fd214};
	st.shared.f64 	[_ZZN3cub18CUB_300001_SM_10006detail4scan16DeviceScanKernelINS2_10policy_hubIN4cuda3std3__45tupleIJddEEES9_S9_j7scan_opE10Policy1000EN6thrust24THRUST_300001_SM_1000_NS12zip_iteratorINS8_IJNSE_6detail15normal_iteratorINSE_10device_ptrIdEEEESK_EEEEESM_NS0_13ScanTileStateIS9_Lb0EEESA_NS0_8NullTypeEjS9_Lb0ESP_EEvT0_T1_T2_iT3_T4_T5_E12temp_storage+32], %fd215;
$L__BB6_79:
	setp.ne.s32 	%p35, %r48, 0;
	@%p35 bra 	$L__BB6_81;
	st.shared.f64 	[_ZZN3cub18CUB_300001_SM_10006detail4scan16DeviceScanKernelINS2_10policy_hubIN4cuda3std3__45tupleIJddEEES9_S9_j7scan_opE10Policy1000EN6thrust24THRUST_300001_SM_1000_NS12zip_iteratorINS8_IJNSE_6detail15normal_iteratorINSE_10device_ptrIdEEEESK_EEEEESM_NS0_13ScanTileStateIS9_Lb0EEESA_NS0_8NullTypeEjS9_Lb0ESP_EEvT0_T1_T2_iT3_T4_T5_E12temp_storage+136], %fd507;
	st.shared.f64 	[_ZZN3cub18CUB_300001_SM_10006detail4scan16DeviceScanKernelINS2_10policy_hubIN4cuda3std3__45tupleIJddEEES9_S9_j7scan_opE10Policy1000EN6thrust24THRUST_300001_SM_1000_NS12zip_iteratorINS8_IJNSE_6detail15normal_iteratorINSE_10device_ptrIdEEEESK_EEEEESM_NS0_13ScanTileStateIS9_Lb0EEESA_NS0_8NullTypeEjS9_Lb0ESP_EEvT0_T1_T2_iT3_T4_T5_E12temp_storage+144], %fd508;
	mov.f64 	%fd511, %fd507;
	mov.f64 	%fd512, %fd508;
$L__BB6_81:
	bar.sync 	0;
	setp.eq.s32 	%p36, %r20, 0;
	@%p36 bra 	$L__BB6_83;
	ld.shared.f64 	%fd216, [_ZZN3cub18CUB_300001_SM_10006detail4scan16DeviceScanKernelINS2_10policy_hubIN4cuda3std3__45tupleIJddEEES9_S9_j7scan_opE10Policy1000EN6thrust24THRUST_300001_SM_1000_NS12zip_iteratorINS8_IJNSE_6detail15normal_iteratorINSE_10device_ptrIdEEEESK_EEEEESM_NS0_13ScanTileStateIS9_Lb0EEESA_NS0_8NullTypeEjS9_Lb0ESP_EEvT0_T1_T2_iT3_T4_T5_E12temp_storage+144];
	ld.shared.f64 	%fd217, [_ZZN3cub18CUB_300001_SM_10006detail4scan16DeviceScanKernelINS2_10policy_hubIN4cuda3std3__45tupleIJddEEES9_S9_j7scan_opE10Policy1000EN6thrust24THRUST_300001_SM_1000_NS12zip_iteratorINS8_IJNSE_6detail15normal_iteratorINSE_10device_ptrIdEEEESK_EEEEESM_NS0_13ScanTileStateIS9_Lb0EEESA_NS0_8NullTypeEjS9_Lb0ESP_EEvT0_T1_T2_iT3_T4_T5_E12temp_storage+136];
	mul.f64 	%fd121, %fd511, %fd217;
	fma.rn.f64 	%fd512, %fd511, %fd216, %fd512;
	mov.f64 	%fd511, %fd121;
$L__BB6_83:
	mul.f64 	%fd515, %fd511, %fd73;
	fma.rn.f64 	%fd516, %fd512, %fd73, %fd74;
$L__BB6_84:
	fma.rn.f64 	%fd299, %fd516, %fd75, %fd76;
	fma.rn.f64 	%fd300, %fd299, %fd77, %fd78;
	mul.f64 	%fd301, %fd515, %fd75;
	mul.f64 	%fd302, %fd301, %fd77;
	bar.sync 	0;
	st.shared.v2.f64 	[%r27], {%fd515, %fd516};
	st.shared.v2.f64 	[%r27+16], {%fd301, %fd299};
	st.shared.v2.f64 	[%r27+32], {%fd302, %fd300};
	bar.warp.sync 	-1;
	ld.shared.v2.f64 	{%fd130, %fd129}, [%r26];
	ld.shared.v2.f64 	{%fd132, %fd131}, [%r26+512];
	ld.shared.v2.f64 	{%fd134, %fd133}, [%r26+1024];
	setp.ne.s32 	%p60, %r20, 0;
	@%p60 bra 	$L__BB6_86;
	st.volatile.shared.u32 	[_ZZN3cub18CUB_300001_SM_10006detail4scan16DeviceScanKernelINS2_10policy_hubIN4cuda3std3__45tupleIJddEEES9_S9_j7scan_opE10Policy1000EN6thrust24THRUST_300001_SM_1000_NS12zip_iteratorINS8_IJNSE_6detail15normal_iteratorINSE_10device_ptrIdEEEESK_EEEEESM_NS0_13ScanTileStateIS9_Lb0EEESA_NS0_8NullTypeEjS9_Lb0ESP_EEvT0_T1_T2_iT3_T4_T5_E12temp_storage+6144], %r3;
$L__BB6_86:
	bar.sync 	0;
	ld.volatile.shared.u32 	%r39, [_ZZN3cub18CUB_300001_SM_10006detail4scan16DeviceScanKernelINS2_10policy_hubIN4cuda3std3__45tupleIJddEEES9_S9_j7scan_opE10Policy1000EN6thrust24THRUST_300001_SM_1000_NS12zip_iteratorINS8_IJNSE_6detail15normal_iteratorINSE_10device_ptrIdEEEESK_EEEEESM_NS0_13ScanTileStateIS9_Lb0EEESA_NS0_8NullTypeEjS9_Lb0ESP_EEvT0_T1_T2_iT3_T4_T5_E12temp_storage+6144];
	cvt.u64.u32 	%rd175, %r21;
	add.s64 	%rd176, %rd175, %rd14;
	setp.ge.s32 	%p61, %r21, %r39;
	shl.b64 	%rd177, %rd176, 3;
	add.s64 	%rd20, %rd6, %rd177;
	add.s64 	%rd21, %rd7, %rd177;
	@%p61 bra 	$L__BB6_88;
	st.global.f64 	[%rd20], %fd130;
	st.global.f64 	[%rd21], %fd129;
$L__BB6_88:
	setp.ge.s32 	%p62, %r22, %r39;
	@%p62 bra 	$L__BB6_90;
	st.global.f64 	[%rd20+256], %fd132;
	st.global.f64 	[%rd21+256], %fd131;
$L__BB6_90:
	setp.ge.s32 	%p63, %r23, %r39;
	@%p63 bra 	$L__BB6_92;
	st.global.f64 	[%rd20+512], %fd134;
	st.global.f64 	[%rd21+512], %fd133;
$L__BB6_92:
	ret;

}
	// .globl	_ZN3cub18CUB_300001_SM_10006detail4scan16DeviceScanKernelINS2_10policy_hubIN4cuda3std3__45tupleIJddEEES9_S9_m7scan_opE10Policy1000EN6thrust24THRUST_300001_SM_1000_NS12zip_iteratorINS8_IJNSE_6detail15normal_iteratorINSE_10device_ptrIdEEEESK_EEEEESM_NS0_13ScanTileStateIS9_Lb0EEESA_NS0_8NullTypeEmS9_Lb0ESP_EEvT0_T1_T2_iT3_T4_T5_
.visible .entry _ZN3cub18CUB_300001_SM_10006detail4scan16DeviceScanKernelINS2_10policy_hubIN4cuda3std3__45tupleIJddEEES9_S9_m7scan_opE10Policy1000EN6thrust24THRUST_300001_SM_1000_NS12zip_iteratorINS8_IJNSE_6detail15normal_iteratorINSE_10device_ptrIdEEEESK_EEEEESM_NS0_13ScanTileStateIS9_Lb0EEESA_NS0_8NullTypeEmS9_Lb0ESP_EEvT0_T1_T2_iT3_T4_T5_(
	.param .align 8 .b8 _ZN3cub18CUB_300001_SM_10006detail4scan16DeviceScanKernelINS2_10policy_hubIN4cuda3std3__45tupleIJddEEES9_S9_m7scan_opE10Policy1000EN6thrust24THRUST_300001_SM_1000_NS12zip_iteratorINS8_IJNSE_6detail15normal_iteratorINSE_10device_ptrIdEEEESK_EEEEESM_NS0_13ScanTileStateIS9_Lb0EEESA_NS0_8NullTypeEmS9_Lb0ESP_EEvT0_T1_T2_iT3_T4_T5__param_0[16],
	.param .align 8 .b8 _ZN3cub18CUB_300001_SM_10006detail4scan16DeviceScanKernelINS2_10policy_hubIN4cuda3std3__45tupleIJddEEES9_S9_m7scan_opE10Policy1000EN6thrust24THRUST_300001_SM_1000_NS12zip_iteratorINS8_IJNSE_6detail15normal_iteratorINSE_10device_ptrIdEEEESK_EEEEESM_NS0_13ScanTileStateIS9_Lb0EEESA_NS0_8NullTypeEmS9_Lb0ESP_EEvT0_T1_T2_iT3_T4_T5__param_1[16],
	.param .align 8 .b8 _ZN3cub18CUB_300001_SM_10006detail4scan16DeviceScanKernelINS2_10policy_hubIN4cuda3std3__45tupleIJddEEES9_S9_m7scan_opE10Policy1000EN6thrust24THRUST_300001_SM_1000_NS12zip_iteratorINS8_IJNSE_6detail15normal_iteratorINSE_10device_ptrIdEEEESK_EEEEESM_NS0_13ScanTileStateIS9_Lb0EEESA_NS0_8NullTypeEmS9_Lb0ESP_EEvT0_T1_T2_iT3_T4_T5__param_2[24],
	.param .u32 _ZN3cub18CUB_300001_SM_10006detail4scan16DeviceScanKernelINS2_10policy_hubIN4cuda3std3__45tupleIJddEEES9_S9_m7scan_opE10Policy1000EN6thrust24THRUST_300001_SM_1000_NS12zip_iteratorINS8_IJNSE_6detail15normal_iteratorINSE_10device_ptrIdEEEESK_EEEEESM_NS0_13ScanTileStateIS9_Lb0EEESA_NS0_8NullTypeEmS9_Lb0ESP_EEvT0_T1_T2_iT3_T4_T5__param_3,
	.param .align 1 .b8 _ZN3cub18CUB_300001_SM_10006detail4scan16DeviceScanKernelINS2_10policy_hubIN4cuda3std3__45tupleIJddEEES9_S9_m7scan_opE10Policy1000EN6thrust24THRUST_300001_SM_1000_NS12zip_iteratorINS8_IJNSE_6detail15normal_iteratorINSE_10device_ptrIdEEEESK_EEEEESM_NS0_13ScanTileStateIS9_Lb0EEESA_NS0_8NullTypeEmS9_Lb0ESP_EEvT0_T1_T2_iT3_T4_T5__param_4[1],
	.param .align 1 .b8 _ZN3cub18CUB_300001_SM_10006detail4scan16DeviceScanKernelINS2_10policy_hubIN4cuda3std3__45tupleIJddEEES9_S9_m7scan_opE10Policy1000EN6thrust24THRUST_300001_SM_1000_NS12zip_iteratorINS8_IJNSE_6detail15normal_iteratorINSE_10device_ptrIdEEEESK_EEEEESM_NS0_13ScanTileStateIS9_Lb0EEESA_NS0_8NullTypeEmS9_Lb0ESP_EEvT0_T1_T2_iT3_T4_T5__param_5[1],
	.param .u64 _ZN3cub18CUB_300001_SM_10006detail4scan16DeviceScanKernelINS2_10policy_hubIN4cuda3std3__45tupleIJddEEES9_S9_m7scan_opE10Policy1000EN6thrust24THRUST_300001_SM_1000_NS12zip_iteratorINS8_IJNSE_6detail15normal_iteratorINSE_10device_ptrIdEEEESK_EEEEESM_NS0_13ScanTileStateIS9_Lb0EEESA_NS0_8NullTypeEmS9_Lb0ESP_EEvT0_T1_T2_iT3_T4_T5__param_6
)
.maxntid 128
{
	.reg .pred 	%p<118>;
	.reg .b32 	%r<1009>;
	.reg .b64 	%rd<324>;
	.reg .b64 	%fd<517>;
	// demoted variable
	.shared .align 16 .b8 _ZZN3cub18CUB_300001_SM_10006detail4scan16DeviceScanKernelINS2_10policy_hubIN4cuda3std3__45tupleIJddEEES9_S9_m7scan_opE10Policy1000EN6thrust24THRUST_300001_SM_1000_NS12zip_iteratorINS8_IJNSE_6detail15normal_iteratorINSE_10device_ptrIdEEEESK_EEEEESM_NS0_13ScanTileStateIS9_Lb0EEESA_NS0_8NullTypeEmS9_Lb0ESP_EEvT0_T1_T2_iT3_T4_T5_E12temp_storage[6160];
	ld.param.u64 	%rd27, [_ZN3cub18CUB_300001_SM_10006detail4scan16DeviceScanKernelINS2_10policy_hubIN4cuda3std3__45tupleIJddEEES9_S9_m7scan_opE10Policy1000EN6thrust24THRUST_300001_SM_1000_NS12zip_iteratorINS8_IJNSE_6detail15normal_iteratorINSE_10device_ptrIdEEEESK_EEEEESM_NS0_13ScanTileStateIS9_Lb0EEESA_NS0_8NullTypeEmS9_Lb0ESP_EEvT0_T1_T2_iT3_T4_T5__param_2+16];
	ld.param.u64 	%rd26, [_ZN3cub18CUB_300001_SM_10006detail4scan16DeviceScanKernelINS2_10policy_hubIN4cuda3std3__45tupleIJddEEES9_S9_m7scan_opE10Policy1000EN6thrust24THRUST_300001_SM_1000_NS12zip_iteratorINS8_IJNSE_6detail15normal_iteratorINSE_10device_ptrIdEEEESK_EEEEESM_NS0_13ScanTileStateIS9_Lb0EEESA_NS0_8NullTypeEmS9_Lb0ESP_EEvT0_T1_T2_iT3_T4_T5__param_2+8];
	ld.param.u64 	%rd25, [_ZN3cub18CUB_300001_SM_10006detail4scan16DeviceScanKernelINS2_10policy_hubIN4cuda3std3__45tupleIJddEEES9_S9_m7scan_opE10Policy1000EN6thrust24THRUST_300001_SM_1000_NS12zip_iteratorINS8_IJNSE_6detail15normal_iteratorINSE_10device_ptrIdEEEESK_EEEEESM_NS0_13ScanTileStateIS9_Lb0EEESA_NS0_8NullTypeEmS9_Lb0ESP_EEvT0_T1_T2_iT3_T4_T5__param_2];
	ld.param.u64 	%rd28, [_ZN3cub18CUB_300001_SM_10006detail4scan16DeviceScanKernelINS2_10policy_hubIN4cuda3std3__45tupleIJddEEES9_S9_m7scan_opE10Policy1000EN6thrust24THRUST_300001_SM_1000_NS12zip_iteratorINS8_IJNSE_6detail15normal_iteratorINSE_10device_ptrIdEEEESK_EEEEESM_NS0_13ScanTileStateIS9_Lb0EEESA_NS0_8NullTypeEmS9_Lb0ESP_EEvT0_T1_T2_iT3_T4_T5__param_1+8];
	ld.param.u64 	%rd29, [_ZN3cub18CUB_300001_SM_10006detail4scan16DeviceScanKernelINS2_10policy_hubIN4cuda3std3__45tupleIJddEEES9_S9_m7scan_opE10Policy1000EN6thrust24THRUST_300001_SM_1000_NS12zip_iteratorINS8_IJNSE_6detail15normal_iteratorINSE_10device_ptrIdEEEESK_EEEEESM_NS0_13ScanTileStateIS9_Lb0EEESA_NS0_8NullTypeEmS9_Lb0ESP_EEvT0_T1_T2_iT3_T4_T5__param_1];
	ld.param.u64 	%rd30, [_ZN3cub18CUB_300001_SM_10006detail4scan16DeviceScanKernelINS2_10policy_hubIN4cuda3std3__45tupleIJddEEES9_S9_m7scan_opE10Policy1000EN6thrust24THRUST_300001_SM_1000_NS12zip_iteratorINS8_IJNSE_6detail15normal_iteratorINSE_10device_ptrIdEEEESK_EEEEESM_NS0_13ScanTileStateIS9_Lb0EEESA_NS0_8NullTypeEmS9_Lb0ESP_EEvT0_T1_T2_iT3_T4_T5__param_0+8];
	ld.param.u64 	%rd31, [_ZN3cub18CUB_300001_SM_10006detail4scan16DeviceScanKernelINS2_10policy_hubIN4cuda3std3__45tupleIJddEEES9_S9_m7scan_opE10Policy1000EN6thrust24THRUST_300001_SM_1000_NS12zip_iteratorINS8_IJNSE_6detail15normal_iteratorINSE_10device_ptrIdEEEESK_EEEEESM_NS0_13ScanTileStateIS9_Lb0EEESA_NS0_8NullTypeEmS9_Lb0ESP_EEvT0_T1_T2_iT3_T4_T5__param_0];
	ld.param.u32 	%r39, [_ZN3cub18CUB_300001_SM_10006detail4scan16DeviceScanKernelINS2_10policy_hubIN4cuda3std3__45tupleIJddEEES9_S9_m7scan_opE10Policy1000EN6thrust24THRUST_300001_SM_1000_NS12zip_iteratorINS8_IJNSE_6detail15normal_iteratorINSE_10device_ptrIdEEEESK_EEEEESM_NS0_13ScanTileStateIS9_Lb0EEESA_NS0_8NullTypeEmS9_Lb0ESP_EEvT0_T1_T2_iT3_T4_T5__param_3];
	ld.param.u64 	%rd32, [_ZN3cub18CUB_300001_SM_10006detail4scan16DeviceScanKernelINS2_10policy_hubIN4cuda3std3__45tupleIJddEEES9_S9_m7scan_opE10Policy1000EN6thrust24THRUST_300001_SM_1000_NS12zip_iteratorINS8_IJNSE_6detail15normal_iteratorINSE_10device_ptrIdEEEESK_EEEEESM_NS0_13ScanTileStateIS9_Lb0EEESA_NS0_8NullTypeEmS9_Lb0ESP_EEvT0_T1_T2_iT3_T4_T5__param_6];
	cvta.to.global.u64 	%rd4, %rd31;
	cvta.to.global.u64 	%rd5, %rd30;
	cvta.to.global.u64 	%rd6, %rd29;
	cvta.to.global.u64 	%rd7, %rd28;
	mov.u32 	%r40, %ctaid.x;
	add.s32 	%r1, %r39, %r40;
	mul.wide.s32 	%rd8, %r1, 384;
	sub.s64 	%rd9, %rd32, %rd8;
	setp.lt.u64 	%p1, %rd9, 385;
	@%p1 bra 	$L__BB7_40;
	mov.u32 	%r2, %tid.x;
	and.b32  	%r524, %r2, 31;
	and.b32  	%r525, %r2, 992;
	mul.lo.s32 	%r526, %r525, 3;
	or.b32  	%r527, %r526, %r524;
	cvt.u64.u32 	%rd179, %r527;
	add.s64 	%rd10, %rd8, %rd179;
	shl.b64 	%rd180, %rd10, 3;
	add.s64 	%rd181, %rd4, %rd180;
	add.s64 	%rd182, %rd5, %rd180;
	ld.global.f64 	%fd303, [%rd181];
	ld.global.f64 	%fd304, [%rd182];
	ld.global.f64 	%fd305, [%rd181+256];
	ld.global.f64 	%fd306, [%rd182+256];
	ld.global.f64 	%fd307, [%rd181+512];
	ld.global.f64 	%fd308, [%rd182+512];
	// begin inline asm
	mov.u32 %r523, %laneid;
	// end inline asm
	shr.u32 	%r4, %r2, 5;
	mad.lo.s32 	%r528, %r4, 96, %r523;
	shl.b32 	%r529, %r528, 4;
	mov.u32 	%r530, _ZZN3cub18CUB_300001_SM_10006detail4scan16DeviceScanKernelINS2_10policy_hubIN4cuda3std3__45tupleIJddEEES9_S9_m7scan_opE10Policy1000EN6thrust24THRUST_300001_SM_1000_NS12zip_iteratorINS8_IJNSE_6detail15normal_iteratorINSE_10device_ptrIdEEEESK_EEEEESM_NS0_13ScanTileStateIS9_Lb0EEESA_NS0_8NullTypeEmS9_Lb0ESP_EEvT0_T1_T2_iT3_T4_T5_E12temp_storage;
	add.s32 	%r5, %r530, %r529;
	st.shared.v2.f64 	[%r5], {%fd303, %fd304};
	st.shared.v2.f64 	[%r5+512], {%fd305, %fd306};
	st.shared.v2.f64 	[%r5+1024], {%fd307, %fd308};
	bar.warp.sync 	-1;
	shl.b32 	%r531, %r523, 5;
	add.s32 	%r6, %r5, %r531;
	ld.shared.v2.f64 	{%fd1, %fd2}, [%r6];
	ld.shared.v2.f64 	{%fd3, %fd4}, [%r6+16];
	ld.shared.v2.f64 	{%fd5, %fd6}, [%r6+32];
	bar.sync 	0;
	setp.ne.s32 	%p64, %r1, 0;
	@%p64 bra 	$L__BB7_8;
	mul.f64 	%fd423, %fd1, %fd3;
	fma.rn.f64 	%fd424, %fd2, %fd3, %fd4;
	mul.f64 	%fd425, %fd423, %fd5;
	mov.b64 	%rd292, %fd425;
	mov.b64 	{%r882, %r887}, %rd292;
	fma.rn.f64 	%fd426, %fd424, %fd5, %fd6;
	mov.b64 	%rd293, %fd426;
	mov.b64 	{%r892, %r897}, %rd293;
	mov.b32 	%r998, 1;
	mov.b32 	%r999, 0;
	mov.b32 	%r1000, -1;
	// begin inline asm
	shfl.sync.up.b32 %r881, %r882, %r998, %r999, %r1000;
	// end inline asm
	// begin inline asm
	shfl.sync.up.b32 %r886, %r887, %r998, %r999, %r1000;
	// end inline asm
	mov.b64 	%rd294, {%r881, %r886};
	mov.b64 	%fd427, %rd294;
	// begin inline asm
	shfl.sync.up.b32 %r891, %r892, %r998, %r999, %r1000;
	// end inline asm
	// begin inline asm
	shfl.sync.up.b32 %r896, %r897, %r998, %r999, %r1000;
	// end inline asm
	mov.b64 	%rd295, {%r891, %r896};
	mov.b64 	%fd428, %rd295;
	mul.f64 	%fd429, %fd425, %fd427;
	fma.rn.f64 	%fd430, %fd425, %fd428, %fd426;
	setp.lt.s32 	%p106, %r523, 1;
	selp.f64 	%fd431, %fd426, %fd430, %p106;
	mov.b64 	%rd296, %fd431;
	mov.b64 	{%r912, %r917}, %rd296;
	selp.f64 	%fd432, %fd425, %fd429, %p106;
	mov.b64 	%rd297, %fd432;
	mov.b64 	{%r902, %r907}, %rd297;
	mov.b32 	%r918, 2;
	// begin inline asm
	shfl.sync.up.b32 %r901, %r902, %r918, %r999, %r1000;
	// end inline asm
	// begin inline asm
	shfl.sync.up.b32 %r906, %r907, %r918, %r999, %r1000;
	// end inline asm
	mov.b64 	%rd298, {%r901, %r906};
	mov.b64 	%fd433, %rd298;
	// begin inline asm
	shfl.sync.up.b32 %r911, %r912, %r918, %r999, %r1000;
	// end inline asm
	// begin inline asm
	shfl.sync.up.b32 %r916, %r917, %r918, %r999, %r1000;
	// end inline asm
	mov.b64 	%rd299, {%r911, %r916};
	mov.b64 	%fd434, %rd299;
	mul.f64 	%fd435, %fd432, %fd433;
	fma.rn.f64 	%fd436, %fd432, %fd434, %fd431;
	setp.lt.s32 	%p107, %r523, 2;
	selp.f64 	%fd437, %fd431, %fd436, %p107;
	mov.b64 	%rd300, %fd437;
	mov.b64 	{%r932, %r937}, %rd300;
	selp.f64 	%fd438, %fd432, %fd435, %p107;
	mov.b64 	%rd301, %fd438;
	mov.b64 	{%r922, %r927}, %rd301;
	mov.b32 	%r938, 4;
	// begin inline asm
	shfl.sync.up.b32 %r921, %r922, %r938, %r999, %r1000;
	// end inline asm
	// begin inline asm
	shfl.sync.up.b32 %r926, %r927, %r938, %r999, %r1000;
	// end inline asm
	mov.b64 	%rd302, {%r921, %r926};
	mov.b64 	%fd439, %rd302;
	// begin inline asm
	shfl.sync.up.b32 %r931, %r932, %r938, %r999, %r1000;
	// end inline asm
	// begin inline asm
	shfl.sync.up.b32 %r936, %r937, %r938, %r999, %r1000;
	// end inline asm
	mov.b64 	%rd303, {%r931, %r936};
	mov.b64 	%fd440, %rd303;
	mul.f64 	%fd441, %fd438, %fd439;
	fma.rn.f64 	%fd442, %fd438, %fd440, %fd437;
	setp.lt.s32 	%p108, %r523, 4;
	selp.f64 	%fd443, %fd437, %fd442, %p108;
	mov.b64 	%rd304, %fd443;
	mov.b64 	{%r952, %r957}, %rd304;
	selp.f64 	%fd444, %fd438, %fd441, %p108;
	mov.b64 	%rd305, %fd444;
	mov.b64 	{%r942, %r947}, %rd305;
	mov.b32 	%r958, 8;
	// begin inline asm
	shfl.sync.up.b32 %r941, %r942, %r958, %r999, %r1000;
	// end inline asm
	// begin inline asm
	shfl.sync.up.b32 %r946, %r947, %r958, %r999, %r1000;
	// end inline asm
	mov.b64 	%rd306, {%r941, %r946};
	mov.b64 	%fd445, %rd306;
	// begin inline asm
	shfl.sync.up.b32 %r951, %r952, %r958, %r999, %r1000;
	// end inline asm
	// begin inline asm
	shfl.sync.up.b32 %r956, %r957, %r958, %r999, %r1000;
	// end inline asm
	mov.b64 	%rd307, {%r951, %r956};
	mov.b64 	%fd446, %rd307;
	mul.f64 	%fd447, %fd444, %fd445;
	fma.rn.f64 	%fd448, %fd444, %fd446, %fd443;
	setp.lt.s32 	%p109, %r523, 8;
	selp.f64 	%fd449, %fd443, %fd448, %p109;
	mov.b64 	%rd308, %fd449;
	mov.b64 	{%r972, %r977}, %rd308;
	selp.f64 	%fd450, %fd444, %fd447, %p109;
	mov.b64 	%rd309, %fd450;
	mov.b64 	{%r962, %r967}, %rd309;
	mov.b32 	%r978, 16;
	// begin inline asm
	shfl.sync.up.b32 %r961, %r962, %r978, %r999, %r1000;
	// end inline asm
	// begin inline asm
	shfl.sync.up.b32 %r966, %r967, %r978, %r999, %r1000;
	// end inline asm
	mov.b64 	%rd310, {%r961, %r966};
	mov.b64 	%fd451, %rd310;
	// begin inline asm
	shfl.sync.up.b32 %r971, %r972, %r978, %r999, %r1000;
	// end inline asm
	// begin inline asm
	shfl.sync.up.b32 %r976, %r977, %r978, %r999, %r1000;
	// end inline asm
	mov.b64 	%rd311, {%r971, %r976};
	mov.b64 	%fd452, %rd311;
	mul.f64 	%fd7, %fd450, %fd451;
	fma.rn.f64 	%fd8, %fd450, %fd452, %fd449;
	setp.lt.s32 	%p110, %r523, 16;
	selp.f64 	%fd453, %fd449, %fd8, %p110;
	mov.b64 	%rd312, %fd453;
	mov.b64 	{%r992, %r997}, %rd312;
	selp.f64 	%fd454, %fd450, %fd7, %p110;
	mov.b64 	%rd313, %fd454;
	mov.b64 	{%r982, %r987}, %rd313;
	// begin inline asm
	shfl.sync.up.b32 %r981, %r982, %r998, %r999, %r1000;
	// end inline asm
	// begin inline asm
	shfl.sync.up.b32 %r986, %r987, %r998, %r999, %r1000;
	// end inline asm
	mov.b64 	%rd314, {%r981, %r986};
	mov.b64 	%fd484, %rd314;
	// begin inline asm
	shfl.sync.up.b32 %r991, %r992, %r998, %r999, %r1000;
	// end inline asm
	// begin inline asm
	shfl.sync.up.b32 %r996, %r997, %r998, %r999, %r1000;
	// end inline asm
	mov.b64 	%rd315, {%r991, %r996};
	mov.b64 	%fd483, %rd315;
	setp.ne.s32 	%p111, %r523, 31;
	@%p111 bra 	$L__BB7_4;
	shl.b32 	%r1001, %r4, 4;
	add.s32 	%r1003, %r530, %r1001;
	st.shared.v2.f64 	[%r1003+64], {%fd7, %fd8};
$L__BB7_4:
	bar.sync 	0;
	ld.shared.v2.f64 	{%fd455, %fd456}, [_ZZN3cub18CUB_300001_SM_10006detail4scan16DeviceScanKernelINS2_10policy_hubIN4cuda3std3__45tupleIJddEEES9_S9_m7scan_opE10Policy1000EN6thrust24THRUST_300001_SM_1000_NS12zip_iteratorINS8_IJNSE_6detail15normal_iteratorINSE_10device_ptrIdEEEESK_EEEEESM_NS0_13ScanTileStateIS9_Lb0EEESA_NS0_8NullTypeEmS9_Lb0ESP_EEvT0_T1_T2_iT3_T4_T5_E12temp_storage+64];
	setp.eq.s32 	%p112, %r4, 1;
	selp.f64 	%fd457, %fd456, 0d0000000000000000, %p112;
	selp.f64 	%fd458, %fd455, 0d0000000000000000, %p112;
	ld.shared.v2.f64 	{%fd459, %fd460}, [_ZZN3cub18CUB_300001_SM_10006detail4scan16DeviceScanKernelINS2_10policy_hubIN4cuda3std3__45tupleIJddEEES9_S9_m7scan_opE10Policy1000EN6thrust24THRUST_300001_SM_1000_NS12zip_iteratorINS8_IJNSE_6detail15normal_iteratorINSE_10device_ptrIdEEEESK_EEEEESM_NS0_13ScanTileStateIS9_Lb0EEESA_NS0_8NullTypeEmS9_Lb0ESP_EEvT0_T1_T2_iT3_T4_T5_E12temp_storage+80];
	mul.f64 	%fd461, %fd455, %fd459;
	fma.rn.f64 	%fd462, %fd456, %fd459, %fd460;
	setp.eq.s32 	%p113, %r4, 2;
	selp.f64 	%fd463, %fd462, %fd457, %p113;
	selp.f64 	%fd464, %fd461, %fd458, %p113;
	ld.shared.v2.f64 	{%fd465, %fd466}, [_ZZN3cub18CUB_300001_SM_10006detail4scan16DeviceScanKernelINS2_10policy_hubIN4cuda3std3__45tupleIJddEEES9_S9_m7scan_opE10Policy1000EN6thrust24THRUST_300001_SM_1000_NS12zip_iteratorINS8_IJNSE_6detail15normal_iteratorINSE_10device_ptrIdEEEESK_EEEEESM_NS0_13ScanTileStateIS9_Lb0EEESA_NS0_8NullTypeEmS9_Lb0ESP_EEvT0_T1_T2_iT3_T4_T5_E12temp_storage+96];
	mul.f64 	%fd467, %fd461, %fd465;
	fma.rn.f64 	%fd468, %fd462, %fd465, %fd466;
	setp.eq.s32 	%p114, %r4, 3;
	selp.f64 	%fd11, %fd468, %fd463, %p114;
	selp.f64 	%fd12, %fd467, %fd464, %p114;
	ld.shared.v2.f64 	{%fd469, %fd470}, [_ZZN3cub18CUB_300001_SM_10006detail4scan16DeviceScanKernelINS2_10policy_hubIN4cuda3std3__45tupleIJddEEES9_S9_m7scan_opE10Policy1000EN6thrust24THRUST_300001_SM_1000_NS12zip_iteratorINS8_IJNSE_6detail15normal_iteratorINSE_10device_ptrIdEEEESK_EEEEESM_NS0_13ScanTileStateIS9_Lb0EEESA_NS0_8NullTypeEmS9_Lb0ESP_EEvT0_T1_T2_iT3_T4_T5_E12temp_storage+112];
	mul.f64 	%fd13, %fd467, %fd469;
	fma.rn.f64 	%fd14, %fd468, %fd469, %fd470;
	setp.lt.u32 	%p115, %r2, 32;
	@%p115 bra 	$L__BB7_6;
	mul.f64 	%fd471, %fd12, %fd484;
	fma.rn.f64 	%fd472, %fd11, %fd484, %fd483;
	setp.eq.s32 	%p116, %r523, 0;
	selp.f64 	%fd483, %fd11, %fd472, %p116;
	selp.f64 	%fd484, %fd12, %fd471, %p116;
$L__BB7_6:
	setp.ne.s32 	%p117, %r2, 0;
	mul.f64 	%fd496, %fd484, %fd1;
	fma.rn.f64 	%fd495, %fd483, %fd1, %fd2;
	@%p117 bra 	$L__BB7_39;
	add.s64 	%rd316, %rd27, 512;
	mov.b64 	%rd317, %fd13;
	mov.b64 	%rd319, %fd14;
	// begin inline asm
	st.cg.u64 [%rd316], %rd317;
	// end inline asm
	add.s64 	%rd318, %rd27, 520;
	// begin inline asm
	st.cg.u64 [%rd318], %rd319;
	// end inline asm
	add.s64 	%rd320, %rd25, 128;
	mov.b32 	%r1004, 101;
	// begin inline asm
	st.release.gpu.u32 [%rd320], %r1004;
	// end inline asm
	mov.f64 	%fd495, %fd2;
	mov.f64 	%fd496, %fd1;
	bra.uni 	$L__BB7_39;
$L__BB7_8:
	mul.f64 	%fd309, %fd1, %fd3;
	fma.rn.f64 	%fd310, %fd2, %fd3, %fd4;
	mul.f64 	%fd311, %fd309, %fd5;
	mov.b64 	%rd183, %fd311;
	mov.b64 	{%r533, %r538}, %rd183;
	fma.rn.f64 	%fd312, %fd310, %fd5, %fd6;
	mov.b64 	%rd184, %fd312;
	mov.b64 	{%r543, %r548}, %rd184;
	mov.b32 	%r649, 1;
	mov.b32 	%r650, 0;
	mov.b32 	%r651, -1;
	// begin inline asm
	shfl.sync.up.b32 %r532, %r533, %r649, %r650, %r651;
	// end inline asm
	// begin inline asm
	shfl.sync.up.b32 %r537, %r538, %r649, %r650, %r651;
	// end inline asm
	mov.b64 	%rd185, {%r532, %r537};
	mov.b64 	%fd313, %rd185;
	// begin inline asm
	shfl.sync.up.b32 %r542, %r543, %r649, %r650, %r651;
	// end inline asm
	// begin inline asm
	shfl.sync.up.b32 %r547, %r548, %r649, %r650, %r651;
	// end inline asm
	mov.b64 	%rd186, {%r542, %r547};
	mov.b64 	%fd314, %rd186;
	mul.f64 	%fd315, %fd311, %fd313;
	fma.rn.f64 	%fd316, %fd311, %fd314, %fd312;
	setp.lt.s32 	%p65, %r523, 1;
	selp.f64 	%fd317, %fd312, %fd316, %p65;
	mov.b64 	%rd187, %fd317;
	mov.b64 	{%r563, %r568}, %rd187;
	selp.f64 	%fd318, %fd311, %fd315, %p65;
	mov.b64 	%rd188, %fd318;
	mov.b64 	{%r553, %r558}, %rd188;
	mov.b32 	%r569, 2;
	// begin inline asm
	shfl.sync.up.b32 %r552, %r553, %r569, %r650, %r651;
	// end inline asm
	// begin inline asm
	shfl.sync.up.b32 %r557, %r558, %r569, %r650, %r651;
	// end inline asm
	mov.b64 	%rd189, {%r552, %r557};
	mov.b64 	%fd319, %rd189;
	// begin inline asm
	shfl.sync.up.b32 %r562, %r563, %r569, %r650, %r651;
	// end inline asm
	// begin inline asm
	shfl.sync.up.b32 %r567, %r568, %r569, %r650, %r651;
	// end inline asm
	mov.b64 	%rd190, {%r562, %r567};
	mov.b64 	%fd320, %rd190;
	mul.f64 	%fd321, %fd318, %fd319;
	fma.rn.f64 	%fd322, %fd318, %fd320, %fd317;
	setp.lt.s32 	%p66, %r523, 2;
	selp.f64 	%fd323, %fd317, %fd322, %p66;
	mov.b64 	%rd191, %fd323;
	mov.b64 	{%r583, %r588}, %rd191;
	selp.f64 	%fd324, %fd318, %fd321, %p66;
	mov.b64 	%rd192, %fd324;
	mov.b64 	{%r573, %r578}, %rd192;
	mov.b32 	%r589, 4;
	// begin inline asm
	shfl.sync.up.b32 %r572, %r573, %r589, %r650, %r651;
	// end inline asm
	// begin inline asm
	shfl.sync.up.b32 %r577, %r578, %r589, %r650, %r651;
	// end inline asm
	mov.b64 	%rd193, {%r572, %r577};
	mov.b64 	%fd325, %rd193;
	// begin inline asm
	shfl.sync.up.b32 %r582, %r583, %r589, %r650, %r651;
	// end inline asm
	// begin inline asm
	shfl.sync.up.b32 %r587, %r588, %r589, %r650, %r651;
	// end inline asm
	mov.b64 	%rd194, {%r582, %r587};
	mov.b64 	%fd326, %rd194;
	mul.f64 	%fd327, %fd324, %fd325;
	fma.rn.f64 	%fd328, %fd324, %fd326, %fd323;
	setp.lt.s32 	%p67, %r523, 4;
	selp.f64 	%fd329, %fd323, %fd328, %p67;
	mov.b64 	%rd195, %fd329;
	mov.b64 	{%r603, %r608}, %rd195;
	selp.f64 	%fd330, %fd324, %fd327, %p67;
	mov.b64 	%rd196, %fd330;
	mov.b64 	{%r593, %r598}, %rd196;
	mov.b32 	%r609, 8;
	// begin inline asm
	shfl.sync.up.b32 %r592, %r593, %r609, %r650, %r651;
	// end inline asm
	// begin inline asm
	shfl.sync.up.b32 %r597, %r598, %r609, %r650, %r651;
	// end inline asm
	mov.b64 	%rd197, {%r592, %r597};
	mov.b64 	%fd331, %rd197;
	// begin inline asm
	shfl.sync.up.b32 %r602, %r603, %r609, %r650, %r651;
	// end inline asm
	// begin inline asm
	shfl.sync.up.b32 %r607, %r608, %r609, %r650, %r651;
	// end inline asm
	mov.b64 	%rd198, {%r602, %r607};
	mov.b64 	%fd332, %rd198;
	mul.f64 	%fd333, %fd330, %fd331;
	fma.rn.f64 	%fd334, %fd330, %fd332, %fd329;
	setp.lt.s32 	%p68, %r523, 8;
	selp.f64 	%fd335, %fd329, %fd334, %p68;
	mov.b64 	%rd199, %fd335;
	mov.b64 	{%r623, %r628}, %rd199;
	selp.f64 	%fd336, %fd330, %fd333, %p68;
	mov.b64 	%rd200, %fd336;
	mov.b64 	{%r613, %r618}, %rd200;
	mov.b32 	%r629, 16;
	// begin inline asm
	shfl.sync.up.b32 %r612, %r613, %r629, %r650, %r651;
	// end inline asm
	// begin inline asm
	shfl.sync.up.b32 %r617, %r618, %r629, %r650, %r651;
	// end inline asm
	mov.b64 	%rd201, {%r612, %r617};
	mov.b64 	%fd337, %rd201;
	// begin inline asm
	shfl.sync.up.b32 %r622, %r623, %r629, %r650, %r651;
	// end inline asm
	// begin inline asm
	shfl.sync.up.b32 %r627, %r628, %r629, %r650, %r651;
	// end inline asm
	mov.b64 	%rd202, {%r622, %r627};
	mov.b64 	%fd338, %rd202;
	mul.f64 	%fd21, %fd336, %fd337;
	fma.rn.f64 	%fd22, %fd336, %fd338, %fd335;
	setp.lt.s32 	%p69, %r523, 16;
	selp.f64 	%fd339, %fd335, %fd22, %p69;
	mov.b64 	%rd203, %fd339;
	mov.b64 	{%r643, %r648}, %rd203;
	selp.f64 	%fd340, %fd336, %fd21, %p69;
	mov.b64 	%rd204, %fd340;
	mov.b64 	{%r633, %r638}, %rd204;
	// begin inline asm
	shfl.sync.up.b32 %r632, %r633, %r649, %r650, %r651;
	// end inline asm
	// begin inline asm
	shfl.sync.up.b32 %r637, %r638, %r649, %r650, %r651;
	// end inline asm
	mov.b64 	%rd205, {%r632, %r637};
	mov.b64 	%fd491, %rd205;
	// begin inline asm
	shfl.sync.up.b32 %r642, %r643, %r649, %r650, %r651;
	// end inline asm
	// begin inline asm
	shfl.sync.up.b32 %r647, %r648, %r649, %r650, %r651;
	// end inline asm
	mov.b64 	%rd206, {%r642, %r647};
	mov.b64 	%fd492, %rd206;
	setp.ne.s32 	%p70, %r523, 31;
	@%p70 bra 	$L__BB7_10;
	shl.b32 	%r652, %r4, 4;
	add.s32 	%r654, %r530, %r652;
	st.shared.v2.f64 	[%r654+64], {%fd21, %fd22};
$L__BB7_10:
	bar.sync 	0;
	ld.shared.v2.f64 	{%fd341, %fd342}, [_ZZN3cub18CUB_300001_SM_10006detail4scan16DeviceScanKernelINS2_10policy_hubIN4cuda3std3__45tupleIJddEEES9_S9_m7scan_opE10Policy1000EN6thrust24THRUST_300001_SM_1000_NS12zip_iteratorINS8_IJNSE_6detail15normal_iteratorINSE_10device_ptrIdEEEESK_EEEEESM_NS0_13ScanTileStateIS9_Lb0EEESA_NS0_8NullTypeEmS9_Lb0ESP_EEvT0_T1_T2_iT3_T4_T5_E12temp_storage+64];
	setp.eq.s32 	%p71, %r4, 1;
	selp.f64 	%fd343, %fd341, 0d0000000000000000, %p71;
	selp.f64 	%fd344, %fd342, 0d0000000000000000, %p71;
	ld.shared.v2.f64 	{%fd345, %fd346}, [_ZZN3cub18CUB_300001_SM_10006detail4scan16DeviceScanKernelINS2_10policy_hubIN4cuda3std3__45tupleIJddEEES9_S9_m7scan_opE10Policy1000EN6thrust24THRUST_300001_SM_1000_NS12zip_iteratorINS8_IJNSE_6detail15normal_iteratorINSE_10device_ptrIdEEEESK_EEEEESM_NS0_13ScanTileStateIS9_Lb0EEESA_NS0_8NullTypeEmS9_Lb0ESP_EEvT0_T1_T2_iT3_T4_T5_E12temp_storage+80];
	mul.f64 	%fd347, %fd341, %fd345;
	fma.rn.f64 	%fd348, %fd342, %fd345, %fd346;
	setp.eq.s32 	%p72, %r4, 2;
	selp.f64 	%fd349, %fd347, %fd343, %p72;
	selp.f64 	%fd350, %fd348, %fd344, %p72;
	ld.shared.v2.f64 	{%fd351, %fd352}, [_ZZN3cub18CUB_300001_SM_10006detail4scan16DeviceScanKernelINS2_10policy_hubIN4cuda3std3__45tupleIJddEEES9_S9_m7scan_opE10Policy1000EN6thrust24THRUST_300001_SM_1000_NS12zip_iteratorINS8_IJNSE_6detail15normal_iteratorINSE_10device_ptrIdEEEESK_EEEEESM_NS0_13ScanTileStateIS9_Lb0EEESA_NS0_8NullTypeEmS9_Lb0ESP_EEvT0_T1_T2_iT3_T4_T5_E12temp_storage+96];
	mul.f64 	%fd353, %fd347, %fd351;
	fma.rn.f64 	%fd354, %fd348, %fd351, %fd352;
	setp.eq.s32 	%p73, %r4, 3;
	selp.f64 	%fd25, %fd353, %fd349, %p73;
	selp.f64 	%fd26, %fd354, %fd350, %p73;
	ld.shared.v2.f64 	{%fd355, %fd356}, [_ZZN3cub18CUB_300001_SM_10006detail4scan16DeviceScanKernelINS2_10policy_hubIN4cuda3std3__45tupleIJddEEES9_S9_m7scan_opE10Policy1000EN6thrust24THRUST_300001_SM_1000_NS12zip_iteratorINS8_IJNSE_6detail15normal_iteratorINSE_10device_ptrIdEEEESK_EEEEESM_NS0_13ScanTileStateIS9_Lb0EEESA_NS0_8NullTypeEmS9_Lb0ESP_EEvT0_T1_T2_iT3_T4_T5_E12temp_storage+112];
	mul.f64 	%fd27, %fd353, %fd355;
	fma.rn.f64 	%fd28, %fd354, %fd355, %fd356;
	setp.lt.u32 	%p74, %r2, 32;
	@%p74 bra 	$L__BB7_12;
	mul.f64 	%fd357, %fd25, %fd491;
	fma.rn.f64 	%fd358, %fd26, %fd491, %fd492;
	setp.eq.s32 	%p75, %r523, 0;
	selp.f64 	%fd491, %fd25, %fd357, %p75;
	selp.f64 	%fd492, %fd26, %fd358, %p75;
	bra.uni 	$L__BB7_36;
$L__BB7_12:
	setp.ne.s32 	%p76, %r2, 0;
	mul.wide.s32 	%rd207, %r1, 4;
	add.s64 	%rd11, %rd25, %rd207;
	@%p76 bra 	$L__BB7_14;
	st.shared.f64 	[_ZZN3cub18CUB_300001_SM_10006detail4scan16DeviceScanKernelINS2_10policy_hubIN4cuda3std3__45tupleIJddEEES9_S9_m7scan_opE10Policy1000EN6thrust24THRUST_300001_SM_1000_NS12zip_iteratorINS8_IJNSE_6detail15normal_iteratorINSE_10device_ptrIdEEEESK_EEEEESM_NS0_13ScanTileStateIS9_Lb0EEESA_NS0_8NullTypeEmS9_Lb0ESP_EEvT0_T1_T2_iT3_T4_T5_E12temp_storage+40], %fd27;
	st.shared.f64 	[_ZZN3cub18CUB_300001_SM_10006detail4scan16DeviceScanKernelINS2_10policy_hubIN4cuda3std3__45tupleIJddEEES9_S9_m7scan_opE10Policy1000EN6thrust24THRUST_300001_SM_1000_NS12zip_iteratorINS8_IJNSE_6detail15normal_iteratorINSE_10device_ptrIdEEEESK_EEEEESM_NS0_13ScanTileStateIS9_Lb0EEESA_NS0_8NullTypeEmS9_Lb0ESP_EEvT0_T1_T2_iT3_T4_T5_E12temp_storage+48], %fd28;
	mul.wide.s32 	%rd213, %r1, 16;
	add.s64 	%rd214, %rd26, %rd213;
	add.s64 	%rd208, %rd214, 512;
	mov.b64 	%rd209, %fd27;
	mov.b64 	%rd211, %fd28;
	// begin inline asm
	st.cg.u64 [%rd208], %rd209;
	// end inline asm
	add.s64 	%rd210, %rd214, 520;
	// begin inline asm
	st.cg.u64 [%rd210], %rd211;
	// end inline asm
	add.s64 	%rd212, %rd11, 128;
	mov.b32 	%r655, 100;
	// begin inline asm
	st.release.gpu.u32 [%rd212], %r655;
	// end inline asm
$L__BB7_14:
	not.b32 	%r656, %r2;
	add.s32 	%r1006, %r1, %r656;
	mov.u32 	%r657, %nctaid.x;
	setp.gt.u32 	%p77, %r657, 499;
	@%p77 bra 	$L__BB7_16;
	membar.cta;
	bra.uni 	$L__BB7_17;
$L__BB7_16:
	mov.b32 	%r658, 450;
	// begin inline asm
	nanosleep.u32 %r658;
	// end inline asm
$L__BB7_17:
	mul.wide.s32 	%rd215, %r1006, 4;
	add.s64 	%rd216, %rd25, %rd215;
	add.s64 	%rd12, %rd216, 128;
$L__BB7_18:
	// begin inline asm
	ld.relaxed.gpu.u32 %r1005, [%rd12];
	// end inline asm
	membar.gl;
	setp.eq.s32 	%p78, %r1005, 99;
	mov.b32 	%r660, -1;
	vote.sync.any.pred 	%p79, %p78, %r660;
	@%p79 bra 	$L__BB7_18;
	mov.f64 	%fd485, 0d0000000000000000;
	setp.eq.s32 	%p80, %r1005, 101;
	@%p80 bra 	$L__BB7_22;
	setp.ne.s32 	%p81, %r1005, 100;
	mov.f64 	%fd486, %fd485;
	@%p81 bra 	$L__BB7_23;
	mul.wide.s32 	%rd228, %r1006, 16;
	add.s64 	%rd229, %rd26, %rd228;
	add.s64 	%rd225, %rd229, 512;
	// begin inline asm
	ld.cg.u64 %rd224, [%rd225];
	// end inline asm
	add.s64 	%rd227, %rd229, 520;
	// begin inline asm
	ld.cg.u64 %rd226, [%rd227];
	// end inline asm
	mov.b64 	%fd485, %rd224;
	mov.b64 	%fd486, %rd226;
	bra.uni 	$L__BB7_23;
$L__BB7_22:
	mul.wide.s32 	%rd222, %r1006, 16;
	add.s64 	%rd223, %rd27, %rd222;
	add.s64 	%rd219, %rd223, 512;
	// begin inline asm
	ld.cg.u64 %rd218, [%rd219];
	// end inline asm
	add.s64 	%rd221, %rd223, 520;
	// begin inline asm
	ld.cg.u64 %rd220, [%rd221];
	// end inline asm
	mov.b64 	%fd485, %rd218;
	mov.b64 	%fd486, %rd220;
$L__BB7_23:
	setp.eq.s32 	%p82, %r1005, 101;
	mov.b32 	%r762, -1;
	vote.sync.ballot.b32 	%r763, %p82, %r762;
	// begin inline asm
	mov.u32 %r662, %lanemask_ge;
	// end inline asm
	and.b32  	%r764, %r763, %r662;
	or.b32  	%r765, %r764, -2147483648;
	add.s32 	%r766, %r765, -1;
	not.b32 	%r767, %r765;
	and.b32  	%r768, %r767, %r766;
	popc.b32 	%r666, %r768;
	mov.b64 	%rd230, %fd485;
	mov.b64 	{%r664, %r669}, %rd230;
	mov.b32 	%r680, 1;
	// begin inline asm
	shfl.sync.down.b32 %r663, %r664, %r680, %r666, %r762;
	// end inline asm
	// begin inline asm
	shfl.sync.down.b32 %r668, %r669, %r680, %r666, %r762;
	// end inline asm
	mov.b64 	%rd231, {%r663, %r668};
	mov.b64 	%fd360, %rd231;
	mov.b64 	%rd232, %fd486;
	mov.b64 	{%r674, %r679}, %rd232;
	// begin inline asm
	shfl.sync.down.b32 %r673, %r674, %r680, %r666, %r762;
	// end inline asm
	// begin inline asm
	shfl.sync.down.b32 %r678, %r679, %r680, %r666, %r762;
	// end inline asm
	mov.b64 	%rd233, {%r673, %r678};
	mov.b64 	%fd361, %rd233;
	setp.lt.s32 	%p84, %r523, %r666;
	mul.f64 	%fd362, %fd485, %fd360;
	fma.rn.f64 	%fd363, %fd485, %fd361, %fd486;
	selp.f64 	%fd364, %fd362, %fd485, %p84;
	mov.b64 	%rd234, %fd364;
	mov.b64 	{%r684, %r689}, %rd234;
	selp.f64 	%fd365, %fd363, %fd486, %p84;
	mov.b64 	%rd235, %fd365;
	mov.b64 	{%r694, %r699}, %rd235;
	mov.b32 	%r700, 2;
	// begin inline asm
	shfl.sync.down.b32 %r683, %r684, %r700, %r666, %r762;
	// end inline asm
	// begin inline asm
	shfl.sync.down.b32 %r688, %r689, %r700, %r666, %r762;
	// end inline asm
	mov.b64 	%rd236, {%r683, %r688};
	mov.b64 	%fd366, %rd236;
	// begin inline asm
	shfl.sync.down.b32 %r693, %r694, %r700, %r666, %r762;
	// end inline asm
	// begin inline asm
	shfl.sync.down.b32 %r698, %r699, %r700, %r666, %r762;
	// end inline asm
	mov.b64 	%rd237, {%r693, %r698};
	mov.b64 	%fd367, %rd237;
	add.s32 	%r10, %r523, 2;
	setp.gt.s32 	%p85, %r10, %r666;
	mul.f64 	%fd368, %fd364, %fd366;
	fma.rn.f64 	%fd369, %fd364, %fd367, %fd365;
	selp.f64 	%fd370, %fd364, %fd368, %p85;
	mov.b64 	%rd238, %fd370;
	mov.b64 	{%r704, %r709}, %rd238;
	selp.f64 	%fd371, %fd365, %fd369, %p85;
	mov.b64 	%rd239, %fd371;
	mov.b64 	{%r714, %r719}, %rd239;
	mov.b32 	%r720, 4;
	// begin inline asm
	shfl.sync.down.b32 %r703, %r704, %r720, %r666, %r762;
	// end inline asm
	// begin inline asm
	shfl.sync.down.b32 %r708, %r709, %r720, %r666, %r762;
	// end inline asm
	mov.b64 	%rd240, {%r703, %r708};
	mov.b64 	%fd372, %rd240;
	// begin inline asm
	shfl.sync.down.b32 %r713, %r714, %r720, %r666, %r762;
	// end inline asm
	// begin inline asm
	shfl.sync.down.b32 %r718, %r719, %r720, %r666, %r762;
	// end inline asm
	mov.b64 	%rd241, {%r713, %r718};
	mov.b64 	%fd373, %rd241;
	add.s32 	%r11, %r523, 4;
	setp.gt.s32 	%p86, %r11, %r666;
	mul.f64 	%fd374, %fd370, %fd372;
	fma.rn.f64 	%fd375, %fd370, %fd373, %fd371;
	selp.f64 	%fd376, %fd370, %fd374, %p86;
	mov.b64 	%rd242, %fd376;
	mov.b64 	{%r724, %r729}, %rd242;
	selp.f64 	%fd377, %fd371, %fd375, %p86;
	mov.b64 	%rd243, %fd377;
	mov.b64 	{%r734, %r739}, %rd243;
	mov.b32 	%r740, 8;
	// begin inline asm
	shfl.sync.down.b32 %r723, %r724, %r740, %r666, %r762;
	// end inline asm
	// begin inline asm
	shfl.sync.down.b32 %r728, %r729, %r740, %r666, %r762;
	// end inline asm
	mov.b64 	%rd244, {%r723, %r728};
	mov.b64 	%fd378, %rd244;
	// begin inline asm
	shfl.sync.down.b32 %r733, %r734, %r740, %r666, %r762;
	// end inline asm
	// begin inline asm
	shfl.sync.down.b32 %r738, %r739, %r740, %r666, %r762;
	// end inline asm
	mov.b64 	%rd245, {%r733, %r738};
	mov.b64 	%fd379, %rd245;
	add.s32 	%r12, %r523, 8;
	setp.gt.s32 	%p87, %r12, %r666;
	mul.f64 	%fd380, %fd376, %fd378;
	fma.rn.f64 	%fd381, %fd376, %fd379, %fd377;
	selp.f64 	%fd382, %fd376, %fd380, %p87;
	mov.b64 	%rd246, %fd382;
	mov.b64 	{%r744, %r749}, %rd246;
	selp.f64 	%fd383, %fd377, %fd381, %p87;
	mov.b64 	%rd247, %fd383;
	mov.b64 	{%r754, %r759}, %rd247;
	mov.b32 	%r760, 16;
	// begin inline asm
	shfl.sync.down.b32 %r743, %r744, %r760, %r666, %r762;
	// end inline asm
	// begin inline asm
	shfl.sync.down.b32 %r748, %r749, %r760, %r666, %r762;
	// end inline asm
	mov.b64 	%rd248, {%r743, %r748};
	mov.b64 	%fd384, %rd248;
	// begin inline asm
	shfl.sync.down.b32 %r753, %r754, %r760, %r666, %r762;
	// end inline asm
	// begin inline asm
	shfl.sync.down.b32 %r758, %r759, %r760, %r666, %r762;
	// end inline asm
	mov.b64 	%rd249, {%r753, %r758};
	mov.b64 	%fd385, %rd249;
	add.s32 	%r13, %r523, 16;
	setp.gt.s32 	%p88, %r13, %r666;
	mul.f64 	%fd386, %fd382, %fd384;
	fma.rn.f64 	%fd387, %fd382, %fd385, %fd383;
	selp.f64 	%fd487, %fd382, %fd386, %p88;
	selp.f64 	%fd488, %fd383, %fd387, %p88;
	add.s64 	%rd13, %rd27, 512;
	add.s64 	%rd14, %rd26, 512;
	add.s64 	%rd15, %rd25, 128;
$L__BB7_24:
	setp.ne.s32 	%p89, %r1005, 101;
	mov.b32 	%r769, -1;
	vote.sync.all.pred 	%p90, %p89, %r769;
	not.pred 	%p91, %p90;
	@%p91 bra 	$L__BB7_32;
	mul.wide.s32 	%rd257, %r1006, 4;
	add.s64 	%rd258, %rd15, %rd257;
	add.s64 	%rd16, %rd258, -128;
$L__BB7_26:
	// begin inline asm
	ld.relaxed.gpu.u32 %r1005, [%rd16];
	// end inline asm
	membar.gl;
	setp.eq.s32 	%p95, %r1005, 99;
	mov.b32 	%r773, -1;
	vote.sync.any.pred 	%p96, %p95, %r773;
	@%p96 bra 	$L__BB7_26;
	mov.f64 	%fd489, 0d0000000000000000;
	setp.eq.s32 	%p97, %r1005, 101;
	@%p97 bra 	$L__BB7_30;
	setp.ne.s32 	%p98, %r1005, 100;
	mov.f64 	%fd490, %fd489;
	@%p98 bra 	$L__BB7_31;
	mul.wide.s32 	%rd270, %r1006, 16;
	add.s64 	%rd271, %rd14, %rd270;
	add.s64 	%rd267, %rd271, -512;
	// begin inline asm
	ld.cg.u64 %rd266, [%rd267];
	// end inline asm
	add.s64 	%rd269, %rd271, -504;
	// begin inline asm
	ld.cg.u64 %rd268, [%rd269];
	// end inline asm
	mov.b64 	%fd489, %rd266;
	mov.b64 	%fd490, %rd268;
	bra.uni 	$L__BB7_31;
$L__BB7_30:
	mul.wide.s32 	%rd264, %r1006, 16;
	add.s64 	%rd265, %rd13, %rd264;
	add.s64 	%rd261, %rd265, -512;
	// begin inline asm
	ld.cg.u64 %rd260, [%rd261];
	// end inline asm
	add.s64 	%rd263, %rd265, -504;
	// begin inline asm
	ld.cg.u64 %rd262, [%rd263];
	// end inline asm
	mov.b64 	%fd489, %rd260;
	mov.b64 	%fd490, %rd262;
$L__BB7_31:
	mov.b32 	%r874, -1;
	vote.sync.ballot.b32 	%r875, %p97, %r874;
	and.b32  	%r876, %r875, %r662;
	or.b32  	%r877, %r876, -2147483648;
	add.s32 	%r878, %r877, -1;
	not.b32 	%r879, %r877;
	and.b32  	%r880, %r879, %r878;
	popc.b32 	%r778, %r880;
	mov.b64 	%rd272, %fd489;
	mov.b64 	{%r776, %r781}, %rd272;
	mov.b32 	%r792, 1;
	// begin inline asm
	shfl.sync.down.b32 %r775, %r776, %r792, %r778, %r874;
	// end inline asm
	// begin inline asm
	shfl.sync.down.b32 %r780, %r781, %r792, %r778, %r874;
	// end inline asm
	mov.b64 	%rd273, {%r775, %r780};
	mov.b64 	%fd393, %rd273;
	mov.b64 	%rd274, %fd490;
	mov.b64 	{%r786, %r791}, %rd274;
	// begin inline asm
	shfl.sync.down.b32 %r785, %r786, %r792, %r778, %r874;
	// end inline asm
	// begin inline asm
	shfl.sync.down.b32 %r790, %r791, %r792, %r778, %r874;
	// end inline asm
	mov.b64 	%rd275, {%r785, %r790};
	mov.b64 	%fd394, %rd275;
	setp.lt.s32 	%p101, %r523, %r778;
	mul.f64 	%fd395, %fd489, %fd393;
	fma.rn.f64 	%fd396, %fd489, %fd394, %fd490;
	selp.f64 	%fd397, %fd395, %fd489, %p101;
	mov.b64 	%rd276, %fd397;
	mov.b64 	{%r796, %r801}, %rd276;
	selp.f64 	%fd398, %fd396, %fd490, %p101;
	mov.b64 	%rd277, %fd398;
	mov.b64 	{%r806, %r811}, %rd277;
	mov.b32 	%r812, 2;
	// begin inline asm
	shfl.sync.down.b32 %r795, %r796, %r812, %r778, %r874;
	// end inline asm
	// begin inline asm
	shfl.sync.down.b32 %r800, %r801, %r812, %r778, %r874;
	// end inline asm
	mov.b64 	%rd278, {%r795, %r800};
	mov.b64 	%fd399, %rd278;
	// begin inline asm
	shfl.sync.down.b32 %r805, %r806, %r812, %r778, %r874;
	// end inline asm
	// begin inline asm
	shfl.sync.down.b32 %r810, %r811, %r812, %r778, %r874;
	// end inline asm
	mov.b64 	%rd279, {%r805, %r810};
	mov.b64 	%fd400, %rd279;
	setp.gt.s32 	%p102, %r10, %r778;
	mul.f64 	%fd401, %fd397, %fd399;
	fma.rn.f64 	%fd402, %fd397, %fd400, %fd398;
	selp.f64 	%fd403, %fd397, %fd401, %p102;
	mov.b64 	%rd280, %fd403;
	mov.b64 	{%r816, %r821}, %rd280;
	selp.f64 	%fd404, %fd398, %fd402, %p102;
	mov.b64 	%rd281, %fd404;
	mov.b64 	{%r826, %r831}, %rd281;
	mov.b32 	%r832, 4;
	// begin inline asm
	shfl.sync.down.b32 %r815, %r816, %r832, %r778, %r874;
	// end inline asm
	// begin inline asm
	shfl.sync.down.b32 %r820, %r821, %r832, %r778, %r874;
	// end inline asm
	mov.b64 	%rd282, {%r815, %r820};
	mov.b64 	%fd405, %rd282;
	// begin inline asm
	shfl.sync.down.b32 %r825, %r826, %r832, %r778, %r874;
	// end inline asm
	// begin inline asm
	shfl.sync.down.b32 %r830, %r831, %r832, %r778, %r874;
	// end inline asm
	mov.b64 	%rd283, {%r825, %r830};
	mov.b64 	%fd406, %rd283;
	setp.gt.s32 	%p103, %r11, %r778;
	mul.f64 	%fd407, %fd403, %fd405;
	fma.rn.f64 	%fd408, %fd403, %fd406, %fd404;
	selp.f64 	%fd409, %fd403, %fd407, %p103;
	mov.b64 	%rd284, %fd409;
	mov.b64 	{%r836, %r841}, %rd284;
	selp.f64 	%fd410, %fd404, %fd408, %p103;
	mov.b64 	%rd285, %fd410;
	mov.b64 	{%r846, %r851}, %rd285;
	mov.b32 	%r852, 8;
	// begin inline asm
	shfl.sync.down.b32 %r835, %r836, %r852, %r778, %r874;
	// end inline asm
	// begin inline asm
	shfl.sync.down.b32 %r840, %r841, %r852, %r778, %r874;
	// end inline asm
	mov.b64 	%rd286, {%r835, %r840};
	mov.b64 	%fd411, %rd286;
	// begin inline asm
	shfl.sync.down.b32 %r845, %r846, %r852, %r778, %r874;
	// end inline asm
	// begin inline asm
	shfl.sync.down.b32 %r850, %r851, %r852, %r778, %r874;
	// end inline asm
	mov.b64 	%rd287, {%r845, %r850};
	mov.b64 	%fd412, %rd287;
	setp.gt.s32 	%p104, %r12, %r778;
	mul.f64 	%fd413, %fd409, %fd411;
	fma.rn.f64 	%fd414, %fd409, %fd412, %fd410;
	selp.f64 	%fd415, %fd409, %fd413, %p104;
	mov.b64 	%rd288, %fd415;
	mov.b64 	{%r856, %r861}, %rd288;
	selp.f64 	%fd416, %fd410, %fd414, %p104;
	mov.b64 	%rd289, %fd416;
	mov.b64 	{%r866, %r871}, %rd289;
	mov.b32 	%r872, 16;
	// begin inline asm
	shfl.sync.down.b32 %r855, %r856, %r872, %r778, %r874;
	// end inline asm
	// begin inline asm
	shfl.sync.down.b32 %r860, %r861, %r872, %r778, %r874;
	// end inline asm
	mov.b64 	%rd290, {%r855, %r860};
	mov.b64 	%fd417, %rd290;
	// begin inline asm
	shfl.sync.down.b32 %r865, %r866, %r872, %r778, %r874;
	// end inline asm
	// begin inline asm
	shfl.sync.down.b32 %r870, %r871, %r872, %r778, %r874;
	// end inline asm
	mov.b64 	%rd291, {%r865, %r870};
	mov.b64 	%fd418, %rd291;
	setp.gt.s32 	%p105, %r13, %r778;
	mul.f64 	%fd419, %fd415, %fd417;
	fma.rn.f64 	%fd420, %fd415, %fd418, %fd416;
	selp.f64 	%fd421, %fd415, %fd419, %p105;
	selp.f64 	%fd422, %fd416, %fd420, %p105;
	mul.f64 	%fd47, %fd487, %fd421;
	fma.rn.f64 	%fd488, %fd487, %fd422, %fd488;
	add.s32 	%r1006, %r1006, -32;
	mov.f64 	%fd487, %fd47;
	bra.uni 	$L__BB7_24;
$L__BB7_32:
	setp.ne.s32 	%p92, %r2, 0;
	@%p92 bra 	$L__BB7_34;
	mul.f64 	%fd388, %fd27, %fd487;
	fma.rn.f64 	%fd389, %fd27, %fd488, %fd28;
	mul.wide.s32 	%rd255, %r1, 16;
	add.s64 	%rd256, %rd27, %rd255;
	add.s64 	%rd250, %rd256, 512;
	mov.b64 	%rd251, %fd388;
	mov.b64 	%rd253, %fd389;
	// begin inline asm
	st.cg.u64 [%rd250], %rd251;
	// end inline asm
	add.s64 	%rd252, %rd256, 520;
	// begin inline asm
	st.cg.u64 [%rd252], %rd253;
	// end inline asm
	add.s64 	%rd254, %rd11, 128;
	mov.b32 	%r771, 101;
	// begin inline asm
	st.release.gpu.u32 [%rd254], %r771;
	// end inline asm
	st.shared.f64 	[_ZZN3cub18CUB_300001_SM_10006detail4scan16DeviceScanKernelINS2_10policy_hubIN4cuda3std3__45tupleIJddEEES9_S9_m7scan_opE10Policy1000EN6thrust24THRUST_300001_SM_1000_NS12zip_iteratorINS8_IJNSE_6detail15normal_iteratorINSE_10device_ptrIdEEEESK_EEEEESM_NS0_13ScanTileStateIS9_Lb0EEESA_NS0_8NullTypeEmS9_Lb0ESP_EEvT0_T1_T2_iT3_T4_T5_E12temp_storage+8], %fd487;
	st.shared.v2.f64 	[_ZZN3cub18CUB_300001_SM_10006detail4scan16DeviceScanKernelINS2_10policy_hubIN4cuda3std3__45tupleIJddEEES9_S9_m7scan_opE10Policy1000EN6thrust24THRUST_300001_SM_1000_NS12zip_iteratorINS8_IJNSE_6detail15normal_iteratorINSE_10device_ptrIdEEEESK_EEEEESM_NS0_13ScanTileStateIS9_Lb0EEESA_NS0_8NullTypeEmS9_Lb0ESP_EEvT0_T1_T2_iT3_T4_T5_E12temp_storage+16], {%fd488, %fd388};
	st.shared.f64 	[_ZZN3cub18CUB_300001_SM_10006detail4scan16DeviceScanKernelINS2_10policy_hubIN4cuda3std3__45tupleIJddEEES9_S9_m7scan_opE10Policy1000EN6thrust24THRUST_300001_SM_1000_NS12zip_iteratorINS8_IJNSE_6detail15normal_iteratorINSE_10device_ptrIdEEEESK_EEEEESM_NS0_13ScanTileStateIS9_Lb0EEESA_NS0_8NullTypeEmS9_Lb0ESP_EEvT0_T1_T2_iT3_T4_T5_E12temp_storage+32], %fd389;
$L__BB7_34:
	setp.ne.s32 	%p93, %r523, 0;
	@%p93 bra 	$L__BB7_36;
	st.shared.f64 	[_ZZN3cub18CUB_300001_SM_10006detail4scan16DeviceScanKernelINS2_10policy_hubIN4cuda3std3__45tupleIJddEEES9_S9_m7scan_opE10Policy1000EN6thrust24THRUST_300001_SM_1000_NS12zip_iteratorINS8_IJNSE_6detail15normal_iteratorINSE_10device_ptrIdEEEESK_EEEEESM_NS0_13ScanTileStateIS9_Lb0EEESA_NS0_8NullTypeEmS9_Lb0ESP_EEvT0_T1_T2_iT3_T4_T5_E12temp_storage+136], %fd487;
	st.shared.f64 	[_ZZN3cub18CUB_300001_SM_10006detail4scan16DeviceScanKernelINS2_10policy_hubIN4cuda3std3__45tupleIJddEEES9_S9_m7scan_opE10Policy1000EN6thrust24THRUST_300001_SM_1000_NS12zip_iteratorINS8_IJNSE_6detail15normal_iteratorINSE_10device_ptrIdEEEESK_EEEEESM_NS0_13ScanTileStateIS9_Lb0EEESA_NS0_8NullTypeEmS9_Lb0ESP_EEvT0_T1_T2_iT3_T4_T5_E12temp_storage+144], %fd488;
	mov.f64 	%fd491, %fd487;
	mov.f64 	%fd492, %fd488;
$L__BB7_36:
	bar.sync 	0;
	setp.eq.s32 	%p94, %r2, 0;
	@%p94 bra 	$L__BB7_38;
	ld.shared.f64 	%fd390, [_ZZN3cub18CUB_300001_SM_10006detail4scan16DeviceScanKernelINS2_10policy_hubIN4cuda3std3__45tupleIJddEEES9_S9_m7scan_opE10Policy1000EN6thrust24THRUST_300001_SM_1000_NS12zip_iteratorINS8_IJNSE_6detail15normal_iteratorINSE_10device_ptrIdEEEESK_EEEEESM_NS0_13ScanTileStateIS9_Lb0EEESA_NS0_8NullTypeEmS9_Lb0ESP_EEvT0_T1_T2_iT3_T4_T5_E12temp_storage+144];
	ld.shared.f64 	%fd391, [_ZZN3cub18CUB_300001_SM_10006detail4scan16DeviceScanKernelINS2_10policy_hubIN4cuda3std3__45tupleIJddEEES9_S9_m7scan_opE10Policy1000EN6thrust24THRUST_300001_SM_1000_NS12zip_iteratorINS8_IJNSE_6detail15normal_iteratorINSE_10device_ptrIdEEEESK_EEEEESM_NS0_13ScanTileStateIS9_Lb0EEESA_NS0_8NullTypeEmS9_Lb0ESP_EEvT0_T1_T2_iT3_T4_T5_E12temp_storage+136];
	mul.f64 	%fd51, %fd491, %fd391;
	fma.rn.f64 	%fd492, %fd491, %fd390, %fd492;
	mov.f64 	%fd491, %fd51;
$L__BB7_38:
	mul.f64 	%fd496, %fd491, %fd1;
	fma.rn.f64 	%fd495, %fd492, %fd1, %fd2;
$L__BB7_39:
	mul.f64 	%fd473, %fd496, %fd3;
	fma.rn.f64 	%fd474, %fd495, %fd3, %fd4;
	mul.f64 	%fd475, %fd473, %fd5;
	fma.rn.f64 	%fd476, %fd474, %fd5, %fd6;
	bar.sync 	0;
	st.shared.v2.f64 	[%r6], {%fd496, %fd495};
	st.shared.v2.f64 	[%r6+16], {%fd473, %fd474};
	st.shared.v2.f64 	[%r6+32], {%fd475, %fd476};
	bar.warp.sync 	-1;
	ld.shared.v2.f64 	{%fd477, %fd478}, [%r5];
	ld.shared.v2.f64 	{%fd479, %fd480}, [%r5+512];
	ld.shared.v2.f64 	{%fd481, %fd482}, [%r5+1024];
	add.s64 	%rd322, %rd6, %rd180;
	add.s64 	%rd323, %rd7, %rd180;
	st.global.f64 	[%rd322], %fd477;
	st.global.f64 	[%rd323], %fd478;
	st.global.f64 	[%rd322+256], %fd479;
	st.global.f64 	[%rd323+256], %fd480;
	st.global.f64 	[%rd322+512], %fd481;
	st.global.f64 	[%rd323+512], %fd482;
	bra.uni 	$L__BB7_92;
$L__BB7_40:
	setp.eq.s64 	%p2, %rd9, 0;
	@%p2 bra 	$L__BB7_92;
	shl.b64 	%rd33, %rd8, 3;
	add.s64 	%rd17, %rd4, %rd33;
	cvt.u32.u64 	%r18, %rd9;
	add.s64 	%rd18, %rd5, %rd33;
	mov.u32 	%r19, %tid.x;
	ld.global.f64 	%fd502, [%rd18];
	ld.global.f64 	%fd501, [%rd17];
	and.b32  	%r41, %r19, 31;
	and.b32  	%r42, %r19, 992;
	mul.lo.s32 	%r43, %r42, 3;
	or.b32  	%r20, %r43, %r41;
	setp.ge.u32 	%p3, %r20, %r18;
	mov.f64 	%fd497, %fd501;
	mov.f64 	%fd498, %fd502;
	@%p3 bra 	$L__BB7_43;
	mul.wide.u32 	%rd34, %r20, 8;
	add.s64 	%rd35, %rd17, %rd34;
	add.s64 	%rd36, %rd18, %rd34;
	ld.global.f64 	%fd497, [%rd35];
	ld.global.f64 	%fd498, [%rd36];
$L__BB7_43:
	add.s32 	%r21, %r20, 32;
	setp.ge.u32 	%p4, %r21, %r18;
	mov.f64 	%fd499, %fd501;
	mov.f64 	%fd500, %fd502;
	@%p4 bra 	$L__BB7_45;
	mul.wide.u32 	%rd37, %r20, 8;
	add.s64 	%rd38, %rd17, %rd37;
	shl.b32 	%r44, %r20, 3;
	cvt.u64.u32 	%rd39, %r44;
	add.s64 	%rd40, %rd18, %rd39;
	ld.global.f64 	%fd499, [%rd38+256];
	ld.global.f64 	%fd500, [%rd40+256];
$L__BB7_45:
	add.s32 	%r22, %r20, 64;
	setp.ge.u32 	%p5, %r22, %r18;
	@%p5 bra 	$L__BB7_47;
	mul.wide.u32 	%rd41, %r20, 8;
	add.s64 	%rd42, %rd17, %rd41;
	shl.b32 	%r45, %r20, 3;
	cvt.u64.u32 	%rd43, %r45;
	add.s64 	%rd44, %rd18, %rd43;
	ld.global.f64 	%fd501, [%rd42+512];
	ld.global.f64 	%fd502, [%rd44+512];
$L__BB7_47:
	// begin inline asm
	mov.u32 %r46, %laneid;
	// end inline asm
	shr.u32 	%r24, %r19, 5;
	mad.lo.s32 	%r47, %r24, 96, %r46;
	shl.b32 	%r48, %r47, 4;
	mov.u32 	%r49, _ZZN3cub18CUB_300001_SM_10006detail4scan16DeviceScanKernelINS2_10policy_hubIN4cuda3std3__45tupleIJddEEES9_S9_m7scan_opE10Policy1000EN6thrust24THRUST_300001_SM_1000_NS12zip_iteratorINS8_IJNSE_6detail15normal_iteratorINSE_10device_ptrIdEEEESK_EEEEESM_NS0_13ScanTileStateIS9_Lb0EEESA_NS0_8NullTypeEmS9_Lb0ESP_EEvT0_T1_T2_iT3_T4_T5_E12temp_storage;
	add.s32 	%r25, %r49, %r48;
	st.shared.v2.f64 	[%r25], {%fd497, %fd498};
	st.shared.v2.f64 	[%r25+512], {%fd499, %fd500};
	st.shared.v2.f64 	[%r25+1024], {%fd501, %fd502};
	bar.warp.sync 	-1;
	shl.b32 	%r50, %r46, 5;
	add.s32 	%r26, %r25, %r50;
	ld.shared.v2.f64 	{%fd73, %fd74}, [%r26];
	ld.shared.v2.f64 	{%fd75, %fd76}, [%r26+16];
	ld.shared.v2.f64 	{%fd77, %fd78}, [%r26+32];
	bar.sync 	0;
	setp.ne.s32 	%p6, %r1, 0;
	@%p6 bra 	$L__BB7_53;
	mul.f64 	%fd249, %fd73, %fd75;
	fma.rn.f64 	%fd250, %fd74, %fd75, %fd76;
	mul.f64 	%fd251, %fd249, %fd77;
	mov.b64 	%rd152, %fd251;
	mov.b64 	{%r401, %r406}, %rd152;
	fma.rn.f64 	%fd252, %fd250, %fd77, %fd78;
	mov.b64 	%rd153, %fd252;
	mov.b64 	{%r411, %r416}, %rd153;
	mov.b32 	%r517, 1;
	mov.b32 	%r518, 0;
	mov.b32 	%r519, -1;
	// begin inline asm
	shfl.sync.up.b32 %r400, %r401, %r517, %r518, %r519;
	// end inline asm
	// begin inline asm
	shfl.sync.up.b32 %r405, %r406, %r517, %r518, %r519;
	// end inline asm
	mov.b64 	%rd154, {%r400, %r405};
	mov.b64 	%fd253, %rd154;
	// begin inline asm
	shfl.sync.up.b32 %r410, %r411, %r517, %r518, %r519;
	// end inline asm
	// begin inline asm
	shfl.sync.up.b32 %r415, %r416, %r517, %r518, %r519;
	// end inline asm
	mov.b64 	%rd155, {%r410, %r415};
	mov.b64 	%fd254, %rd155;
	mul.f64 	%fd255, %fd251, %fd253;
	fma.rn.f64 	%fd256, %fd251, %fd254, %fd252;
	setp.lt.s32 	%p48, %r46, 1;
	selp.f64 	%fd257, %fd251, %fd255, %p48;
	mov.b64 	%rd156, %fd257;
	mov.b64 	{%r421, %r426}, %rd156;
	selp.f64 	%fd258, %fd252, %fd256, %p48;
	mov.b64 	%rd157, %fd258;
	mov.b64 	{%r431, %r436}, %rd157;
	mov.b32 	%r437, 2;
	// begin inline asm
	shfl.sync.up.b32 %r420, %r421, %r437, %r518, %r519;
	// end inline asm
	// begin inline asm
	shfl.sync.up.b32 %r425, %r426, %r437, %r518, %r519;
	// end inline asm
	mov.b64 	%rd158, {%r420, %r425};
	mov.b64 	%fd259, %rd158;
	// begin inline asm
	shfl.sync.up.b32 %r430, %r431, %r437, %r518, %r519;
	// end inline asm
	// begin inline asm
	shfl.sync.up.b32 %r435, %r436, %r437, %r518, %r519;
	// end inline asm
	mov.b64 	%rd159, {%r430, %r435};
	mov.b64 	%fd260, %rd159;
	mul.f64 	%fd261, %fd257, %fd259;
	fma.rn.f64 	%fd262, %fd257, %fd260, %fd258;
	setp.lt.s32 	%p49, %r46, 2;
	selp.f64 	%fd263, %fd257, %fd261, %p49;
	mov.b64 	%rd160, %fd263;
	mov.b64 	{%r441, %r446}, %rd160;
	selp.f64 	%fd264, %fd258, %fd262, %p49;
	mov.b64 	%rd161, %fd264;
	mov.b64 	{%r451, %r456}, %rd161;
	mov.b32 	%r457, 4;
	// begin inline asm
	shfl.sync.up.b32 %r440, %r441, %r457, %r518, %r519;
	// end inline asm
	// begin inline asm
	shfl.sync.up.b32 %r445, %r446, %r457, %r518, %r519;
	// end inline asm
	mov.b64 	%rd162, {%r440, %r445};
	mov.b64 	%fd265, %rd162;
	// begin inline asm
	shfl.sync.up.b32 %r450, %r451, %r457, %r518, %r519;
	// end inline asm
	// begin inline asm
	shfl.sync.up.b32 %r455, %r456, %r457, %r518, %r519;
	// end inline asm
	mov.b64 	%rd163, {%r450, %r455};
	mov.b64 	%fd266, %rd163;
	mul.f64 	%fd267, %fd263, %fd265;
	fma.rn.f64 	%fd268, %fd263, %fd266, %fd264;
	setp.lt.s32 	%p50, %r46, 4;
	selp.f64 	%fd269, %fd263, %fd267, %p50;
	mov.b64 	%rd164, %fd269;
	mov.b64 	{%r461, %r466}, %rd164;
	selp.f64 	%fd270, %fd264, %fd268, %p50;
	mov.b64 	%rd165, %fd270;
	mov.b64 	{%r471, %r476}, %rd165;
	mov.b32 	%r477, 8;
	// begin inline asm
	shfl.sync.up.b32 %r460, %r461, %r477, %r518, %r519;
	// end inline asm
	// begin inline asm
	shfl.sync.up.b32 %r465, %r466, %r477, %r518, %r519;
	// end inline asm
	mov.b64 	%rd166, {%r460, %r465};
	mov.b64 	%fd271, %rd166;
	// begin inline asm
	shfl.sync.up.b32 %r470, %r471, %r477, %r518, %r519;
	// end inline asm
	// begin inline asm
	shfl.sync.up.b32 %r475, %r476, %r477, %r518, %r519;
	// end inline asm
	mov.b64 	%rd167, {%r470, %r475};
	mov.b64 	%fd272, %rd167;
	mul.f64 	%fd273, %fd269, %fd271;
	fma.rn.f64 	%fd274, %fd269, %fd272, %fd270;
	setp.lt.s32 	%p51, %r46, 8;
	selp.f64 	%fd275, %fd269, %fd273, %p51;
	mov.b64 	%rd168, %fd275;
	mov.b64 	{%r481, %r486}, %rd168;
	selp.f64 	%fd276, %fd270, %fd274, %p51;
	mov.b64 	%rd169, %fd276;
	mov.b64 	{%r491, %r496}, %rd169;
	mov.b32 	%r497, 16;
	// begin inline asm
	shfl.sync.up.b32 %r480, %r481, %r497, %r518, %r519;
	// end inline asm
	// begin inline asm
	shfl.sync.up.b32 %r485, %r486, %r497, %r518, %r519;
	// end inline asm
	mov.b64 	%rd170, {%r480, %r485};
	mov.b64 	%fd277, %rd170;
	// begin inline asm
	shfl.sync.up.b32 %r490, %r491, %r497, %r518, %r519;
	// end inline asm
	// begin inline asm
	shfl.sync.up.b32 %r495, %r496, %r497, %r518, %r519;
	// end inline asm
	mov.b64 	%rd171, {%r490, %r495};
	mov.b64 	%fd278, %rd171;
	mul.f64 	%fd79, %fd275, %fd277;
	fma.rn.f64 	%fd80, %fd275, %fd278, %fd276;
	setp.lt.s32 	%p52, %r46, 16;
	selp.f64 	%fd279, %fd275, %fd79, %p52;
	mov.b64 	%rd172, %fd279;
	mov.b64 	{%r501, %r506}, %rd172;
	selp.f64 	%fd280, %fd276, %fd80, %p52;
	mov.b64 	%rd173, %fd280;
	mov.b64 	{%r511, %r516}, %rd173;
	// begin inline asm
	shfl.sync.up.b32 %r500, %r501, %r517, %r518, %r519;
	// end inline asm
	// begin inline asm
	shfl.sync.up.b32 %r505, %r506, %r517, %r518, %r519;
	// end inline asm
	mov.b64 	%rd174, {%r500, %r505};
	mov.b64 	%fd503, %rd174;
	// begin inline asm
	shfl.sync.up.b32 %r510, %r511, %r517, %r518, %r519;
	// end inline asm
	// begin inline asm
	shfl.sync.up.b32 %r515, %r516, %r517, %r518, %r519;
	// end inline asm
	mov.b64 	%rd175, {%r510, %r515};
	mov.b64 	%fd504, %rd175;
	setp.ne.s32 	%p53, %r46, 31;
	@%p53 bra 	$L__BB7_50;
	shl.b32 	%r520, %r24, 4;
	add.s32 	%r522, %r49, %r520;
	st.shared.v2.f64 	[%r522+64], {%fd79, %fd80};
$L__BB7_50:
	bar.sync 	0;
	ld.shared.v2.f64 	{%fd281, %fd282}, [_ZZN3cub18CUB_300001_SM_10006detail4scan16DeviceScanKernelINS2_10policy_hubIN4cuda3std3__45tupleIJddEEES9_S9_m7scan_opE10Policy1000EN6thrust24THRUST_300001_SM_1000_NS12zip_iteratorINS8_IJNSE_6detail15normal_iteratorINSE_10device_ptrIdEEEESK_EEEEESM_NS0_13ScanTileStateIS9_Lb0EEESA_NS0_8NullTypeEmS9_Lb0ESP_EEvT0_T1_T2_iT3_T4_T5_E12temp_storage+64];
	setp.eq.s32 	%p54, %r24, 1;
	selp.f64 	%fd283, %fd281, 0d0000000000000000, %p54;
	selp.f64 	%fd284, %fd282, 0d0000000000000000, %p54;
	ld.shared.v2.f64 	{%fd285, %fd286}, [_ZZN3cub18CUB_300001_SM_10006detail4scan16DeviceScanKernelINS2_10policy_hubIN4cuda3std3__45tupleIJddEEES9_S9_m7scan_opE10Policy1000EN6thrust24THRUST_300001_SM_1000_NS12zip_iteratorINS8_IJNSE_6detail15normal_iteratorINSE_10device_ptrIdEEEESK_EEEEESM_NS0_13ScanTileStateIS9_Lb0EEESA_NS0_8NullTypeEmS9_Lb0ESP_EEvT0_T1_T2_iT3_T4_T5_E12temp_storage+80];
	mul.f64 	%fd287, %fd281, %fd285;
	fma.rn.f64 	%fd288, %fd282, %fd285, %fd286;
	setp.eq.s32 	%p55, %r24, 2;
	selp.f64 	%fd289, %fd287, %fd283, %p55;
	selp.f64 	%fd290, %fd288, %fd284, %p55;
	ld.shared.v2.f64 	{%fd291, %fd292}, [_ZZN3cub18CUB_300001_SM_10006detail4scan16DeviceScanKernelINS2_10policy_hubIN4cuda3std3__45tupleIJddEEES9_S9_m7scan_opE10Policy1000EN6thrust24THRUST_300001_SM_1000_NS12zip_iteratorINS8_IJNSE_6detail15normal_iteratorINSE_10device_ptrIdEEEESK_EEEEESM_NS0_13ScanTileStateIS9_Lb0EEESA_NS0_8NullTypeEmS9_Lb0ESP_EEvT0_T1_T2_iT3_T4_T5_E12temp_storage+96];
	mul.f64 	%fd293, %fd287, %fd291;
	fma.rn.f64 	%fd294, %fd288, %fd291, %fd292;
	setp.eq.s32 	%p56, %r24, 3;
	selp.f64 	%fd83, %fd293, %fd289, %p56;
	selp.f64 	%fd84, %fd294, %fd290, %p56;
	setp.lt.u32 	%p57, %r19, 32;
	@%p57 bra 	$L__BB7_52;
	mul.f64 	%fd295, %fd83, %fd503;
	fma.rn.f64 	%fd296, %fd84, %fd503, %fd504;
	setp.eq.s32 	%p58, %r46, 0;
	selp.f64 	%fd503, %fd83, %fd295, %p58;
	selp.f64 	%fd504, %fd84, %fd296, %p58;
$L__BB7_52:
	setp.eq.s32 	%p59, %r19, 0;
	mul.f64 	%fd297, %fd503, %fd73;
	fma.rn.f64 	%fd298, %fd504, %fd73, %fd74;
	selp.f64 	%fd515, %fd73, %fd297, %p59;
	selp.f64 	%fd516, %fd74, %fd298, %p59;
	bra.uni 	$L__BB7_84;
$L__BB7_53:
	mul.f64 	%fd135, %fd73, %fd75;
	fma.rn.f64 	%fd136, %fd74, %fd75, %fd76;
	mul.f64 	%fd137, %fd135, %fd77;
	mov.b64 	%rd45, %fd137;
	mov.b64 	{%r52, %r57}, %rd45;
	fma.rn.f64 	%fd138, %fd136, %fd77, %fd78;
	mov.b64 	%rd46, %fd138;
	mov.b64 	{%r62, %r67}, %rd46;
	mov.b32 	%r168, 1;
	mov.b32 	%r169, 0;
	mov.b32 	%r170, -1;
	// begin inline asm
	shfl.sync.up.b32 %r51, %r52, %r168, %r169, %r170;
	// end inline asm
	// begin inline asm
	shfl.sync.up.b32 %r56, %r57, %r168, %r169, %r170;
	// end inline asm
	mov.b64 	%rd47, {%r51, %r56};
	mov.b64 	%fd139, %rd47;
	// begin inline asm
	shfl.sync.up.b32 %r61, %r62, %r168, %r169, %r170;
	// end inline asm
	// begin inline asm
	shfl.sync.up.b32 %r66, %r67, %r168, %r169, %r170;
	// end inline asm
	mov.b64 	%rd48, {%r61, %r66};
	mov.b64 	%fd140, %rd48;
	mul.f64 	%fd141, %fd137, %fd139;
	fma.rn.f64 	%fd142, %fd137, %fd140, %fd138;
	setp.lt.s32 	%p7, %r46, 1;
	selp.f64 	%fd143, %fd137, %fd141, %p7;
	mov.b64 	%rd49, %fd143;
	mov.b64 	{%r72, %r77}, %rd49;
	selp.f64 	%fd144, %fd138, %fd142, %p7;
	mov.b64 	%rd50, %fd144;
	mov.b64 	{%r82, %r87}, %rd50;
	mov.b32 	%r88, 2;
	// begin inline asm
	shfl.sync.up.b32 %r71, %r72, %r88, %r169, %r170;
	// end inline asm
	// begin inline asm
	shfl.sync.up.b32 %r76, %r77, %r88, %r169, %r170;
	// end inline asm
	mov.b64 	%rd51, {%r71, %r76};
	mov.b64 	%fd145, %rd51;
	// begin inline asm
	shfl.sync.up.b32 %r81, %r82, %r88, %r169, %r170;
	// end inline asm
	// begin inline asm
	shfl.sync.up.b32 %r86, %r87, %r88, %r169, %r170;
	// end inline asm
	mov.b64 	%rd52, {%r81, %r86};
	mov.b64 	%fd146, %rd52;
	mul.f64 	%fd147, %fd143, %fd145;
	fma.rn.f64 	%fd148, %fd143, %fd146, %fd144;
	setp.lt.s32 	%p8, %r46, 2;
	selp.f64 	%fd149, %fd143, %fd147, %p8;
	mov.b64 	%rd53, %fd149;
	mov.b64 	{%r92, %r97}, %rd53;
	selp.f64 	%fd150, %fd144, %fd148, %p8;
	mov.b64 	%rd54, %fd150;
	mov.b64 	{%r102, %r107}, %rd54;
	mov.b32 	%r108, 4;
	// begin inline asm
	shfl.sync.up.b32 %r91, %r92, %r108, %r169, %r170;
	// end inline asm
	// begin inline asm
	shfl.sync.up.b32 %r96, %r97, %r108, %r169, %r170;
	// end inline asm
	mov.b64 	%rd55, {%r91, %r96};
	mov.b64 	%fd151, %rd55;
	// begin inline asm
	shfl.sync.up.b32 %r101, %r102, %r108, %r169, %r170;
	// end inline asm
	// begin inline asm
	shfl.sync.up.b32 %r106, %r107, %r108, %r169, %r170;
	// end inline asm
	mov.b64 	%rd56, {%r101, %r106};
	mov.b64 	%fd152, %rd56;
	mul.f64 	%fd153, %fd149, %fd151;
	fma.rn.f64 	%fd154, %fd149, %fd152, %fd150;
	setp.lt.s32 	%p9, %r46, 4;
	selp.f64 	%fd155, %fd149, %fd153, %p9;
	mov.b64 	%rd57, %fd155;
	mov.b64 	{%r112, %r117}, %rd57;
	selp.f64 	%fd156, %fd150, %fd154, %p9;
	mov.b64 	%rd58, %fd156;
	mov.b64 	{%r122, %r127}, %rd58;
	mov.b32 	%r128, 8;
	// begin inline asm
	shfl.sync.up.b32 %r111, %r112, %r128, %r169, %r170;
	// end inline asm
	// begin inline asm
	shfl.sync.up.b32 %r116, %r117, %r128, %r169, %r170;
	// end inline asm
	mov.b64 	%rd59, {%r111, %r116};
	mov.b64 	%fd157, %rd59;
	// begin inline asm
	shfl.sync.up.b32 %r121, %r122, %r128, %r169, %r170;
	// end inline asm
	// begin inline asm
	shfl.sync.up.b32 %r126, %r127, %r128, %r169, %r170;
	// end inline asm
	mov.b64 	%rd60, {%r121, %r126};
	mov.b64 	%fd158, %rd60;
	mul.f64 	%fd159, %fd155, %fd157;
	fma.rn.f64 	%fd160, %fd155, %fd158, %fd156;
	setp.lt.s32 	%p10, %r46, 8;
	selp.f64 	%fd161, %fd155, %fd159, %p10;
	mov.b64 	%rd61, %fd161;
	mov.b64 	{%r132, %r137}, %rd61;
	selp.f64 	%fd162, %fd156, %fd160, %p10;
	mov.b64 	%rd62, %fd162;
	mov.b64 	{%r142, %r147}, %rd62;
	mov.b32 	%r148, 16;
	// begin inline asm
	shfl.sync.up.b32 %r131, %r132, %r148, %r169, %r170;
	// end inline asm
	// begin inline asm
	shfl.sync.up.b32 %r136, %r137, %r148, %r169, %r170;
	// end inline asm
	mov.b64 	%rd63, {%r131, %r136};
	mov.b64 	%fd163, %rd63;
	// begin inline asm
	shfl.sync.up.b32 %r141, %r142, %r148, %r169, %r170;
	// end inline asm
	// begin inline asm
	shfl.sync.up.b32 %r146, %r147, %r148, %r169, %r170;
	// end inline asm
	mov.b64 	%rd64, {%r141, %r146};
	mov.b64 	%fd164, %rd64;
	mul.f64 	%fd91, %fd161, %fd163;
	fma.rn.f64 	%fd92, %fd161, %fd164, %fd162;
	setp.lt.s32 	%p11, %r46, 16;
	selp.f64 	%fd165, %fd161, %fd91, %p11;
	mov.b64 	%rd65, %fd165;
	mov.b64 	{%r152, %r157}, %rd65;
	selp.f64 	%fd166, %fd162, %fd92, %p11;
	mov.b64 	%rd66, %fd166;
	mov.b64 	{%r162, %r167}, %rd66;
	// begin inline asm
	shfl.sync.up.b32 %r151, %r152, %r168, %r169, %r170;
	// end inline asm
	// begin inline asm
	shfl.sync.up.b32 %r156, %r157, %r168, %r169, %r170;
	// end inline asm
	mov.b64 	%rd67, {%r151, %r156};
	mov.b64 	%fd511, %rd67;
	// begin inline asm
	shfl.sync.up.b32 %r161, %r162, %r168, %r169, %r170;
	// end inline asm
	// begin inline asm
	shfl.sync.up.b32 %r166, %r167, %r168, %r169, %r170;
	// end inline asm
	mov.b64 	%rd68, {%r161, %r166};
	mov.b64 	%fd512, %rd68;
	setp.ne.s32 	%p12, %r46, 31;
	@%p12 bra 	$L__BB7_55;
	shl.b32 	%r171, %r24, 4;
	add.s32 	%r173, %r49, %r171;
	st.shared.v2.f64 	[%r173+64], {%fd91, %fd92};
$L__BB7_55:
	bar.sync 	0;
	ld.shared.v2.f64 	{%fd167, %fd168}, [_ZZN3cub18CUB_300001_SM_10006detail4scan16DeviceScanKernelINS2_10policy_hubIN4cuda3std3__45tupleIJddEEES9_S9_m7scan_opE10Policy1000EN6thrust24THRUST_300001_SM_1000_NS12zip_iteratorINS8_IJNSE_6detail15normal_iteratorINSE_10device_ptrIdEEEESK_EEEEESM_NS0_13ScanTileStateIS9_Lb0EEESA_NS0_8NullTypeEmS9_Lb0ESP_EEvT0_T1_T2_iT3_T4_T5_E12temp_storage+64];
	setp.eq.s32 	%p13, %r24, 1;
	selp.f64 	%fd169, %fd167, 0d0000000000000000, %p13;
	selp.f64 	%fd170, %fd168, 0d0000000000000000, %p13;
	ld.shared.v2.f64 	{%fd171, %fd172}, [_ZZN3cub18CUB_300001_SM_10006detail4scan16DeviceScanKernelINS2_10policy_hubIN4cuda3std3__45tupleIJddEEES9_S9_m7scan_opE10Policy1000EN6thrust24THRUST_300001_SM_1000_NS12zip_iteratorINS8_IJNSE_6detail15normal_iteratorINSE_10device_ptrIdEEEESK_EEEEESM_NS0_13ScanTileStateIS9_Lb0EEESA_NS0_8NullTypeEmS9_Lb0ESP_EEvT0_T1_T2_iT3_T4_T5_E12temp_storage+80];
	mul.f64 	%fd173, %fd167, %fd171;
	fma.rn.f64 	%fd174, %fd168, %fd171, %fd172;
	setp.eq.s32 	%p14, %r24, 2;
	selp.f64 	%fd175, %fd173, %fd169, %p14;
	selp.f64 	%fd176, %fd174, %fd170, %p14;
	ld.shared.v2.f64 	{%fd177, %fd178}, [_ZZN3cub18CUB_300001_SM_10006detail4scan16DeviceScanKernelINS2_10policy_hubIN4cuda3std3__45tupleIJddEEES9_S9_m7scan_opE10Policy1000EN6thrust24THRUST_300001_SM_1000_NS12zip_iteratorINS8_IJNSE_6detail15normal_iteratorINSE_10device_ptrIdEEEESK_EEEEESM_NS0_13ScanTileStateIS9_Lb0EEESA_NS0_8NullTypeEmS9_Lb0ESP_EEvT0_T1_T2_iT3_T4_T5_E12temp_storage+96];
	mul.f64 	%fd179, %fd173, %fd177;
	fma.rn.f64 	%fd180, %fd174, %fd177, %fd178;
	setp.eq.s32 	%p15, %r24, 3;
	selp.f64 	%fd95, %fd179, %fd175, %p15;
	selp.f64 	%fd96, %fd180, %fd176, %p15;
	ld.shared.v2.f64 	{%fd181, %fd182}, [_ZZN3cub18CUB_300001_SM_10006detail4scan16DeviceScanKernelINS2_10policy_hubIN4cuda3std3__45tupleIJddEEES9_S9_m7scan_opE10Policy1000EN6thrust24THRUST_300001_SM_1000_NS12zip_iteratorINS8_IJNSE_6detail15normal_iteratorINSE_10device_ptrIdEEEESK_EEEEESM_NS0_13ScanTileStateIS9_Lb0EEESA_NS0_8NullTypeEmS9_Lb0ESP_EEvT0_T1_T2_iT3_T4_T5_E12temp_storage+112];
	mul.f64 	%fd97, %fd179, %fd181;
	fma.rn.f64 	%fd98, %fd180, %fd181, %fd182;
	setp.lt.u32 	%p16, %r19, 32;
	@%p16 bra 	$L__BB7_57;
	mul.f64 	%fd183, %fd95, %fd511;
	fma.rn.f64 	%fd184, %fd96, %fd511, %fd512;
	setp.eq.s32 	%p17, %r46, 0;
	selp.f64 	%fd511, %fd95, %fd183, %p17;
	selp.f64 	%fd512, %fd96, %fd184, %p17;
	bra.uni 	$L__BB7_81;
$L__BB7_57:
	setp.ne.s32 	%p18, %r19, 0;
	mul.wide.s32 	%rd69, %r1, 4;
	add.s64 	%rd19, %rd25, %rd69;
	@%p18 bra 	$L__BB7_59;
	st.shared.f64 	[_ZZN3cub18CUB_300001_SM_10006detail4scan16DeviceScanKernelINS2_10policy_hubIN4cuda3std3__45tupleIJddEEES9_S9_m7scan_opE10Policy1000EN6thrust24THRUST_300001_SM_1000_NS12zip_iteratorINS8_IJNSE_6detail15normal_iteratorINSE_10device_ptrIdEEEESK_EEEEESM_NS0_13ScanTileStateIS9_Lb0EEESA_NS0_8NullTypeEmS9_Lb0ESP_EEvT0_T1_T2_iT3_T4_T5_E12temp_storage+40], %fd97;
	st.shared.f64 	[_ZZN3cub18CUB_300001_SM_10006detail4scan16DeviceScanKernelINS2_10policy_hubIN4cuda3std3__45tupleIJddEEES9_S9_m7scan_opE10Policy1000EN6thrust24THRUST_300001_SM_1000_NS12zip_iteratorINS8_IJNSE_6detail15normal_iteratorINSE_10device_ptrIdEEEESK_EEEEESM_NS0_13ScanTileStateIS9_Lb0EEESA_NS0_8NullTypeEmS9_Lb0ESP_EEvT0_T1_T2_iT3_T4_T5_E12temp_storage+48], %fd98;
	mul.wide.s32 	%rd75, %r1, 16;
	add.s64 	%rd76, %rd26, %rd75;
	add.s64 	%rd70, %rd76, 512;
	mov.b64 	%rd71, %fd97;
	mov.b64 	%rd73, %fd98;
	// begin inline asm
	st.cg.u64 [%rd70], %rd71;
	// end inline asm
	add.s64 	%rd72, %rd76, 520;
	// begin inline asm
	st.cg.u64 [%rd72], %rd73;
	// end inline asm
	add.s64 	%rd74, %rd19, 128;
	mov.b32 	%r174, 100;
	// begin inline asm
	st.release.gpu.u32 [%rd74], %r174;
	// end inline asm
$L__BB7_59:
	not.b32 	%r175, %r19;
	add.s32 	%r1008, %r1, %r175;
	mov.u32 	%r176, %nctaid.x;
	setp.gt.u32 	%p19, %r176, 499;
	@%p19 bra 	$L__BB7_61;
	membar.cta;
	bra.uni 	$L__BB7_62;
$L__BB7_61:
	mov.b32 	%r177, 450;
	// begin inline asm
	nanosleep.u32 %r177;
	// end inline asm
$L__BB7_62:
	mul.wide.s32 	%rd77, %r1008, 4;
	add.s64 	%rd78, %rd25, %rd77;
	add.s64 	%rd20, %rd78, 128;
$L__BB7_63:
	// begin inline asm
	ld.relaxed.gpu.u32 %r1007, [%rd20];
	// end inline asm
	membar.gl;
	setp.eq.s32 	%p20, %r1007, 99;
	mov.b32 	%r179, -1;
	vote.sync.any.pred 	%p21, %p20, %r179;
	@%p21 bra 	$L__BB7_63;
	mov.f64 	%fd505, 0d0000000000000000;
	setp.eq.s32 	%p22, %r1007, 101;
	@%p22 bra 	$L__BB7_67;
	setp.ne.s32 	%p23, %r1007, 100;
	mov.f64 	%fd506, %fd505;
	@%p23 bra 	$L__BB7_68;
	mul.wide.s32 	%rd90, %r1008, 16;
	add.s64 	%rd91, %rd26, %rd90;
	add.s64 	%rd87, %rd91, 512;
	// begin inline asm
	ld.cg.u64 %rd86, [%rd87];
	// end inline asm
	add.s64 	%rd89, %rd91, 520;
	// begin inline asm
	ld.cg.u64 %rd88, [%rd89];
	// end inline asm
	mov.b64 	%fd505, %rd86;
	mov.b64 	%fd506, %rd88;
	bra.uni 	$L__BB7_68;
$L__BB7_67:
	mul.wide.s32 	%rd84, %r1008, 16;
	add.s64 	%rd85, %rd27, %rd84;
	add.s64 	%rd81, %rd85, 512;
	// begin inline asm
	ld.cg.u64 %rd80, [%rd81];
	// end inline asm
	add.s64 	%rd83, %rd85, 520;
	// begin inline asm
	ld.cg.u64 %rd82, [%rd83];
	// end inline asm
	mov.b64 	%fd505, %rd80;
	mov.b64 	%fd506, %rd82;
$L__BB7_68:
	setp.eq.s32 	%p24, %r1007, 101;
	mov.b32 	%r281, -1;
	vote.sync.ballot.b32 	%r282, %p24, %r281;
	// begin inline asm
	mov.u32 %r181, %lanemask_ge;
	// end inline asm
	and.b32  	%r283, %r282, %r181;
	or.b32  	%r284, %r283, -2147483648;
	add.s32 	%r285, %r284, -1;
	not.b32 	%r286, %r284;
	and.b32  	%r287, %r286, %r285;
	popc.b32 	%r185, %r287;
	mov.b64 	%rd92, %fd505;
	mov.b64 	{%r183, %r188}, %rd92;
	mov.b32 	%r199, 1;
	// begin inline asm
	shfl.sync.down.b32 %r182, %r183, %r199, %r185, %r281;
	// end inline asm
	// begin inline asm
	shfl.sync.down.b32 %r187, %r188, %r199, %r185, %r281;
	// end inline asm
	mov.b64 	%rd93, {%r182, %r187};
	mov.b64 	%fd186, %rd93;
	mov.b64 	%rd94, %fd506;
	mov.b64 	{%r193, %r198}, %rd94;
	// begin inline asm
	shfl.sync.down.b32 %r192, %r193, %r199, %r185, %r281;
	// end inline asm
	// begin inline asm
	shfl.sync.down.b32 %r197, %r198, %r199, %r185, %r281;
	// end inline asm
	mov.b64 	%rd95, {%r192, %r197};
	mov.b64 	%fd187, %rd95;
	setp.lt.s32 	%p26, %r46, %r185;
	mul.f64 	%fd188, %fd505, %fd186;
	fma.rn.f64 	%fd189, %fd505, %fd187, %fd506;
	selp.f64 	%fd190, %fd188, %fd505, %p26;
	mov.b64 	%rd96, %fd190;
	mov.b64 	{%r203, %r208}, %rd96;
	selp.f64 	%fd191, %fd189, %fd506, %p26;
	mov.b64 	%rd97, %fd191;
	mov.b64 	{%r213, %r218}, %rd97;
	mov.b32 	%r219, 2;
	// begin inline asm
	shfl.sync.down.b32 %r202, %r203, %r219, %r185, %r281;
	// end inline asm
	// begin inline asm
	shfl.sync.down.b32 %r207, %r208, %r219, %r185, %r281;
	// end inline asm
	mov.b64 	%rd98, {%r202, %r207};
	mov.b64 	%fd192, %rd98;
	// begin inline asm
	shfl.sync.down.b32 %r212, %r213, %r219, %r185, %r281;
	// end inline asm
	// begin inline asm
	shfl.sync.down.b32 %r217, %r218, %r219, %r185, %r281;
	// end inline asm
	mov.b64 	%rd99, {%r212, %r217};
	mov.b64 	%fd193, %rd99;
	add.s32 	%r30, %r46, 2;
	setp.gt.s32 	%p27, %r30, %r185;
	mul.f64 	%fd194, %fd190, %fd192;
	fma.rn.f64 	%fd195, %fd190, %fd193, %fd191;
	selp.f64 	%fd196, %fd190, %fd194, %p27;
	mov.b64 	%rd100, %fd196;
	mov.b64 	{%r223, %r228}, %rd100;
	selp.f64 	%fd197, %fd191, %fd195, %p27;
	mov.b64 	%rd101, %fd197;
	mov.b64 	{%r233, %r238}, %rd101;
	mov.b32 	%r239, 4;
	// begin inline asm
	shfl.sync.down.b32 %r222, %r223, %r239, %r185, %r281;
	// end inline asm
	// begin inline asm
	shfl.sync.down.b32 %r227, %r228, %r239, %r185, %r281;
	// end inline asm
	mov.b64 	%rd102, {%r222, %r227};
	mov.b64 	%fd198, %rd102;
	// begin inline asm
	shfl.sync.down.b32 %r232, %r233, %r239, %r185, %r281;
	// end inline asm
	// begin inline asm
	shfl.sync.down.b32 %r237, %r238, %r239, %r185, %r281;
	// end inline asm
	mov.b64 	%rd103, {%r232, %r237};
	mov.b64 	%fd199, %rd103;
	add.s32 	%r31, %r46, 4;
	setp.gt.s32 	%p28, %r31, %r185;
	mul.f64 	%fd200, %fd196, %fd198;
	fma.rn.f64 	%fd201, %fd196, %fd199, %fd197;
	selp.f64 	%fd202, %fd196, %fd200, %p28;
	mov.b64 	%rd104, %fd202;
	mov.b64 	{%r243, %r248}, %rd104;
	selp.f64 	%fd203, %fd197, %fd201, %p28;
	mov.b64 	%rd105, %fd203;
	mov.b64 	{%r253, %r258}, %rd105;
	mov.b32 	%r259, 8;
	// begin inline asm
	shfl.sync.down.b32 %r242, %r243, %r259, %r185, %r281;
	// end inline asm
	// begin inline asm
	shfl.sync.down.b32 %r247, %r248, %r259, %r185, %r281;
	// end inline asm
	mov.b64 	%rd106, {%r242, %r247};
	mov.b64 	%fd204, %rd106;
	// begin inline asm
	shfl.sync.down.b32 %r252, %r253, %r259, %r185, %r281;
	// end inline asm
	// begin inline asm
	shfl.sync.down.b32 %r257, %r258, %r259, %r185, %r281;
	// end inline asm
	mov.b64 	%rd107, {%r252, %r257};
	mov.b64 	%fd205, %rd107;
	add.s32 	%r32, %r46, 8;
	setp.gt.s32 	%p29, %r32, %r185;
	mul.f64 	%fd206, %fd202, %fd204;
	fma.rn.f64 	%fd207, %fd202, %fd205, %fd203;
	selp.f64 	%fd208, %fd202, %fd206, %p29;
	mov.b64 	%rd108, %fd208;
	mov.b64 	{%r263, %r268}, %rd108;
	selp.f64 	%fd209, %fd203, %fd207, %p29;
	mov.b64 	%rd109, %fd209;
	mov.b64 	{%r273, %r278}, %rd109;
	mov.b32 	%r279, 16;
	// begin inline asm
	shfl.sync.down.b32 %r262, %r263, %r279, %r185, %r281;
	// end inline asm
	// begin inline asm
	shfl.sync.down.b32 %r267, %r268, %r279, %r185, %r281;
	// end inline asm
	mov.b64 	%rd110, {%r262, %r267};
	mov.b64 	%fd210, %rd110;
	// begin inline asm
	shfl.sync.down.b32 %r272, %r273, %r279, %r185, %r281;
	// end inline asm
	// begin inline asm
	shfl.sync.down.b32 %r277, %r278, %r279, %r185, %r281;
	// end inline asm
	mov.b64 	%rd111, {%r272, %r277};
	mov.b64 	%fd211, %rd111;
	add.s32 	%r33, %r46, 16;
	setp.gt.s32 	%p30, %r33, %r185;
	mul.f64 	%fd212, %fd208, %fd210;
	fma.rn.f64 	%fd213, %fd208, %fd211, %fd209;
	selp.f64 	%fd507, %fd208, %fd212, %p30;
	selp.f64 	%fd508, %fd209, %fd213, %p30;
	add.s64 	%rd21, %rd27, 512;
$L__BB7_69:
	setp.ne.s32 	%p31, %r1007, 101;
	mov.b32 	%r288, -1;
	vote.sync.all.pred 	%p32, %p31, %r288;
	not.pred 	%p33, %p32;
	@%p33 bra 	$L__BB7_77;
	mul.wide.s32 	%rd119, %r1008, 4;
	add.s64 	%rd22, %rd25, %rd119;
$L__BB7_71:
	// begin inline asm
	ld.relaxed.gpu.u32 %r1007, [%rd22];
	// end inline asm
	membar.gl;
	setp.eq.s32 	%p37, %r1007, 99;
	mov.b32 	%r292, -1;
	vote.sync.any.pred 	%p38, %p37, %r292;
	@%p38 bra 	$L__BB7_71;
	mov.f64 	%fd509, 0d0000000000000000;
	setp.eq.s32 	%p39, %r1007, 101;
	@%p39 bra 	$L__BB7_75;
	setp.ne.s32 	%p40, %r1007, 100;
	mov.f64 	%fd510, %fd509;
	@%p40 bra 	$L__BB7_76;
	mul.wide.s32 	%rd131, %r1008, 16;
	add.s64 	%rd128, %rd26, %rd131;
	// begin inline asm
	ld.cg.u64 %rd127, [%rd128];
	// end inline asm
	add.s64 	%rd130, %rd128, 8;
	// begin inline asm
	ld.cg.u64 %rd129, [%rd130];
	// end inline asm
	mov.b64 	%fd509, %rd127;
	mov.b64 	%fd510, %rd129;
	bra.uni 	$L__BB7_76;
$L__BB7_75:
	mul.wide.s32 	%rd125, %r1008, 16;
	add.s64 	%rd126, %rd21, %rd125;
	add.s64 	%rd122, %rd126, -512;
	// begin inline asm
	ld.cg.u64 %rd121, [%rd122];
	// end inline asm
	add.s64 	%rd124, %rd126, -504;
	// begin inline asm
	ld.cg.u64 %rd123, [%rd124];
	// end inline asm
	mov.b64 	%fd509, %rd121;
	mov.b64 	%fd510, %rd123;
$L__BB7_76:
	mov.b32 	%r393, -1;
	vote.sync.ballot.b32 	%r394, %p39, %r393;
	and.b32  	%r395, %r394, %r181;
	or.b32  	%r396, %r395, -2147483648;
	add.s32 	%r397, %r396, -1;
	not.b32 	%r398, %r396;
	and.b32  	%r399, %r398, %r397;
	popc.b32 	%r297, %r399;
	mov.b64 	%rd132, %fd509;
	mov.b64 	{%r295, %r300}, %rd132;
	mov.b32 	%r311, 1;
	// begin inline asm
	shfl.sync.down.b32 %r294, %r295, %r311, %r297, %r393;
	// end inline asm
	// begin inline asm
	shfl.sync.down.b32 %r299, %r300, %r311, %r297, %r393;
	// end inline asm
	mov.b64 	%rd133, {%r294, %r299};
	mov.b64 	%fd219, %rd133;
	mov.b64 	%rd134, %fd510;
	mov.b64 	{%r305, %r310}, %rd134;
	// begin inline asm
	shfl.sync.down.b32 %r304, %r305, %r311, %r297, %r393;
	// end inline asm
	// begin inline asm
	shfl.sync.down.b32 %r309, %r310, %r311, %r297, %r393;
	// end inline asm
	mov.b64 	%rd135, {%r304, %r309};
	mov.b64 	%fd220, %rd135;
	setp.lt.s32 	%p43, %r46, %r297;
	mul.f64 	%fd221, %fd509, %fd219;
	fma.rn.f64 	%fd222, %fd509, %fd220, %fd510;
	selp.f64 	%fd223, %fd221, %fd509, %p43;
	mov.b64 	%rd136, %fd223;
	mov.b64 	{%r315, %r320}, %rd136;
	selp.f64 	%fd224, %fd222, %fd510, %p43;
	mov.b64 	%rd137, %fd224;
	mov.b64 	{%r325, %r330}, %rd137;
	mov.b32 	%r331, 2;
	// begin inline asm
	shfl.sync.down.b32 %r314, %r315, %r331, %r297, %r393;
	// end inline asm
	// begin inline asm
	shfl.sync.down.b32 %r319, %r320, %r331, %r297, %r393;
	// end inline asm
	mov.b64 	%rd138, {%r314, %r319};
	mov.b64 	%fd225, %rd138;
	// begin inline asm
	shfl.sync.down.b32 %r324, %r325, %r331, %r297, %r393;
	// end inline asm
	// begin inline asm
	shfl.sync.down.b32 %r329, %r330, %r331, %r297, %r393;
	// end inline asm
	mov.b64 	%rd139, {%r324, %r329};
	mov.b64 	%fd226, %rd139;
	setp.gt.s32 	%p44, %r30, %r297;
	mul.f64 	%fd227, %fd223, %fd225;
	fma.rn.f64 	%fd228, %fd223, %fd226, %fd224;
	selp.f64 	%fd229, %fd223, %fd227, %p44;
	mov.b64 	%rd140, %fd229;
	mov.b64 	{%r335, %r340}, %rd140;
	selp.f64 	%fd230, %fd224, %fd228, %p44;
	mov.b64 	%rd141, %fd230;
	mov.b64 	{%r345, %r350}, %rd141;
	mov.b32 	%r351, 4;
	// begin inline asm
	shfl.sync.down.b32 %r334, %r335, %r351, %r297, %r393;
	// end inline asm
	// begin inline asm
	shfl.sync.down.b32 %r339, %r340, %r351, %r297, %r393;
	// end inline asm
	mov.b64 	%rd142, {%r334, %r339};
	mov.b64 	%fd231, %rd142;
	// begin inline asm
	shfl.sync.down.b32 %r344, %r345, %r351, %r297, %r393;
	// end inline asm
	// begin inline asm
	shfl.sync.down.b32 %r349, %r350, %r351, %r297, %r393;
	// end inline asm
	mov.b64 	%rd143, {%r344, %r349};
	mov.b64 	%fd232, %rd143;
	setp.gt.s32 	%p45, %r31, %r297;
	mul.f64 	%fd233, %fd229, %fd231;
	fma.rn.f64 	%fd234, %fd229, %fd232, %fd230;
	selp.f64 	%fd235, %fd229, %fd233, %p45;
	mov.b64 	%rd144, %fd235;
	mov.b64 	{%r355, %r360}, %rd144;
	selp.f64 	%fd236, %fd230, %fd234, %p45;
	mov.b64 	%rd145, %fd236;
	mov.b64 	{%r365, %r370}, %rd145;
	mov.b32 	%r371, 8;
	// begin inline asm
	shfl.sync.down.b32 %r354, %r355, %r371, %r297, %r393;
	// end inline asm
	// begin inline asm
	shfl.sync.down.b32 %r359, %r360, %r371, %r297, %r393;
	// end inline asm
	mov.b64 	%rd146, {%r354, %r359};
	mov.b64 	%fd237, %rd146;
	// begin inline asm
	shfl.sync.down.b32 %r364, %r365, %r371, %r297, %r393;
	// end inline asm
	// begin inline asm
	shfl.sync.down.b32 %r369, %r370, %r371, %r297, %r393;
	// end inline asm
	mov.b64 	%rd147, {%r364, %r369};
	mov.b64 	%fd238, %rd147;
	setp.gt.s32 	%p46, %r32, %r297;
	mul.f64 	%fd239, %fd235, %fd237;
	fma.rn.f64 	%fd240, %fd235, %fd238, %fd236;
	selp.f64 	%fd241, %fd235, %fd239, %p46;
	mov.b64 	%rd148, %fd241;
	mov.b64 	{%r375, %r380}, %rd148;
	selp.f64 	%fd242, %fd236, %fd240, %p46;
	mov.b64 	%rd149, %fd242;
	mov.b64 	{%r385, %r390}, %rd149;
	mov.b32 	%r391, 16;
	// begin inline asm
	shfl.sync.down.b32 %r374, %r375, %r391, %r297, %r393;
	// end inline asm
	// begin inline asm
	shfl.sync.down.b32 %r379, %r380, %r391, %r297, %r393;
	// end inline asm
	mov.b64 	%rd150, {%r374, %r379};
	mov.b64 	%fd243, %rd150;
	// begin inline asm
	shfl.sync.down.b32 %r384, %r385, %r391, %r297, %r393;
	// end inline asm
	// begin inline asm
	shfl.sync.down.b32 %r389, %r390, %r391, %r297, %r393;
	// end inline asm
	mov.b64 	%rd151, {%r384, %r389};
	mov.b64 	%fd244, %rd151;
	setp.gt.s32 	%p47, %r33, %r297;
	mul.f64 	%fd245, %fd241, %fd243;
	fma.rn.f64 	%fd246, %fd241, %fd244, %fd242;
	selp.f64 	%fd247, %fd241, %fd245, %p47;
	selp.f64 	%fd248, %fd242, %fd246, %p47;
	mul.f64 	%fd117, %fd507, %fd247;
	fma.rn.f64 	%fd508, %fd507, %fd248, %fd508;
	add.s32 	%r1008, %r1008, -32;
	mov.f64 	%fd507, %fd117;
	bra.uni 	$L__BB7_69;
$L__BB7_77:
	setp.ne.s32 	%p34, %r19, 0;
	@%p34 bra 	$L__BB7_79;
	mul.f64 	%fd214, %fd97, %fd507;
	fma.rn.f64 	%fd215, %fd97, %fd508, %fd98;
	mul.wide.s32 	%rd117, %r1, 16;
	add.s64 	%rd118, %rd27, %rd117;
	add.s64 	%rd112, %rd118, 512;
	mov.b64 	%rd113, %fd214;
	mov.b64 	%rd115, %fd215;
	// begin inline asm
	st.cg.u64 [%rd112], %rd113;
	// end inline asm
	add.s64 	%rd114, %rd118, 520;
	// begin inline asm
	st.cg.u64 [%rd114], %rd115;
	// end inline asm
	add.s64 	%rd116, %rd19, 128;
	mov.b32 	%r290, 101;
	// begin inline asm
	st.release.gpu.u32 [%rd116], %r290;
	// end inline asm
	st.shared.f64 	[_ZZN3cub18CUB_300001_SM_10006detail4scan16DeviceScanKernelINS2_10policy_hubIN4cuda3std3__45tupleIJddEEES9_S9_m7scan_opE10Policy1000EN6thrust24THRUST_300001_SM_1000_NS12zip_iteratorINS8_IJNSE_6detail15normal_iteratorINSE_10device_ptrIdEEEESK_EEEEESM_NS0_13ScanTileStateIS9_Lb0EEESA_NS0_8NullTypeEmS9_Lb0ESP_EEvT0_T1_T2_iT3_T4_T5_E12temp_storage+8], %fd507;
	st.shared.v2.f64 	[_ZZN3cub18CUB_300001_SM_10006detail4scan16DeviceScanKernelINS2_10policy_hubIN4cuda3std3__45tupleIJddEEES9_S9_m7scan_opE10Policy1000EN6thrust24THRUST_300001_SM_1000_NS12zip_iteratorINS8_IJNSE_6detail15normal_iteratorINSE_10device_ptrIdEEEESK_EEEEESM_NS0_13ScanTileStateIS9_Lb0EEESA_NS0_8NullTypeEmS9_Lb0ESP_EEvT0_T1_T2_iT3_T4_T5_E12temp_storage+16], {%fd508, %fd214};
	st.shared.f64 	[_ZZN3cub18CUB_300001_SM_10006detail4scan16DeviceScanKernelINS2_10policy_hubIN4cuda3std3__45tupleIJddEEES9_S9_m7scan_opE10Policy1000EN6thrust24THRUST_300001_SM_1000_NS12zip_iteratorINS8_IJNSE_6detail15normal_iteratorINSE_10device_ptrIdEEEESK_EEEEESM_NS0_13ScanTileStateIS9_Lb0EEESA_NS0_8NullTypeEmS9_Lb0ESP_EEvT0_T1_T2_iT3_T4_T5_E12temp_storage+32], %fd215;
$L__BB7_79:
	setp.ne.s32 	%p35, %r46, 0;
	@%p35 bra 	$L__BB7_81;
	st.shared.f64 	[_ZZN3cub18CUB_300001_SM_10006detail4scan16DeviceScanKernelINS2_10policy_hubIN4cuda3std3__45tupleIJddEEES9_S9_m7scan_opE10Policy1000EN6thrust24THRUST_300001_SM_1000_NS12zip_iteratorINS8_IJNSE_6detail15normal_iteratorINSE_10device_ptrIdEEEESK_EEEEESM_NS0_13ScanTileStateIS9_Lb0EEESA_NS0_8NullTypeEmS9_Lb0ESP_EEvT0_T1_T2_iT3_T4_T5_E12temp_storage+136], %fd507;
	st.shared.f64 	[_ZZN3cub18CUB_300001_SM_10006detail4scan16DeviceScanKernelINS2_10policy_hubIN4cuda3std3__45tupleIJddEEES9_S9_m7scan_opE10Policy1000EN6thrust24THRUST_300001_SM_1000_NS12zip_iteratorINS8_IJNSE_6detail15normal_iteratorINSE_10device_ptrIdEEEESK_EEEEESM_NS0_13ScanTileStateIS9_Lb0EEESA_NS0_8NullTypeEmS9_Lb0ESP_EEvT0_T1_T2_iT3_T4_T5_E12temp_storage+144], %fd508;
	mov.f64 	%fd511, %fd507;
	mov.f64 	%fd512, %fd508;
$L__BB7_81:
	bar.sync 	0;
	setp.eq.s32 	%p36, %r19, 0;
	@%p36 bra 	$L__BB7_83;
	ld.shared.f64 	%fd216, [_ZZN3cub18CUB_300001_SM_10006detail4scan16DeviceScanKernelINS2_10policy_hubIN4cuda3std3__45tupleIJddEEES9_S9_m7scan_opE10Policy1000EN6thrust24THRUST_300001_SM_1000_NS12zip_iteratorINS8_IJNSE_6detail15normal_iteratorINSE_10device_ptrIdEEEESK_EEEEESM_NS0_13ScanTileStateIS9_Lb0EEESA_NS0_8NullTypeEmS9_Lb0ESP_EEvT0_T1_T2_iT3_T4_T5_E12temp_storage+144];
	ld.shared.f64 	%fd217, [_ZZN3cub18CUB_300001_SM_10006detail4scan16DeviceScanKernelINS2_10policy_hubIN4cuda3std3__45tupleIJddEEES9_S9_m7scan_opE10Policy1000EN6thrust24THRUST_300001_SM_1000_NS12zip_iteratorINS8_IJNSE_6detail15normal_iteratorINSE_10device_ptrIdEEEESK_EEEEESM_NS0_13ScanTileStateIS9_Lb0EEESA_NS0_8NullTypeEmS9_Lb0ESP_EEvT0_T1_T2_iT3_T4_T5_E12temp_storage+136];
	mul.f64 	%fd121, %fd511, %fd217;
	fma.rn.f64 	%fd512, %fd511, %fd216, %fd512;
	mov.f64 	%fd511, %fd121;
$L__BB7_83:
	mul.f64 	%fd515, %fd511, %fd73;
	fma.rn.f64 	%fd516, %fd512, %fd73, %fd74;
$L__BB7_84:
	fma.rn.f64 	%fd299, %fd516, %fd75, %fd76;
	fma.rn.f64 	%fd300, %fd299, %fd77, %fd78;
	mul.f64 	%fd301, %fd515, %fd75;
	mul.f64 	%fd302, %fd301, %fd77;
	bar.sync 	0;
	st.shared.v2.f64 	[%r26], {%fd515, %fd516};
	st.shared.v2.f64 	[%r26+16], {%fd301, %fd299};
	st.shared.v2.f64 	[%r26+32], {%fd302, %fd300};
	bar.warp.sync 	-1;
	ld.shared.v2.f64 	{%fd130, %fd129}, [%r25];
	ld.shared.v2.f64 	{%fd132, %fd131}, [%r25+512];
	ld.shared.v2.f64 	{%fd134, %fd133}, [%r25+1024];
	setp.ne.s32 	%p60, %r19, 0;
	@%p60 bra 	$L__BB7_86;
	st.volatile.shared.u32 	[_ZZN3cub18CUB_300001_SM_10006detail4scan16DeviceScanKernelINS2_10policy_hubIN4cuda3std3__45tupleIJddEEES9_S9_m7scan_opE10Policy1000EN6thrust24THRUST_300001_SM_1000_NS12zip_iteratorINS8_IJNSE_6detail15normal_iteratorINSE_10device_ptrIdEEEESK_EEEEESM_NS0_13ScanTileStateIS9_Lb0EEESA_NS0_8NullTypeEmS9_Lb0ESP_EEvT0_T1_T2_iT3_T4_T5_E12temp_storage+6144], %r18;
$L__BB7_86:
	bar.sync 	0;
	ld.volatile.shared.u32 	%r38, [_ZZN3cub18CUB_300001_SM_10006detail4scan16DeviceScanKernelINS2_10policy_hubIN4cuda3std3__45tupleIJddEEES9_S9_m7scan_opE10Policy1000EN6thrust24THRUST_300001_SM_1000_NS12zip_iteratorINS8_IJNSE_6detail15normal_iteratorINSE_10device_ptrIdEEEESK_EEEEESM_NS0_13ScanTileStateIS9_Lb0EEESA_NS0_8NullTypeEmS9_Lb0ESP_EEvT0_T1_T2_iT3_T4_T5_E12temp_storage+6144];
	cvt.u64.u32 	%rd176, %r20;
	add.s64 	%rd177, %rd8, %rd176;
	setp.ge.s32 	%p61, %r20, %r38;
	shl.b64 	%rd178, %rd177, 3;
	add.s64 	%rd23, %rd6, %rd178;
	add.s64 	%rd24, %rd7, %rd178;
	@%p61 bra 	$L__BB7_88;
	st.global.f64 	[%rd23], %fd130;
	st.global.f64 	[%rd24], %fd129;
$L__BB7_88:
	setp.ge.s32 	%p62, %r21, %r38;
	@%p62 bra 	$L__BB7_90;
	st.global.f64 	[%rd23+256], %fd132;
	st.global.f64 	[%rd24+256], %fd131;
$L__BB7_90:
	setp.ge.s32 	%p63, %r22, %r38;
	@%p63 bra 	$L__BB7_92;
	st.global.f64 	[%rd23+512], %fd134;
	st.global.f64 	[%rd24+512], %fd133;
$L__BB7_92:
	ret;

}


// ===== COMPILED SASS (sm_100) =====

	.target	sm_100

	.elftype	@"ET_EXEC"


//--------------------- .note.nv.tkinfo           --------------------------
	.section	.note.nv.tkinfo,"",@"SHT_NOTE"
	.sectionflags	@"SHF_NOTE_NV_TKINFO"
	.tkinfo
        /*0018*/ 	.word	0x00000002
        /*0030*/ 	.string	""
        /*0030*/ 	.string	"ptxas"
        /*0030*/ 	.string	"Cuda compilation tools, release 13.0, V13.0.88"
        /*0030*/ 	.string	"Build cuda_13.0.r13.0/compiler.36424714_0"
        /*0030*/ 	.string	"-arch sm_100 -m 64 "



//--------------------- .note.nv.cuinfo           --------------------------
	.section	.note.nv.cuinfo,"",@"SHT_NOTE"
	.sectionflags	@"SHF_NOTE_NV_CUINFO"
        /*0018*/ 	.short	0x0002
        /*001a*/ 	.short	0x0064
        /*001c*/ 	.short	0x0082
	.zero		2


//--------------------- .nv.info                  --------------------------
	.section	.nv.info,"",@"SHT_CUDA_INFO"
	.align	4


	//----- nvinfo : EIATTR_REGCOUNT
	.align		4
        /*0000*/ 	.byte	0x04, 0x2f
        /*0002*/ 	.short	(.L_44 - .L_43)
	.align		4
.L_43:
        /*0004*/ 	.word	index@(_Z12forward_passPdS_)
        /*0008*/ 	.word	0x00000020


	//----- nvinfo : EIATTR_FRAME_SIZE
	.align		4
.L_44:
        /*000c*/ 	.byte	0x04, 0x11
        /*000e*/ 	.short	(.L_46 - .L_45)
	.align		4
.L_45:
        /*0010*/ 	.word	index@(_Z12forward_passPdS_)
        /*0014*/ 	.word	0x00000000


	//----- nvinfo : EIATTR_REGCOUNT
	.align		4
.L_46:
        /*0018*/ 	.byte	0x04, 0x2f
        /*001a*/ 	.short	(.L_48 - .L_47)
	.align		4
.L_47:
        /*001c*/ 	.word	index@(_ZN3cub18CUB_300001_SM_10006detail11EmptyKernelIvEEvv)
        /*0020*/ 	.word	0x00000004


	//----- nvinfo : EIATTR_FRAME_SIZE
	.align		4
.L_48:
        /*0024*/ 	.byte	0x04, 0x11
        /*0026*/ 	.short	(.L_50 - .L_49)
	.align		4
.L_49:
        /*0028*/ 	.word	index@(_ZN3cub18CUB_300001_SM_10006detail11EmptyKernelIvEEvv)
        /*002c*/ 	.word	0x00000000


	//----- nvinfo : EIATTR_REGCOUNT
	.align		4
.L_50:
        /*0030*/ 	.byte	0x04, 0x2f
        /*0032*/ 	.short	(.L_52 - .L_51)
	.align		4
.L_51:
        /*0034*/ 	.word	index@(_ZN3cub18CUB_300001_SM_10006detail8for_each13static_kernelINS2_12policy_hub_t12policy_500_tEmN6thrust24THRUST_300001_SM_1000_NS8cuda_cub20__uninitialized_fill7functorINS7_10device_ptrIdEEdEEEEvT0_T1_)
        /*0038*/ 	.word	0x00000009


	//----- nvinfo : EIATTR_FRAME_SIZE
	.align		4
.L_52:
        /*003c*/ 	.byte	0x04, 0x11
        /*003e*/ 	.short	(.L_54 - .L_53)
	.align		4
.L_53:
        /*0040*/ 	.word	index@(_ZN3cub18CUB_300001_SM_10006detail8for_each13static_kernelINS2_12policy_hub_t12policy_500_tEmN6thrust24THRUST_300001_SM_1000_NS8cuda_cub20__uninitialized_fill7functorINS7_10device_ptrIdEEdEEEEvT0_T1_)
        /*0044*/ 	.word	0x00000000


	//----- nvinfo : EIATTR_REGCOUNT
	.align		4
.L_54:
        /*0048*/ 	.byte	0x04, 0x2f
        /*004a*/ 	.short	(.L_56 - .L_55)
	.align		4
.L_55:
        /*004c*/ 	.word	index@(_ZN3cub18CUB_300001_SM_10006detail9transform16transform_kernelINS2_10policy_hubILb1EN4cuda3std3__45tupleIJN6thrust24THRUST_300001_SM_1000_NS6detail15normal_iteratorINSA_10device_ptrIdEEEEEEEE10policy1000EiNSB_10functional5actorINSJ_9compositeIJNSJ_16operator_adaptorINS7_10multipliesIvEEEENSK_INSJ_8argumentILj0EEEEENSK_INSJ_5valueIiEEEEEEEEESF_JPdEEEvT0_iT1_T2_DpNS2_10kernel_argIT3_EE)
        /*0050*/ 	.word	0x00000020


	//----- nvinfo : EIATTR_FRAME_SIZE
	.align		4
.L_56:
        /*0054*/ 	.byte	0x04, 0x11
        /*0056*/ 	.short	(.L_58 - .L_57)
	.align		4
.L_57:
        /*0058*/ 	.word	index@(_ZN3cub18CUB_300001_SM_10006detail9transform16transform_kernelINS2_10policy_hubILb1EN4cuda3std3__45tupleIJN6thrust24THRUST_300001_SM_1000_NS6detail15normal_iteratorINSA_10device_ptrIdEEEEEEEE10policy1000EiNSB_10functional5actorINSJ_9compositeIJNSJ_16operator_adaptorINS7_10multipliesIvEEEENSK_INSJ_8argumentILj0EEEEENSK_INSJ_5valueIiEEEEEEEEESF_JPdEEEvT0_iT1_T2_DpNS2_10kernel_argIT3_EE)
        /*005c*/ 	.word	0x00000000


	//----- nvinfo : EIATTR_REGCOUNT
	.align		4
.L_58:
        /*0060*/ 	.byte	0x04, 0x2f
        /*0062*/ 	.short	(.L_60 - .L_59)
	.align		4
.L_59:
        /*0064*/ 	.word	index@(_ZN3cub18CUB_300001_SM_10006detail9transform16transform_kernelINS2_10policy_hubILb1EN4cuda3std3__45tupleIJN6thrust24THRUST_300001_SM_1000_NS6detail15normal_iteratorINSA_10device_ptrIdEEEEEEEE10policy1000ElNSB_10functional5actorINSJ_9compositeIJNSJ_16operator_adaptorINS7_10multipliesIvEEEENSK_INSJ_8argumentILj0EEEEENSK_INSJ_5valueIiEEEEEEEEESF_JPdEEEvT0_iT1_T2_DpNS2_10kernel_argIT3_EE)
        /*0068*/ 	.word	0x00000020


	//----- nvinfo : EIATTR_FRAME_SIZE
	.align		4
.L_60:
        /*006c*/ 	.byte	0x04, 0x11
        /*006e*/ 	.short	(.L_62 - .L_61)
	.align		4
.L_61:
        /*0070*/ 	.word	index@(_ZN3cub18CUB_300001_SM_10006detail9transform16transform_kernelINS2_10policy_hubILb1EN4cuda3std3__45tupleIJN6thrust24THRUST_300001_SM_1000_NS6detail15normal_iteratorINSA_10device_ptrIdEEEEEEEE10policy1000ElNSB_10functional5actorINSJ_9compositeIJNSJ_16operator_adaptorINS7_10multipliesIvEEEENSK_INSJ_8argumentILj0EEEEENSK_INSJ_5valueIiEEEEEEEEESF_JPdEEEvT0_iT1_T2_DpNS2_10kernel_argIT3_EE)
        /*0074*/ 	.word	0x00000000


	//----- nvinfo : EIATTR_REGCOUNT
	.align		4
.L_62:
        /*0078*/ 	.byte	0x04, 0x2f
        /*007a*/ 	.short	(.L_64 - .L_63)
	.align		4
.L_63:
        /*007c*/ 	.word	index@(_ZN3cub18CUB_300001_SM_10006detail4scan20DeviceScanInitKernelINS0_13ScanTileStateIN4cuda3std3__45tupleIJddEEELb0EEEEEvT_i)
        /*0080*/ 	.word	0x00000008


	//----- nvinfo : EIATTR_FRAME_SIZE
	.align		4
.L_64:
        /*0084*/ 	.byte	0x04, 0x11
        /*0086*/ 	.short	(.L_66 - .L_65)
	.align		4
.L_65:
        /*0088*/ 	.word	index@(_ZN3cub18CUB_300001_SM_10006detail4scan20DeviceScanInitKernelINS0_13ScanTileStateIN4cuda3std3__45tupleIJddEEELb0EEEEEvT_i)
        /*008c*/ 	.word	0x00000000


	//----- nvinfo : EIATTR_REGCOUNT
	.align		4
.L_66:
        /*0090*/ 	.byte	0x04, 0x2f
        /*0092*/ 	.short	(.L_68 - .L_67)
	.align		4
.L_67:
        /*0094*/ 	.word	index@(_ZN3cub18CUB_300001_SM_10006detail4scan16DeviceScanKernelINS2_10policy_hubIN4cuda3std3__45tupleIJddEEES9_S9_j7scan_opE10Policy1000EN6thrust24THRUST_300001_SM_1000_NS12zip_iteratorINS8_IJNSE_6detail15normal_iteratorINSE_10device_ptrIdEEEESK_EEEEESM_NS0_13ScanTileStateIS9_Lb0EEESA_NS0_8NullTypeEjS9_Lb0ESP_EEvT0_T1_T2_iT3_T4_T5_)
        /*0098*/ 	.word	0x00000037


	//----- nvinfo : EIATTR_FRAME_SIZE
	.align		4
.L_68:
        /*009c*/ 	.byte	0x04, 0x11
        /*009e*/ 	.short	(.L_70 - .L_69)
	.align		4
.L_69:
        /*00a0*/ 	.word	index@(_ZN3cub18CUB_300001_SM_10006detail4scan16DeviceScanKernelINS2_10policy_hubIN4cuda3std3__45tupleIJddEEES9_S9_j7scan_opE10Policy1000EN6thrust24THRUST_300001_SM_1000_NS12zip_iteratorINS8_IJNSE_6detail15normal_iteratorINSE_10device_ptrIdEEEESK_EEEEESM_NS0_13ScanTileStateIS9_Lb0EEESA_NS0_8NullTypeEjS9_Lb0ESP_EEvT0_T1_T2_iT3_T4_T5_)
        /*00a4*/ 	.word	0x00000000


	//----- nvinfo : EIATTR_REGCOUNT
	.align		4
.L_70:
        /*00a8*/ 	.byte	0x04, 0x2f
        /*00aa*/ 	.short	(.L_72 - .L_71)
	.align		4
.L_71:
        /*00ac*/ 	.word	index@(_ZN3cub18CUB_300001_SM_10006detail4scan16DeviceScanKernelINS2_10policy_hubIN4cuda3std3__45tupleIJddEEES9_S9_m7scan_opE10Policy1000EN6thrust24THRUST_300001_SM_1000_NS12zip_iteratorINS8_IJNSE_6detail15normal_iteratorINSE_10device_ptrIdEEEESK_EEEEESM_NS0_13ScanTileStateIS9_Lb0EEESA_NS0_8NullTypeEmS9_Lb0ESP_EEvT0_T1_T2_iT3_T4_T5_)
        /*00b0*/ 	.word	0x00000038


	//----- nvinfo : EIATTR_FRAME_SIZE
	.align		4
.L_72:
        /*00b4*/ 	.byte	0x04, 0x11
        /*00b6*/ 	.short	(.L_74 - .L_73)
	.align		4
.L_73:
        /*00b8*/ 	.word	index@(_ZN3cub18CUB_300001_SM_10006detail4scan16DeviceScanKernelINS2_10policy_hubIN4cuda3std3__45tupleIJddEEES9_S9_m7scan_opE10Policy1000EN6thrust24THRUST_300001_SM_1000_NS12zip_iteratorINS8_IJNSE_6detail15normal_iteratorINSE_10device_ptrIdEEEESK_EEEEESM_NS0_13ScanTileStateIS9_Lb0EEESA_NS0_8NullTypeEmS9_Lb0ESP_EEvT0_T1_T2_iT3_T4_T5_)
        /*00bc*/ 	.word	0x00000000


	//----- nvinfo : EIATTR_MIN_STACK_SIZE
	.align		4
.L_74:
        /*00c0*/ 	.byte	0x04, 0x12
        /*00c2*/ 	.short	(.L_76 - .L_75)
	.align		4
.L_75:
        /*00c4*/ 	.word	index@(_ZN3cub18CUB_300001_SM_10006detail4scan16DeviceScanKernelINS2_10policy_hubIN4cuda3std3__45tupleIJddEEES9_S9_m7scan_opE10Policy1000EN6thrust24THRUST_300001_SM_1000_NS12zip_iteratorINS8_IJNSE_6detail15normal_iteratorINSE_10device_ptrIdEEEESK_EEEEESM_NS0_13ScanTileStateIS9_Lb0EEESA_NS0_8NullTypeEmS9_Lb0ESP_EEvT0_T1_T2_iT3_T4_T5_)
        /*00c8*/ 	.word	0x00000000


	//----- nvinfo : EIATTR_MIN_STACK_SIZE
	.align		4
.L_76:
        /*00cc*/ 	.byte	0x04, 0x12
        /*00ce*/ 	.short	(.L_78 - .L_77)
	.align		4
.L_77:
        /*00d0*/ 	.word	index@(_ZN3cub18CUB_300001_SM_10006detail4scan16DeviceScanKernelINS2_10policy_hubIN4cuda3std3__45tupleIJddEEES9_S9_j7scan_opE10Policy1000EN6thrust24THRUST_300001_SM_1000_NS12zip_iteratorINS8_IJNSE_6detail15normal_iteratorINSE_10device_ptrIdEEEESK_EEEEESM_NS0_13ScanTileStateIS9_Lb0EEESA_NS0_8NullTypeEjS9_Lb0ESP_EEvT0_T1_T2_iT3_T4_T5_)
        /*00d4*/ 	.word	0x00000000


	//----- nvinfo : EIATTR_MIN_STACK_SIZE
	.align		4
.L_78:
        /*00d8*/ 	.byte	0x04, 0x12
        /*00da*/ 	.short	(.L_80 - .L_79)
	.align		4
.L_79:
        /*00dc*/ 	.word	index@(_ZN3cub18CUB_300001_SM_10006detail4scan20DeviceScanInitKernelINS0_13ScanTileStateIN4cuda3std3__45tupleIJddEEELb0EEEEEvT_i)
        /*00e0*/ 	.word	0x00000000


	//----- nvinfo : EIATTR_MIN_STACK_SIZE
	.align		4
.L_80:
        /*00e4*/ 	.byte	0x04, 0x12
        /*00e6*/ 	.short	(.L_82 - .L_81)
	.align		4
.L_81:
        /*00e8*/ 	.word	index@(_ZN3cub18CUB_300001_SM_10006detail9transform16transform_kernelINS2_10policy_hubILb1EN4cuda3std3__45tupleIJN6thrust24THRUST_300001_SM_1000_NS6detail15normal_iteratorINSA_10device_ptrIdEEEEEEEE10policy1000ElNSB_10functional5actorINSJ_9compositeIJNSJ_16operator_adaptorINS7_10multipliesIvEEEENSK_INSJ_8argumentILj0EEEEENSK_INSJ_5valueIiEEEEEEEEESF_JPdEEEvT0_iT1_T2_DpNS2_10kernel_argIT3_EE)
        /*00ec*/ 	.word	0x00000000


	//----- nvinfo : EIATTR_MIN_STACK_SIZE
	.align		4
.L_82:
        /*00f0*/ 	.byte	0x04, 0x12
        /*00f2*/ 	.short	(.L_84 - .L_83)
	.align		4
.L_83:
        /*00f4*/ 	.word	index@(_ZN3cub18CUB_300001_SM_10006detail9transform16transform_kernelINS2_10policy_hubILb1EN4cuda3std3__45tupleIJN6thrust24THRUST_300001_SM_1000_NS6detail15normal_iteratorINSA_10device_ptrIdEEEEEEEE10policy1000EiNSB_10functional5actorINSJ_9compositeIJNSJ_16operator_adaptorINS7_10multipliesIvEEEENSK_INSJ_8argumentILj0EEEEENSK_INSJ_5valueIiEEEEEEEEESF_JPdEEEvT0_iT1_T2_DpNS2_10kernel_argIT3_EE)
        /*00f8*/ 	.word	0x00000000


	//----- nvinfo : EIATTR_MIN_STACK_SIZE
	.align		4
.L_84:
        /*00fc*/ 	.byte	0x04, 0x12
        /*00fe*/ 	.short	(.L_86 - .L_85)
	.align		4
.L_85:
        /*0100*/ 	.word	index@(_ZN3cub18CUB_300001_SM_10006detail8for_each13static_kernelINS2_12policy_hub_t12policy_500_tEmN6thrust24THRUST_300001_SM_1000_NS8cuda_cub20__uninitialized_fill7functorINS7_10device_ptrIdEEdEEEEvT0_T1_)
        /*0104*/ 	.word	0x00000000


	//----- nvinfo : EIATTR_MIN_STACK_SIZE
	.align		4
.L_86:
        /*0108*/ 	.byte	0x04, 0x12
        /*010a*/ 	.short	(.L_88 - .L_87)
	.align		4
.L_87:
        /*010c*/ 	.word	index@(_ZN3cub18CUB_300001_SM_10006detail11EmptyKernelIvEEvv)
        /*0110*/ 	.word	0x00000000


	//----- nvinfo : EIATTR_MIN_STACK_SIZE
	.align		4
.L_88:
        /*0114*/ 	.byte	0x04, 0x12
        /*0116*/ 	.short	(.L_90 - .L_89)
	.align		4
.L_89:
        /*0118*/ 	.word	index@(_Z12forward_passPdS_)
        /*011c*/ 	.word	0x00000000
.L_90:


//--------------------- .nv.compat                --------------------------
	.section	.nv.compat,"",@"SHT_CUDA_COMPAT_INFO"
	.align	4
        /*0000*/ 	.byte	0x02, 0x09, 0x00, 0x00, 0x02, 0x02, 0x01, 0x00, 0x02, 0x05, 0x05, 0x00, 0x03, 0x07, 0x01, 0x01
        /*0010*/ 	.byte	0x02, 0x03, 0x00, 0x00, 0x02, 0x06, 0x01, 0x00, 0x04, 0x0b, 0x08, 0x00, 0x01, 0x00, 0x00, 0x00
        /*0020*/ 	.byte	0x00, 0x00, 0x00, 0x00


//--------------------- .nv.info._ZN3cub18CUB_300001_SM_10006detail4scan16DeviceScanKernelINS2_10policy_hubIN4cuda3std3__45tupleIJddEEES9_S9_m7scan_opE10Policy1000EN6thrust24THRUST_300001_SM_1000_NS12zip_iteratorINS8_IJNSE_6detail15normal_iteratorINSE_10device_ptrIdEEEESK_EEEEESM_NS0_13ScanTileStateIS9_Lb0EEESA_NS0_8NullTypeEmS9_Lb0ESP_EEvT0_T1_T2_iT3_T4_T5_ --------------------------
	.section	.nv.info._ZN3cub18CUB_300001_SM_10006detail4scan16DeviceScanKernelINS2_10policy_hubIN4cuda3std3__45tupleIJddEEES9_S9_m7scan_opE10Policy1000EN6thrust24THRUST_300001_SM_1000_NS12zip_iteratorINS8_IJNSE_6detail15normal_iteratorINSE_10device_ptrIdEEEESK_EEEEESM_NS0_13ScanTileStateIS9_Lb0EEESA_NS0_8NullTypeEmS9_Lb0ESP_EEvT0_T1_T2_iT3_T4_T5_,"",@"SHT_CUDA_INFO"
	.sectionflags	@""
	.align	4


	//----- nvinfo : EIATTR_CUDA_API_VERSION
	.align		4
        /*0000*/ 	.byte	0x04, 0x37
        /*0002*/ 	.short	(.L_92 - .L_91)
.L_91:
        /*0004*/ 	.word	0x00000082


	//----- nvinfo : EIATTR_KPARAM_INFO
	.align		4
.L_92:
        /*0008*/ 	.byte	0x04, 0x17
        /*000a*/ 	.short	(.L_94 - .L_93)
.L_93:
        /*000c*/ 	.word	0x00000000
        /*0010*/ 	.short	0x0006
        /*0012*/ 	.short	0x0040
        /*0014*/ 	.byte	0x00, 0xf0, 0x21, 0x00


	//----- nvinfo : EIATTR_KPARAM_INFO
	.align		4
.L_94:
        /*0018*/ 	.byte	0x04, 0x17
        /*001a*/ 	.short	(.L_96 - .L_95)
.L_95:
        /*001c*/ 	.word	0x00000000
        /*0020*/ 	.short	0x0005
        /*0022*/ 	.short	0x003d
        /*0024*/ 	.byte	0x00, 0xf0, 0x05, 0x00


	//----- nvinfo : EIATTR_KPARAM_INFO
	.align		4
.L_96:
        /*0028*/ 	.byte	0x04, 0x17
        /*002a*/ 	.short	(.L_98 - .L_97)
.L_97:
        /*002c*/ 	.word	0x00000000
        /*0030*/ 	.short	0x0004
        /*0032*/ 	.short	0x003c
        /*0034*/ 	.byte	0x00, 0xf0, 0x05, 0x00


	//----- nvinfo : EIATTR_KPARAM_INFO
	.align		4
.L_98:
        /*0038*/ 	.byte	0x04, 0x17
        /*003a*/ 	.short	(.L_100 - .L_99)
.L_99:
        /*003c*/ 	.word	0x00000000
        /*0040*/ 	.short	0x0003
        /*0042*/ 	.short	0x0038
        /*0044*/ 	.byte	0x00, 0xf0, 0x11, 0x00


	//----- nvinfo : EIATTR_KPARAM_INFO
	.align		4
.L_100:
        /*0048*/ 	.byte	0x04, 0x17
        /*004a*/ 	.short	(.L_102 - .L_101)
.L_101:
        /*004c*/ 	.word	0x00000000
        /*0050*/ 	.short	0x0002
        /*0052*/ 	.short	0x0020
        /*0054*/ 	.byte	0x00, 0xf0, 0x61, 0x00


	//----- nvinfo : EIATTR_KPARAM_INFO
	.align		4
.L_102:
        /*0058*/ 	.byte	0x04, 0x17
        /*005a*/ 	.short	(.L_104 - .L_103)
.L_103:
        /*005c*/ 	.word	0x00000000
        /*0060*/ 	.short	0x0001
        /*0062*/ 	.short	0x0010
        /*0064*/ 	.byte	0x00, 0xf0, 0x41, 0x00


	//----- nvinfo : EIATTR_KPARAM_INFO
	.align		4
.L_104:
        /*0068*/ 	.byte	0x04, 0x17
        /*006a*/ 	.short	(.L_106 - .L_105)
.L_105:
        /*006c*/ 	.word	0x00000000
        /*0070*/ 	.short	0x0000
        /*0072*/ 	.short	0x0000
        /*0074*/ 	.byte	0x00, 0xf0, 0x41, 0x00


	//----- nvinfo : EIATTR_SPARSE_MMA_MASK
	.align		4
.L_106:
        /*0078*/ 	.byte	0x03, 0x50
        /*007a*/ 	.short	0x0000


	//----- nvinfo : EIATTR_MAXREG_COUNT
	.align		4
        /*007c*/ 	.byte	0x03, 0x1b
        /*007e*/ 	.short	0x00ff


	//----- nvinfo : EIATTR_NUM_BARRIERS
	.align		4
        /*0080*/ 	.byte	0x02, 0x4c
        /*0082*/ 	.byte	0x01
	.zero		1


	//----- nvinfo : EIATTR_MERCURY_ISA_VERSION
	.align		4
        /*0084*/ 	.byte	0x03, 0x5f
        /*0086*/ 	.short	0x0101


	//----- nvinfo : EIATTR_COOP_GROUP_MASK_REGIDS
	.align		4
        /*0088*/ 	.byte	0x04, 0x29
        /*008a*/ 	.short	(.L_108 - .L_107)


	//   ....[0]....
.L_107:
        /*008c*/ 	.word	0xffffffff


	//   ....[1]....
        /*0090*/ 	.word	0xffffffff


	//   ....[2]....
        /*0094*/ 	.word	0xffffffff


	//   ....[3]....
        /*0098*/ 	.word	0xffffffff


	//   ....[4]....
        /*009c*/ 	.word	0xffffffff


	//   ....[5]....
        /*00a0*/ 	.word	0xffffffff


	//   ....[6]....
        /*00a4*/ 	.word	0xffffffff


	//   ....[7]....
        /*00a8*/ 	.word	0xffffffff


	//   ....[8]....
        /*00ac*/ 	.word	0xffffffff


	//   ....[9]....
        /*00b0*/ 	.word	0xffffffff


	//   ....[10]....
        /*00b4*/ 	.word	0xffffffff


	//   ....[11]....
        /*00b8*/ 	.word	0xffffffff


	//   ....[12]....
        /*00bc*/ 	.word	0xffffffff


	//   ....[13]....
        /*00c0*/ 	.word	0xffffffff


	//   ....[14]....
        /*00c4*/ 	.word	0xffffffff


	//   ....[15]....
        /*00c8*/ 	.word	0xffffffff


	//   ....[16]....
        /*00cc*/ 	.word	0xffffffff


	//   ....[17]....
        /*00d0*/ 	.word	0xffffffff


	//   ....[18]....
        /*00d4*/ 	.word	0xffffffff


	//   ....[19]....
        /*00d8*/ 	.word	0xffffffff


	//   ....[20]....
        /*00dc*/ 	.word	0xffffffff


	//   ....[21]....
        /*00e0*/ 	.word	0xffffffff


	//   ....[22]....
        /*00e4*/ 	.word	0xffffffff


	//   ....[23]....
        /*00e8*/ 	.word	0xffffffff


	//   ....[24]....
        /*00ec*/ 	.word	0xffffffff


	//   ....[25]....
        /*00f0*/ 	.word	0xffffffff


	//   ....[26]....
        /*00f4*/ 	.word	0xffffffff


	//   ....[27]....
        /*00f8*/ 	.word	0xffffffff


	//   ....[28]....
        /*00fc*/ 	.word	0xffffffff


	//   ....[29]....
        /*0100*/ 	.word	0xffffffff


	//   ....[30]....
        /*0104*/ 	.word	0xffffffff


	//   ....[31]....
        /*0108*/ 	.word	0xffffffff


	//   ....[32]....
        /*010c*/ 	.word	0xffffffff


	//   ....[33]....
        /*0110*/ 	.word	0xffffffff


	//   ....[34]....
        /*0114*/ 	.word	0xffffffff


	//   ....[35]....
        /*0118*/ 	.word	0xffffffff


	//   ....[36]....
        /*011c*/ 	.word	0xffffffff


	//   ....[37]....
        /*0120*/ 	.word	0xffffffff


	//   ....[38]....
        /*0124*/ 	.word	0xffffffff


	//   ....[39]....
        /*0128*/ 	.word	0xffffffff


	//   ....[40]....
        /*012c*/ 	.word	0xffffffff


	//   ....[41]....
        /*0130*/ 	.word	0xffffffff


	//   ....[42]....
        /*0134*/ 	.word	0xffffffff


	//   ....[43]....
        /*0138*/ 	.word	0xffffffff


	//   ....[44]....
        /*013c*/ 	.word	0xffffffff


	//   ....[45]....
        /*0140*/ 	.word	0xffffffff


	//   ....[46]....
        /*0144*/ 	.word	0xffffffff


	//   ....[47]....
        /*0148*/ 	.word	0xffffffff


	//   ....[48]....
        /*014c*/ 	.word	0xffffffff


	//   ....[49]....
        /*0150*/ 	.word	0xffffffff


	//   ....[50]....
        /*0154*/ 	.word	0xffffffff


	//   ....[51]....
        /*0158*/ 	.word	0xffffffff


	//   ....[52]....
        /*015c*/ 	.word	0xffffffff


	//   ....[53]....
        /*0160*/ 	.word	0xffffffff


	//   ....[54]....
        /*0164*/ 	.word	0xffffffff


	//   ....[55]....
        /*0168*/ 	.word	0xffffffff


	//   ....[56]....
        /*016c*/ 	.word	0xffffffff


	//   ....[57]....
        /*0170*/ 	.word	0xffffffff


	//   ....[58]....
        /*0174*/ 	.word	0xffffffff


	//   ....[59]....
        /*0178*/ 	.word	0xffffffff


	//   ....[60]....
        /*017c*/ 	.word	0xffffffff


	//   ....[61]....
        /*0180*/ 	.word	0xffffffff


	//   ....[62]....
        /*0184*/ 	.word	0xffffffff


	//   ....[63]....
        /*0188*/ 	.word	0xffffffff


	//   ....[64]....
        /*018c*/ 	.word	0xffffffff


	//   ....[65]....
        /*0190*/ 	.word	0xffffffff


	//   ....[66]....
        /*0194*/ 	.word	0xffffffff


	//   ....[67]....
        /*0198*/ 	.word	0xffffffff


	//   ....[68]....
        /*019c*/ 	.word	0xffffffff


	//   ....[69]....
        /*01a0*/ 	.word	0xffffffff


	//   ....[70]....
        /*01a4*/ 	.word	0xffffffff


	//   ....[71]....
        /*01a8*/ 	.word	0xffffffff


	//   ....[72]....
        /*01ac*/ 	.word	0xffffffff


	//   ....[73]....
        /*01b0*/ 	.word	0xffffffff


	//   ....[74]....
        /*01b4*/ 	.word	0xffffffff


	//   ....[75]....
        /*01b8*/ 	.word	0xffffffff


	//   ....[76]....
        /*01bc*/ 	.word	0xffffffff


	//   ....[77]....
        /*01c0*/ 	.word	0xffffffff


	//   ....[78]....
        /*01c4*/ 	.word	0xffffffff


	//   ....[79]....
        /*01c8*/ 	.word	0xffffffff


	//   ....[80]....
        /*01cc*/ 	.word	0xffffffff


	//   ....[81]....
        /*01d0*/ 	.word	0xffffffff


	//   ....[82]....
        /*01d4*/ 	.word	0xffffffff


	//   ....[83]....
        /*01d8*/ 	.word	0xffffffff


	//   ....[84]....
        /*01dc*/ 	.word	0xffffffff


	//   ....[85]....
        /*01e0*/ 	.word	0xffffffff


	//   ....[86]....
        /*01e4*/ 	.word	0xffffffff


	//   ....[87]....
        /*01e8*/ 	.word	0xffffffff


	//   ....[88]....
        /*01ec*/ 	.word	0xffffffff


	//   ....[89]....
        /*01f0*/ 	.word	0xffffffff


	//   ....[90]....
        /*01f4*/ 	.word	0xffffffff


	//   ....[91]....
        /*01f8*/ 	.word	0xffffffff


	//   ....[92]....
        /*01fc*/ 	.word	0xffffffff


	//   ....[93]....
        /*0200*/ 	.word	0xffffffff


	//   ....[94]....
        /*0204*/ 	.word	0xffffffff


	//   ....[95]....
        /*0208*/ 	.word	0xffffffff


	//   ....[96]....
        /*020c*/ 	.word	0xffffffff


	//   ....[97]....
        /*0210*/ 	.word	0xffffffff


	//   ....[98]....
        /*0214*/ 	.word	0xffffffff


	//   ....[99]....
        /*0218*/ 	.word	0xffffffff


	//   ....[100]....
        /*021c*/ 	.word	0xffffffff


	//   ....[101]....
        /*0220*/ 	.word	0xffffffff


	//   ....[102]....
        /*0224*/ 	.word	0xffffffff


	//   ....[103]....
        /*0228*/ 	.word	0xffffffff


	//   ....[104]....
        /*022c*/ 	.word	0xffffffff


	//   ....[105]....
        /*0230*/ 	.word	0xffffffff


	//   ....[106]....
        /*0234*/ 	.word	0xffffffff


	//   ....[107]....
        /*0238*/ 	.word	0xffffffff


	//   ....[108]....
        /*023c*/ 	.word	0xffffffff


	//   ....[109]....
        /*0240*/ 	.word	0xffffffff


	//   ....[110]....
        /*0244*/ 	.word	0xffffffff


	//   ....[111]....
        /*0248*/ 	.word	0xffffffff


	//   ....[112]....
        /*024c*/ 	.word	0xffffffff


	//   ....[113]....
        /*0250*/ 	.word	0xffffffff


	//   ....[114]....
        /*0254*/ 	.word	0xffffffff


	//   ....[115]....
        /*0258*/ 	.word	0xffffffff


	//   ....[116]....
        /*025c*/ 	.word	0xffffffff


	//   ....[117]....
        /*0260*/ 	.word	0xffffffff


	//   ....[118]....
        /*0264*/ 	.word	0xffffffff


	//   ....[119]....
        /*0268*/ 	.word	0xffffffff


	//   ....[120]....
        /*026c*/ 	.word	0xffffffff


	//   ....[121]....
        /*0270*/ 	.word	0xffffffff


	//   ....[122]....
        /*0274*/ 	.word	0xffffffff


	//   ....[123]....
        /*0278*/ 	.word	0xffffffff


	//   ....[124]....
        /*027c*/ 	.word	0xffffffff


	//   ....[125]....
        /*0280*/ 	.word	0xffffffff


	//   ....[126]....
        /*0284*/ 	.word	0xffffffff


	//   ....[127]....
        /*0288*/ 	.word	0xffffffff


	//   ....[128]....
        /*028c*/ 	.word	0xffffffff


	//   ....[129]....
        /*0290*/ 	.word	0xffffffff


	//   ....[130]....
        /*0294*/ 	.word	0xffffffff


	//   ....[131]....
        /*0298*/ 	.word	0xffffffff


	//   ....[132]....
        /*029c*/ 	.word	0xffffffff


	//   ....[133]....
        /*02a0*/ 	.word	0xffffffff


	//   ....[134]....
        /*02a4*/ 	.word	0xffffffff


	//   ....[135]....
        /*02a8*/ 	.word	0xffffffff


	//   ....[136]....
        /*02ac*/ 	.word	0xffffffff


	//   ....[137]....
        /*02b0*/ 	.word	0xffffffff


	//   ....[138]....
        /*02b4*/ 	.word	0xffffffff


	//   ....[139]....
        /*02b8*/ 	.word	0xffffffff


	//   ....[140]....
        /*02bc*/ 	.word	0xffffffff


	//   ....[141]....
        /*02c0*/ 	.word	0xffffffff


	//   ....[142]....
        /*02c4*/ 	.word	0xffffffff


	//   ....[143]....
        /*02c8*/ 	.word	0xffffffff


	//   ....[144]....
        /*02cc*/ 	.word	0xffffffff


	//   ....[145]....
        /*02d0*/ 	.word	0xffffffff


	//   ....[146]....
        /*02d4*/ 	.word	0xffffffff


	//   ....[147]....
        /*02d8*/ 	.word	0xffffffff


	//   ....[148]....
        /*02dc*/ 	.word	0xffffffff


	//   ....[149]....
        /*02e0*/ 	.word	0xffffffff


	//   ....[150]....
        /*02e4*/ 	.word	0xffffffff


	//   ....[151]....
        /*02e8*/ 	.word	0xffffffff


	//   ....[152]....
        /*02ec*/ 	.word	0xffffffff


	//   ....[153]....
        /*02f0*/ 	.word	0xffffffff


	//   ....[154]....
        /*02f4*/ 	.word	0xffffffff


	//   ....[155]....
        /*02f8*/ 	.word	0xffffffff


	//   ....[156]....
        /*02fc*/ 	.word	0xffffffff


	//   ....[157]....
        /*0300*/ 	.word	0xffffffff


	//   ....[158]....
        /*0304*/ 	.word	0xffffffff


	//   ....[159]....
        /*0308*/ 	.word	0xffffffff


	//   ....[160]....
        /*030c*/ 	.word	0xffffffff


	//   ....[161]....
        /*0310*/ 	.word	0xffffffff


	//   ....[162]....
        /*0314*/ 	.word	0xffffffff


	//   ....[163]....
        /*0318*/ 	.word	0xffffffff


	//   ....[164]....
        /*031c*/ 	.word	0xffffffff


	//   ....[165]....
        /*0320*/ 	.word	0xffffffff


	//   ....[166]....
        /*0324*/ 	.word	0xffffffff


	//   ....[167]....
        /*0328*/ 	.word	0xffffffff


	//   ....[168]....
        /*032c*/ 	.word	0xffffffff


	//   ....[169]....
        /*0330*/ 	.word	0xffffffff


	//   ....[170]....
        /*0334*/ 	.word	0xffffffff


	//   ....[171]....
        /*0338*/ 	.word	0xffffffff


	//   ....[172]....
        /*033c*/ 	.word	0xffffffff


	//   ....[173]....
        /*0340*/ 	.word	0xffffffff


	//   ....[174]....
        /*0344*/ 	.word	0xffffffff


	//   ....[175]....
        /*0348*/ 	.word	0xffffffff


	//   ....[176]....
        /*034c*/ 	.word	0xffffffff


	//   ....[177]....
        /*0350*/ 	.word	0xffffffff


	//   ....[178]....
        /*0354*/ 	.word	0xffffffff


	//   ....[179]....
        /*0358*/ 	.word	0xffffffff


	//   ....[180]....
        /*035c*/ 	.word	0xffffffff


	//   ....[181]....
        /*0360*/ 	.word	0xffffffff


	//   ....[182]....
        /*0364*/ 	.word	0xffffffff


	//   ....[183]....
        /*0368*/ 	.word	0xffffffff


	//   ....[184]....
        /*036c*/ 	.word	0xffffffff


	//   ....[185]....
        /*0370*/ 	.word	0xffffffff


	//   ....[186]....
        /*0374*/ 	.word	0xffffffff


	//   ....[187]....
        /*0378*/ 	.word	0xffffffff


	//   ....[188]....
        /*037c*/ 	.word	0xffffffff


	//   ....[189]....
        /*0380*/ 	.word	0xffffffff


	//   ....[190]....
        /*0384*/ 	.word	0xffffffff


	//   ....[191]....
        /*0388*/ 	.word	0xffffffff


	//   ....[192]....
        /*038c*/ 	.word	0x0500001d


	//   ....[193]....
        /*0390*/ 	.word	0x0500001d


	//   ....[194]....
        /*0394*/ 	.word	0x0500001d


	//   ....[195]....
        /*0398*/ 	.word	0x0500001d


	//   ....[196]....
        /*039c*/ 	.word	0x0500001d


	//   ....[197]....
        /*03a0*/ 	.word	0x0500001d


	//   ....[198]....
        /*03a4*/ 	.word	0x0500001d


	//   ....[199]....
        /*03a8*/ 	.word	0x0500001d


	//   ....[200]....
        /*03ac*/ 	.word	0x0500001d


	//   ....[201]....
        /*03b0*/ 	.word	0x0500001d


	//   ....[202]....
        /*03b4*/ 	.word	0x0500001d


	//   ....[203]....
        /*03b8*/ 	.word	0x0500001d


	//   ....[204]....
        /*03bc*/ 	.word	0x0500001d


	//   ....[205]....
        /*03c0*/ 	.word	0x0500001d


	//   ....[206]....
        /*03c4*/ 	.word	0x0500001d


	//   ....[207]....
        /*03c8*/ 	.word	0x0500001d


	//   ....[208]....
        /*03cc*/ 	.word	0x0500001d


	//   ....[209]....
        /*03d0*/ 	.word	0x0500001d


	//   ....[210]....
        /*03d4*/ 	.word	0x0500001d


	//   ....[211]....
        /*03d8*/ 	.word	0x0500001d


	//   ....[212]....
        /*03dc*/ 	.word	0x0500001d


	//   ....[213]....
        /*03e0*/ 	.word	0x0500001d


	//   ....[214]....
        /*03e4*/ 	.word	0x0500001d


	//   ....[215]....
        /*03e8*/ 	.word	0x0500001d


	//   ....[216]....
        /*03ec*/ 	.word	0x0500001d


	//   ....[217]....
        /*03f0*/ 	.word	0x0500001d


	//   ....[218]....
        /*03f4*/ 	.word	0x0500001d


	//   ....[219]....
        /*03f8*/ 	.word	0x0500001d


	//   ....[220]....
        /*03fc*/ 	.word	0x0500001d


	//   ....[221]....
        /*0400*/ 	.word	0x0500001d


	//   ....[222]....
        /*0404*/ 	.word	0x0500001d


	//   ....[223]....
        /*0408*/ 	.word	0x0500001d


	//   ....[224]....
        /*040c*/ 	.word	0x0500001d


	//   ....[225]....
        /*0410*/ 	.word	0x0500001d


	//   ....[226]....
        /*0414*/ 	.word	0x0500001d


	//   ....[227]....
        /*0418*/ 	.word	0x0500001d


	//   ....[228]....
        /*041c*/ 	.word	0x0500001d


	//   ....[229]....
        /*0420*/ 	.word	0x0500001d


	//   ....[230]....
        /*0424*/ 	.word	0x0500001d


	//   ....[231]....
        /*0428*/ 	.word	0x0500001d


	//   ....[232]....
        /*042c*/ 	.word	0x0500001d


	//   ....[233]....
        /*0430*/ 	.word	0x0500001d


	//   ....[234]....
        /*0434*/ 	.word	0x0500001d


	//   ....[235]....
        /*0438*/ 	.word	0x0500001d


	//   ....[236]....
        /*043c*/ 	.word	0x0500001d


	//   ....[237]....
        /*0440*/ 	.word	0x0500001d


	//   ....[238]....
        /*0444*/ 	.word	0x0500001d


	//   ....[239]....
        /*0448*/ 	.word	0x0500001d


	//   ....[240]....
        /*044c*/ 	.word	0x0500001d


	//   ....[241]....
        /*0450*/ 	.word	0x0500001d


	//   ....[242]....
        /*0454*/ 	.word	0x0500001d


	//   ....[243]....
        /*0458*/ 	.word	0x0500001d


	//   ....[244]....
        /*045c*/ 	.word	0x0500001d


	//   ....[245]....
        /*0460*/ 	.word	0x0500001d


	//   ....[246]....
        /*0464*/ 	.word	0x0500001d


	//   ....[247]....
        /*0468*/ 	.word	0x0500001d


	//   ....[248]....
        /*046c*/ 	.word	0x0500001d


	//   ....[249]....
        /*0470*/ 	.word	0x0500001d


	//   ....[250]....
        /*0474*/ 	.word	0x0500001d


	//   ....[251]....
        /*0478*/ 	.word	0x0500001d


	//   ....[252]....
        /*047c*/ 	.word	0x0500001d


	//   ....[253]....
        /*0480*/ 	.word	0x0500001d


	//   ....[254]....
        /*0484*/ 	.word	0x0500001d


	//   ....[255]....
        /*0488*/ 	.word	0x0500001d


	//   ....[0]....
        /*048c*/ 	.word	0x0500001d


	//   ....[1]....
        /*0490*/ 	.word	0x0500001d


	//   ....[2]....
        /*0494*/ 	.word	0x0500001d


	//   ....[3]....
        /*0498*/ 	.word	0x0500001d


	//   ....[4]....
        /*049c*/ 	.word	0x0500001d


	//   ....[5]....
        /*04a0*/ 	.word	0x0500001d


	//   ....[6]....
        /*04a4*/ 	.word	0x0500001d


	//   ....[7]....
        /*04a8*/ 	.word	0x0500001d


	//   ....[8]....
        /*04ac*/ 	.word	0x0500001d


	//   ....[9]....
        /*04b0*/ 	.word	0x0500001d


	//   ....[10]....
        /*04b4*/ 	.word	0x0500001d


	//   ....[11]....
        /*04b8*/ 	.word	0x0500001d


	//   ....[12]....
        /*04bc*/ 	.word	0x0500001d


	//   ....[13]....
        /*04c0*/ 	.word	0x0500001d


	//   ....[14]....
        /*04c4*/ 	.word	0x0500001d


	//   ....[15]....
        /*04c8*/ 	.word	0x0500001d


	//   ....[16]....
        /*04cc*/ 	.word	0x0500001d


	//   ....[17]....
        /*04d0*/ 	.word	0x0500001d


	//   ....[18]....
        /*04d4*/ 	.word	0x0500001d


	//   ....[19]....
        /*04d8*/ 	.word	0x0500001d


	//   ....[20]....
        /*04dc*/ 	.word	0x0500001d


	//   ....[21]....
        /*04e0*/ 	.word	0x0500001d


	//   ....[22]....
        /*04e4*/ 	.word	0x0500001d


	//   ....[23]....
        /*04e8*/ 	.word	0x0500001d


	//   ....[24]....
        /*04ec*/ 	.word	0x0500001d


	//   ....[25]....
        /*04f0*/ 	.word	0x0500001d


	//   ....[26]....
        /*04f4*/ 	.word	0x0500001d


	//   ....[27]....
        /*04f8*/ 	.word	0x0500001d


	//----- nvinfo : EIATTR_COOP_GROUP_INSTR_OFFSETS
	.align		4
.L_108:
        /*04fc*/ 	.byte	0x04, 0x28
        /*04fe*/ 	.short	(.L_110 - .L_109)


	//   ....[0]....
.L_109:
        /*0500*/ 	.word	0x000002c0


	//   ....[1]....
        /*0504*/ 	.word	0x000003c0


	//   ....[2]....
        /*0508*/ 	.word	0x000003d0


	//   ....[3]....
        /*050c*/ 	.word	0x000003e0


	//   ....[4]....
        /*0510*/ 	.word	0x000003f0


	//   ....[5]....
        /*0514*/ 	.word	0x00000460


	//   ....[6]....
        /*0518*/ 	.word	0x00000480


	//   ....[7]....
        /*051c*/ 	.word	0x00000490


	//   ....[8]....
        /*0520*/ 	.word	0x000004a0


	//   ....[9]....
        /*0524*/ 	.word	0x00000510


	//   ....[10]....
        /*0528*/ 	.word	0x00000530


	//   ....[11]....
        /*052c*/ 	.word	0x00000540


	//   ....[12]....
        /*0530*/ 	.word	0x00000550


	//   ....[13]....
        /*0534*/ 	.word	0x000005a0


	//   ....[14]....
        /*0538*/ 	.word	0x000005c0


	//   ....[15]....
        /*053c*/ 	.word	0x000005f0


	//   ....[16]....
        /*0540*/ 	.word	0x00000600


	//   ....[17]....
        /*0544*/ 	.word	0x00000650


	//   ....[18]....
        /*0548*/ 	.word	0x00000670


	//   ....[19]....
        /*054c*/ 	.word	0x000006a0


	//   ....[20]....
        /*0550*/ 	.word	0x000006b0


	//   ....[21]....
        /*0554*/ 	.word	0x00000750


	//   ....[22]....
        /*0558*/ 	.word	0x00000780


	//   ....[23]....
        /*055c*/ 	.word	0x00000790


	//   ....[24]....
        /*0560*/ 	.word	0x000007a0


	//   ....[25]....
        /*0564*/ 	.word	0x00000b20


	//   ....[26]....
        /*0568*/ 	.word	0x00000b30


	//   ....[27]....
        /*056c*/ 	.word	0x00000b40


	//   ....[28]....
        /*0570*/ 	.word	0x00000b50


	//   ....[29]....
        /*0574*/ 	.word	0x00000ba0


	//   ....[30]....
        /*0578*/ 	.word	0x00000bc0


	//   ....[31]....
        /*057c*/ 	.word	0x00000bf0


	//   ....[32]....
        /*0580*/ 	.word	0x00000c00


	//   ....[33]....
        /*0584*/ 	.word	0x00000c50


	//   ....[34]....
        /*0588*/ 	.word	0x00000c70


	//   ....[35]....
        /*058c*/ 	.word	0x00000ca0


	//   ....[36]....
        /*0590*/ 	.word	0x00000cb0


	//   ....[37]....
        /*0594*/ 	.word	0x00000d00


	//   ....[38]....
        /*0598*/ 	.word	0x00000d20


	//   ....[39]....
        /*059c*/ 	.word	0x00000d50


	//   ....[40]....
        /*05a0*/ 	.word	0x00000d60


	//   ....[41]....
        /*05a4*/ 	.word	0x00000db0


	//   ....[42]....
        /*05a8*/ 	.word	0x00000dd0


	//   ....[43]....
        /*05ac*/ 	.word	0x00000e00


	//   ....[44]....
        /*05b0*/ 	.word	0x00000e10


	//   ....[45]....
        /*05b4*/ 	.word	0x00000eb0


	//   ....[46]....
        /*05b8*/ 	.word	0x00000ee0


	//   ....[47]....
        /*05bc*/ 	.word	0x00000ef0


	//   ....[48]....
        /*05c0*/ 	.word	0x00000f00


	//   ....[49]....
        /*05c4*/ 	.word	0x00001340


	//   ....[50]....
        /*05c8*/ 	.word	0x000014a0


	//   ....[51]....
        /*05cc*/ 	.word	0x00001520


	//   ....[52]....
        /*05d0*/ 	.word	0x00001540


	//   ....[53]....
        /*05d4*/ 	.word	0x00001550


	//   ....[54]....
        /*05d8*/ 	.word	0x00001560


	//   ....[55]....
        /*05dc*/ 	.word	0x00001640


	//   ....[56]....
        /*05e0*/ 	.word	0x00001660


	//   ....[57]....
        /*05e4*/ 	.word	0x00001670


	//   ....[58]....
        /*05e8*/ 	.word	0x00001680


	//   ....[59]....
        /*05ec*/ 	.word	0x00001710


	//   ....[60]....
        /*05f0*/ 	.word	0x00001730


	//   ....[61]....
        /*05f4*/ 	.word	0x00001740


	//   ....[62]....
        /*05f8*/ 	.word	0x00001750


	//   ....[63]....
        /*05fc*/ 	.word	0x000017e0


	//   ....[64]....
        /*0600*/ 	.word	0x00001800


	//   ....[65]....
        /*0604*/ 	.word	0x00001810


	//   ....[66]....
        /*0608*/ 	.word	0x00001820


	//   ....[67]....
        /*060c*/ 	.word	0x000018d0


	//   ....[68]....
        /*0610*/ 	.word	0x00001900


	//   ....[69]....
        /*0614*/ 	.word	0x00001920


	//   ....[70]....
        /*0618*/ 	.word	0x00001940


	//   ....[71]....
        /*061c*/ 	.word	0x00001950


	//   ....[72]....
        /*0620*/ 	.word	0x00001ac0


	//   ....[73]....
        /*0624*/ 	.word	0x00001c00


	//   ....[74]....
        /*0628*/ 	.word	0x00001c60


	//   ....[75]....
        /*062c*/ 	.word	0x00001c90


	//   ....[76]....
        /*0630*/ 	.word	0x00001ca0


	//   ....[77]....
        /*0634*/ 	.word	0x00001cb0


	//   ....[78]....
        /*0638*/ 	.word	0x00001d00


	//   ....[79]....
        /*063c*/ 	.word	0x00001d20


	//   ....[80]....
        /*0640*/ 	.word	0x00001dc0


	//   ....[81]....
        /*0644*/ 	.word	0x00001dd0


	//   ....[82]....
        /*0648*/ 	.word	0x00001df0


	//   ....[83]....
        /*064c*/ 	.word	0x00001e00


	//   ....[84]....
        /*0650*/ 	.word	0x00001e90


	//   ....[85]....
        /*0654*/ 	.word	0x00001ea0


	//   ....[86]....
        /*0658*/ 	.word	0x00001ec0


	//   ....[87]....
        /*065c*/ 	.word	0x00001ed0


	//   ....[88]....
        /*0660*/ 	.word	0x00001f20


	//   ....[89]....
        /*0664*/ 	.word	0x00001f40


	//   ....[90]....
        /*0668*/ 	.word	0x00001f90


	//   ....[91]....
        /*066c*/ 	.word	0x00001fa0


	//   ....[92]....
        /*0670*/ 	.word	0x00001fe0


	//   ....[93]....
        /*0674*/ 	.word	0x00001ff0


	//   ....[94]....
        /*0678*/ 	.word	0x00002000


	//   ....[95]....
        /*067c*/ 	.word	0x00002590


	//   ....[96]....
        /*0680*/ 	.word	0x000029d0


	//   ....[97]....
        /*0684*/ 	.word	0x00002ab0


	//   ....[98]....
        /*0688*/ 	.word	0x00002ac0


	//   ....[99]....
        /*068c*/ 	.word	0x00002ad0


	//   ....[100]....
        /*0690*/ 	.word	0x00002ae0


	//   ....[101]....
        /*0694*/ 	.word	0x00002b50


	//   ....[102]....
        /*0698*/ 	.word	0x00002b70


	//   ....[103]....
        /*069c*/ 	.word	0x00002b80


	//   ....[104]....
        /*06a0*/ 	.word	0x00002b90


	//   ....[105]....
        /*06a4*/ 	.word	0x00002c00


	//   ....[106]....
        /*06a8*/ 	.word	0x00002c20


	//   ....[107]....
        /*06ac*/ 	.word	0x00002c30


	//   ....[108]....
        /*06b0*/ 	.word	0x00002c40


	//   ....[109]....
        /*06b4*/ 	.word	0x00002c90


	//   ....[110]....
        /*06b8*/ 	.word	0x00002cb0


	//   ....[111]....
        /*06bc*/ 	.word	0x00002ce0


	//   ....[112]....
        /*06c0*/ 	.word	0x00002cf0


	//   ....[113]....
        /*06c4*/ 	.word	0x00002d40


	//   ....[114]....
        /*06c8*/ 	.word	0x00002d60


	//   ....[115]....
        /*06cc*/ 	.word	0x00002d90


	//   ....[116]....
        /*06d0*/ 	.word	0x00002da0


	//   ....[117]....
        /*06d4*/ 	.word	0x00002e40


	//   ....[118]....
        /*06d8*/ 	.word	0x00002e70


	//   ....[119]....
        /*06dc*/ 	.word	0x00002e80


	//   ....[120]....
        /*06e0*/ 	.word	0x00002e90


	//   ....[121]....
        /*06e4*/ 	.word	0x00003160


	//   ....[122]....
        /*06e8*/ 	.word	0x00003170


	//   ....[123]....
        /*06ec*/ 	.word	0x00003180


	//   ....[124]....
        /*06f0*/ 	.word	0x00003190


	//   ....[125]....
        /*06f4*/ 	.word	0x000031e0


	//   ....[126]....
        /*06f8*/ 	.word	0x00003200


	//   ....[127]....
        /*06fc*/ 	.word	0x00003230


	//   ....[128]....
        /*0700*/ 	.word	0x00003240


	//   ....[129]....
        /*0704*/ 	.word	0x00003290


	//   ....[130]....
        /*0708*/ 	.word	0x000032b0


	//   ....[131]....
        /*070c*/ 	.word	0x000032e0


	//   ....[132]....
        /*0710*/ 	.word	0x000032f0


	//   ....[133]....
        /*0714*/ 	.word	0x00003340


	//   ....[134]....
        /*0718*/ 	.word	0x00003360


	//   ....[135]....
        /*071c*/ 	.word	0x00003390


	//   ....[136]....
        /*0720*/ 	.word	0x000033a0


	//   ....[137]....
        /*0724*/ 	.word	0x000033f0


	//   ....[138]....
        /*0728*/ 	.word	0x00003410


	//   ....[139]....
        /*072c*/ 	.word	0x00003440


	//   ....[140]....
        /*0730*/ 	.word	0x00003450


	//   ....[141]....
        /*0734*/ 	.word	0x00003500


	//   ....[142]....
        /*0738*/ 	.word	0x00003520


	//   ....[143]....
        /*073c*/ 	.word	0x00003530


	//   ....[144]....
        /*0740*/ 	.word	0x00003580


	//   ....[145]....
        /*0744*/ 	.word	0x00003980


	//   ....[146]....
        /*0748*/ 	.word	0x00003ae0


	//   ....[147]....
        /*074c*/ 	.word	0x00003b50


	//   ....[148]....
        /*0750*/ 	.word	0x00003b70


	//   ....[149]....
        /*0754*/ 	.word	0x00003b80


	//   ....[150]....
        /*0758*/ 	.word	0x00003b90


	//   ....[151]....
        /*075c*/ 	.word	0x00003c00


	//   ....[152]....
        /*0760*/ 	.word	0x00003c10


	//   ....[153]....
        /*0764*/ 	.word	0x00003c50


	//   ....[154]....
        /*0768*/ 	.word	0x00003c60


	//   ....[155]....
        /*076c*/ 	.word	0x00003cf0


	//   ....[156]....
        /*0770*/ 	.word	0x00003d10


	//   ....[157]....
        /*0774*/ 	.word	0x00003d20


	//   ....[158]....
        /*0778*/ 	.word	0x00003d30


	//   ....[159]....
        /*077c*/ 	.word	0x00003dd0


	//   ....[160]....
        /*0780*/ 	.word	0x00003e00


	//   ....[161]....
        /*0784*/ 	.word	0x00003e10


	//   ....[162]....
        /*0788*/ 	.word	0x00003e20


	//   ....[163]....
        /*078c*/ 	.word	0x00003eb0


	//   ....[164]....
        /*0790*/ 	.word	0x00003ee0


	//   ....[165]....
        /*0794*/ 	.word	0x00003ef0


	//   ....[166]....
        /*0798*/ 	.word	0x00003f00


	//   ....[167]....
        /*079c*/ 	.word	0x00003f20


	//   ....[168]....
        /*07a0*/ 	.word	0x00004070


	//   ....[169]....
        /*07a4*/ 	.word	0x000041d0


	//   ....[170]....
        /*07a8*/ 	.word	0x00004230


	//   ....[171]....
        /*07ac*/ 	.word	0x00004260


	//   ....[172]....
        /*07b0*/ 	.word	0x00004270


	//   ....[173]....
        /*07b4*/ 	.word	0x00004280


	//   ....[174]....
        /*07b8*/ 	.word	0x000042e0


	//   ....[175]....
        /*07bc*/ 	.word	0x00004310


	//   ....[176]....
        /*07c0*/ 	.word	0x00004330


	//   ....[177]....
        /*07c4*/ 	.word	0x00004340


	//   ....[178]....
        /*07c8*/ 	.word	0x000043c0


	//   ....[179]....
        /*07cc*/ 	.word	0x000043f0


	//   ....[180]....
        /*07d0*/ 	.word	0x00004400


	//   ....[181]....
        /*07d4*/ 	.word	0x00004410


	//   ....[182]....
        /*07d8*/ 	.word	0x00004490


	//   ....[183]....
        /*07dc*/ 	.word	0x000044c0


	//   ....[184]....
        /*07e0*/ 	.word	0x000044d0


	//   ....[185]....
        /*07e4*/ 	.word	0x000044e0


	//   ....[186]....
        /*07e8*/ 	.word	0x00004570


	//   ....[187]....
        /*07ec*/ 	.word	0x00004590


	//   ....[188]....
        /*07f0*/ 	.word	0x000045a0


	//   ....[189]....
        /*07f4*/ 	.word	0x000045b0


	//   ....[190]....
        /*07f8*/ 	.word	0x000045c0


	//   ....[191]....
        /*07fc*/ 	.word	0x00004af0


	//   ....[192]....
        /*0800*/ 	.word	0x00004d20


	//   ....[193]....
        /*0804*/ 	.word	0x00004db0


	//   ....[194]....
        /*0808*/ 	.word	0x00004e60


	//   ....[195]....
        /*080c*/ 	.word	0x00004ec0


	//   ....[196]....
        /*0810*/ 	.word	0x00004f30


	//   ....[197]....
        /*0814*/ 	.word	0x00004f80


	//   ....[198]....
        /*0818*/ 	.word	0x00005050


	//   ....[199]....
        /*081c*/ 	.word	0x000050f0


	//   ....[200]....
        /*0820*/ 	.word	0x00005140


	//   ....[201]....
        /*0824*/ 	.word	0x000051a0


	//   ....[202]....
        /*0828*/ 	.word	0x00005240


	//   ....[203]....
        /*082c*/ 	.word	0x000052b0


	//   ....[204]....
        /*0830*/ 	.word	0x00005300


	//   ....[205]....
        /*0834*/ 	.word	0x00005360


	//   ....[206]....
        /*0838*/ 	.word	0x00005400


	//   ....[207]....
        /*083c*/ 	.word	0x00005480


	//   ....[208]....
        /*0840*/ 	.word	0x000054d0


	//   ....[209]....
        /*0844*/ 	.word	0x00005530


	//   ....[210]....
        /*0848*/ 	.word	0x00005600


	//   ....[211]....
        /*084c*/ 	.word	0x00005670


	//   ....[212]....
        /*0850*/ 	.word	0x000056c0


	//   ....[213]....
        /*0854*/ 	.word	0x00005720


	//   ....[214]....
        /*0858*/ 	.word	0x00005750


	//   ....[215]....
        /*085c*/ 	.word	0x000058b0


	//   ....[216]....
        /*0860*/ 	.word	0x00005930


	//   ....[217]....
        /*0864*/ 	.word	0x000059f0


	//   ....[218]....
        /*0868*/ 	.word	0x00005a50


	//   ....[219]....
        /*086c*/ 	.word	0x00005aa0


	//   ....[220]....
        /*0870*/ 	.word	0x00005b20


	//   ....[221]....
        /*0874*/ 	.word	0x00005b80


	//   ....[222]....
        /*0878*/ 	.word	0x00005c10


	//   ....[223]....
        /*087c*/ 	.word	0x00005cc0


	//   ....[224]....
        /*0880*/ 	.word	0x00005d30


	//   ....[225]....
        /*0884*/ 	.word	0x00005d90


	//   ....[226]....
        /*0888*/ 	.word	0x00005e20


	//   ....[227]....
        /*088c*/ 	.word	0x00005e80


	//   ....[228]....
        /*0890*/ 	.word	0x00005f10


	//   ....[229]....
        /*0894*/ 	.word	0x00005f70


	//   ....[230]....
        /*0898*/ 	.word	0x00006000


	//   ....[231]....
        /*089c*/ 	.word	0x00006060


	//   ....[232]....
        /*08a0*/ 	.word	0x000060f0


	//   ....[233]....
        /*08a4*/ 	.word	0x00006150


	//   ....[234]....
        /*08a8*/ 	.word	0x000061e0


	//   ....[235]....
        /*08ac*/ 	.word	0x00006230


	//   ....[236]....
        /*08b0*/ 	.word	0x000062c0


	//   ....[237]....
        /*08b4*/ 	.word	0x00006370


	//   ....[238]....
        /*08b8*/ 	.word	0x000063e0


	//   ....[239]....
        /*08bc*/ 	.word	0x00006470


	//   ....[240]....
        /*08c0*/ 	.word	0x00006540


	//   ....[241]....
        /*08c4*/ 	.word	0x000065a0


	//   ....[242]....
        /*08c8*/ 	.word	0x000065f0


	//   ....[243]....
        /*08cc*/ 	.word	0x00006670


	//   ....[244]....
        /*08d0*/ 	.word	0x000066e0


	//   ....[245]....
        /*08d4*/ 	.word	0x00006770


	//   ....[246]....
        /*08d8*/ 	.word	0x000067c0


	//   ....[247]....
        /*08dc*/ 	.word	0x00006830


	//   ....[248]....
        /*08e0*/ 	.word	0x000068c0


	//   ....[249]....
        /*08e4*/ 	.word	0x00006940


	//   ....[250]....
        /*08e8*/ 	.word	0x00006990


	//   ....[251]....
        /*08ec*/ 	.word	0x000069f0


	//   ....[252]....
        /*08f0*/ 	.word	0x00006ae0


	//   ....[253]....
        /*08f4*/ 	.word	0x00006b30


	//   ....[254]....
        /*08f8*/ 	.word	0x00006b80


	//   ....[255]....
        /*08fc*/ 	.word	0x00006be0


	//   ....[0]....
        /*0900*/ 	.word	0x00006cc0


	//   ....[1]....
        /*0904*/ 	.word	0x00006d10


	//   ....[2]....
        /*0908*/ 	.word	0x00006d60


	//   ....[3]....
        /*090c*/ 	.word	0x00006dc0


	//   ....[4]....
        /*0910*/ 	.word	0x00006df0


	//   ....[5]....
        /*0914*/ 	.word	0x00006ef0


	//   ....[6]....
        /*0918*/ 	.word	0x00006f70


	//   ....[7]....
        /*091c*/ 	.word	0x00007030


	//   ....[8]....
        /*0920*/ 	.word	0x00007090


	//   ....[9]....
        /*0924*/ 	.word	0x000070e0


	//   ....[10]....
        /*0928*/ 	.word	0x00007170


	//   ....[11]....
        /*092c*/ 	.word	0x000071d0


	//   ....[12]....
        /*0930*/ 	.word	0x00007260


	//   ....[13]....
        /*0934*/ 	.word	0x00007310


	//   ....[14]....
        /*0938*/ 	.word	0x00007380


	//   ....[15]....
        /*093c*/ 	.word	0x000073e0


	//   ....[16]....
        /*0940*/ 	.word	0x00007470


	//   ....[17]....
        /*0944*/ 	.word	0x00007520


	//   ....[18]....
        /*0948*/ 	.word	0x00007590


	//   ....[19]....
        /*094c*/ 	.word	0x000075f0


	//   ....[20]....
        /*0950*/ 	.word	0x000076a0


	//   ....[21]....
        /*0954*/ 	.word	0x000076f0


	//   ....[22]....
        /*0958*/ 	.word	0x00007770


	//   ....[23]....
        /*095c*/ 	.word	0x000077e0


	//   ....[24]....
        /*0960*/ 	.word	0x00007870


	//   ....[25]....
        /*0964*/ 	.word	0x000078c0


	//   ....[26]....
        /*0968*/ 	.word	0x00007950


	//   ....[27]....
        /*096c*/ 	.word	0x00007a00


	//----- nvinfo : EIATTR_VRC_CTA_INIT_COUNT
	.align		4
.L_110:
        /*0970*/ 	.byte	0x02, 0x4a
	.zero		1
	.zero		1


	//----- nvinfo : EIATTR_EXIT_INSTR_OFFSETS
	.align		4
        /*0974*/ 	.byte	0x04, 0x1c
        /*0976*/ 	.short	(.L_112 - .L_111)


	//   ....[0]....
.L_111:
        /*0978*/ 	.word	0x00002630


	//   ....[1]....
        /*097c*/ 	.word	0x00002680


	//   ....[2]....
        /*0980*/ 	.word	0x00004ca0


	//   ....[3]....
        /*0984*/ 	.word	0x00004cd0


	//----- nvinfo : EIATTR_MAX_THREADS
	.align		4
.L_112:
        /*0988*/ 	.byte	0x04, 0x05
        /*098a*/ 	.short	(.L_114 - .L_113)
.L_113:
        /*098c*/ 	.word	0x00000080
        /*0990*/ 	.word	0x00000001
        /*0994*/ 	.word	0x00000001


	//----- nvinfo : EIATTR_CRS_STACK_SIZE
	.align		4
.L_114:
        /*0998*/ 	.byte	0x04, 0x1e
        /*099a*/ 	.short	(.L_116 - .L_115)
.L_115:
        /*099c*/ 	.word	0x00000000


	//----- nvinfo : EIATTR_CBANK_PARAM_SIZE
	.align		4
.L_116:
        /*09a0*/ 	.byte	0x03, 0x19
        /*09a2*/ 	.short	0x0048


	//----- nvinfo : EIATTR_PARAM_CBANK
	.align		4
        /*09a4*/ 	.byte	0x04, 0x0a
        /*09a6*/ 	.short	(.L_118 - .L_117)
	.align		4
.L_117:
        /*09a8*/ 	.word	index@(.nv.constant0._ZN3cub18CUB_300001_SM_10006detail4scan16DeviceScanKernelINS2_10policy_hubIN4cuda3std3__45tupleIJddEEES9_S9_m7scan_opE10Policy1000EN6thrust24THRUST_300001_SM_1000_NS12zip_iteratorINS8_IJNSE_6detail15normal_iteratorINSE_10device_ptrIdEEEESK_EEEEESM_NS0_13ScanTileStateIS9_Lb0EEESA_NS0_8NullTypeEmS9_Lb0ESP_EEvT0_T1_T2_iT3_T4_T5_)
        /*09ac*/ 	.short	0x0380
        /*09ae*/ 	.short	0x0048


	//----- nvinfo : EIATTR_SW_WAR
	.align		4
.L_118:
        /*09b0*/ 	.byte	0x04, 0x36
        /*09b2*/ 	.short	(.L_120 - .L_119)
.L_119:
        /*09b4*/ 	.word	0x00000008
.L_120:


//--------------------- .nv.info._ZN3cub18CUB_300001_SM_10006detail4scan16DeviceScanKernelINS2_10policy_hubIN4cuda3std3__45tupleIJddEEES9_S9_j7scan_opE10Policy1000EN6thrust24THRUST_300001_SM_1000_NS12zip_iteratorINS8_IJNSE_6detail15normal_iteratorINSE_10device_ptrIdEEEESK_EEEEESM_NS0_13ScanTileStateIS9_Lb0EEESA_NS0_8NullTypeEjS9_Lb0ESP_EEvT0_T1_T2_iT3_T4_T5_ --------------------------
	.section	.nv.info._ZN3cub18CUB_300001_SM_10006detail4scan16DeviceScanKernelINS2_10policy_hubIN4cuda3std3__45tupleIJddEEES9_S9_j7scan_opE10Policy1000EN6thrust24THRUST_300001_SM_1000_NS12zip_iteratorINS8_IJNSE_6detail15normal_iteratorINSE_10device_ptrIdEEEESK_EEEEESM_NS0_13ScanTileStateIS9_Lb0EEESA_NS0_8NullTypeEjS9_Lb0ESP_EEvT0_T1_T2_iT3_T4_T5_,"",@"SHT_CUDA_INFO"
	.sectionflags	@""
	.align	4


	//----- nvinfo : EIATTR_CUDA_API_VERSION
	.align		4
        /*0000*/ 	.byte	0x04, 0x37
        /*0002*/ 	.short	(.L_122 - .L_121)
.L_121:
        /*0004*/ 	.word	0x00000082


	//----- nvinfo : EIATTR_KPARAM_INFO
	.align		4
.L_122:
        /*0008*/ 	.byte	0x04, 0x17
        /*000a*/ 	.short	(.L_124 - .L_123)
.L_123:
        /*000c*/ 	.word	0x00000000
        /*0010*/ 	.short	0x0006
        /*0012*/ 	.short	0x0040
        /*0014*/ 	.byte	0x00, 0xf0, 0x11, 0x00


	//----- nvinfo : EIATTR_KPARAM_INFO
	.align		4
.L_124:
        /*0018*/ 	.byte	0x04, 0x17
        /*001a*/ 	.short	(.L_126 - .L_125)
.L_125:
        /*001c*/ 	.word	0x00000000
        /*0020*/ 	.short	0x0005
        /*0022*/ 	.short	0x003d
        /*0024*/ 	.byte	0x00, 0xf0, 0x05, 0x00


	//----- nvinfo : EIATTR_KPARAM_INFO
	.align		4
.L_126:
        /*0028*/ 	.byte	0x04, 0x17
        /*002a*/ 	.short	(.L_128 - .L_127)
.L_127:
        /*002c*/ 	.word	0x00000000
        /*0030*/ 	.short	0x0004
        /*0032*/ 	.short	0x003c
        /*0034*/ 	.byte	0x00, 0xf0, 0x05, 0x00


	//----- nvinfo : EIATTR_KPARAM_INFO
	.align		4
.L_128:
        /*0038*/ 	.byte	0x04, 0x17
        /*003a*/ 	.short	(.L_130 - .L_129)
.L_129:
        /*003c*/ 	.word	0x00000000
        /*0040*/ 	.short	0x0003
        /*0042*/ 	.short	0x0038
        /*0044*/ 	.byte	0x00, 0xf0, 0x11, 0x00


	//----- nvinfo : EIATTR_KPARAM_INFO
	.align		4
.L_130:
        /*0048*/ 	.byte	0x04, 0x17
        /*004a*/ 	.short	(.L_132 - .L_131)
.L_131:
        /*004c*/ 	.word	0x00000000
        /*0050*/ 	.short	0x0002
        /*0052*/ 	.short	0x0020
        /*0054*/ 	.byte	0x00, 0xf0, 0x61, 0x00


	//----- nvinfo : EIATTR_KPARAM_INFO
	.align		4
.L_132:
        /*0058*/ 	.byte	0x04, 0x17
        /*005a*/ 	.short	(.L_134 - .L_133)
.L_133:
        /*005c*/ 	.word	0x00000000
        /*0060*/ 	.short	0x0001
        /*0062*/ 	.short	0x0010
        /*0064*/ 	.byte	0x00, 0xf0, 0x41, 0x00


	//----- nvinfo : EIATTR_KPARAM_INFO
	.align		4
.L_134:
        /*0068*/ 	.byte	0x04, 0x17
        /*006a*/ 	.short	(.L_136 - .L_135)
.L_135:
        /*006c*/ 	.word	0x00000000
        /*0070*/ 	.short	0x0000
        /*0072*/ 	.short	0x0000
        /*0074*/ 	.byte	0x00, 0xf0, 0x41, 0x00


	//----- nvinfo : EIATTR_SPARSE_MMA_MASK
	.align		4
.L_136:
        /*0078*/ 	.byte	0x03, 0x50
        /*007a*/ 	.short	0x0000


	//----- nvinfo : EIATTR_MAXREG_COUNT
	.align		4
        /*007c*/ 	.byte	0x03, 0x1b
        /*007e*/ 	.short	0x00ff


	//----- nvinfo : EIATTR_NUM_BARRIERS
	.align		4
        /*0080*/ 	.byte	0x02, 0x4c
        /*0082*/ 	.byte	0x01
	.zero		1


	//----- nvinfo : EIATTR_MERCURY_ISA_VERSION
	.align		4
        /*0084*/ 	.byte	0x03, 0x5f
        /*0086*/ 	.short	0x0101


	//----- nvinfo : EIATTR_COOP_GROUP_MASK_REGIDS
	.align		4
        /*0088*/ 	.byte	0x04, 0x29
        /*008a*/ 	.short	(.L_138 - .L_137)


	//   ....[0]....
.L_137:
        /*008c*/ 	.word	0xffffffff


	//   ....[1]....
        /*0090*/ 	.word	0xffffffff


	//   ....[2]....
        /*0094*/ 	.word	0xffffffff


	//   ....[3]....
        /*0098*/ 	.word	0xffffffff


	//   ....[4]....
        /*009c*/ 	.word	0xffffffff


	//   ....[5]....
        /*00a0*/ 	.word	0xffffffff


	//   ....[6]....
        /*00a4*/ 	.word	0xffffffff


	//   ....[7]....
        /*00a8*/ 	.word	0xffffffff


	//   ....[8]....
        /*00ac*/ 	.word	0xffffffff


	//   ....[9]....
        /*00b0*/ 	.word	0xffffffff


	//   ....[10]....
        /*00b4*/ 	.word	0xffffffff


	//   ....[11]....
        /*00b8*/ 	.word	0xffffffff


	//   ....[12]....
        /*00bc*/ 	.word	0xffffffff


	//   ....[13]....
        /*00c0*/ 	.word	0xffffffff


	//   ....[14]....
        /*00c4*/ 	.word	0xffffffff


	//   ....[15]....
        /*00c8*/ 	.word	0xffffffff


	//   ....[16]....
        /*00cc*/ 	.word	0xffffffff


	//   ....[17]....
        /*00d0*/ 	.word	0xffffffff


	//   ....[18]....
        /*00d4*/ 	.word	0xffffffff


	//   ....[19]....
        /*00d8*/ 	.word	0xffffffff


	//   ....[20]....
        /*00dc*/ 	.word	0xffffffff


	//   ....[21]....
        /*00e0*/ 	.word	0xffffffff


	//   ....[22]....
        /*00e4*/ 	.word	0xffffffff


	//   ....[23]....
        /*00e8*/ 	.word	0xffffffff


	//   ....[24]....
        /*00ec*/ 	.word	0xffffffff


	//   ....[25]....
        /*00f0*/ 	.word	0xffffffff


	//   ....[26]....
        /*00f4*/ 	.word	0xffffffff


	//   ....[27]....
        /*00f8*/ 	.word	0xffffffff


	//   ....[28]....
        /*00fc*/ 	.word	0xffffffff


	//   ....[29]....
        /*0100*/ 	.word	0xffffffff


	//   ....[30]....
        /*0104*/ 	.word	0xffffffff


	//   ....[31]....
        /*0108*/ 	.word	0xffffffff


	//   ....[32]....
        /*010c*/ 	.word	0xffffffff


	//   ....[33]....
        /*0110*/ 	.word	0xffffffff


	//   ....[34]....
        /*0114*/ 	.word	0xffffffff


	//   ....[35]....
        /*0118*/ 	.word	0xffffffff


	//   ....[36]....
        /*011c*/ 	.word	0xffffffff


	//   ....[37]....
        /*0120*/ 	.word	0xffffffff


	//   ....[38]....
        /*0124*/ 	.word	0xffffffff


	//   ....[39]....
        /*0128*/ 	.word	0xffffffff


	//   ....[40]....
        /*012c*/ 	.word	0xffffffff


	//   ....[41]....
        /*0130*/ 	.word	0xffffffff


	//   ....[42]....
        /*0134*/ 	.word	0xffffffff


	//   ....[43]....
        /*0138*/ 	.word	0xffffffff


	//   ....[44]....
        /*013c*/ 	.word	0xffffffff


	//   ....[45]....
        /*0140*/ 	.word	0xffffffff


	//   ....[46]....
        /*0144*/ 	.word	0xffffffff


	//   ....[47]....
        /*0148*/ 	.word	0xffffffff


	//   ....[48]....
        /*014c*/ 	.word	0xffffffff


	//   ....[49]....
        /*0150*/ 	.word	0xffffffff


	//   ....[50]....
        /*0154*/ 	.word	0xffffffff


	//   ....[51]....
        /*0158*/ 	.word	0xffffffff


	//   ....[52]....
        /*015c*/ 	.word	0xffffffff


	//   ....[53]....
        /*0160*/ 	.word	0xffffffff


	//   ....[54]....
        /*0164*/ 	.word	0xffffffff


	//   ....[55]....
        /*0168*/ 	.word	0xffffffff


	//   ....[56]....
        /*016c*/ 	.word	0xffffffff


	//   ....[57]....
        /*0170*/ 	.word	0xffffffff


	//   ....[58]....
        /*0174*/ 	.word	0xffffffff


	//   ....[59]....
        /*0178*/ 	.word	0xffffffff


	//   ....[60]....
        /*017c*/ 	.word	0xffffffff


	//   ....[61]....
        /*0180*/ 	.word	0xffffffff


	//   ....[62]....
        /*0184*/ 	.word	0xffffffff


	//   ....[63]....
        /*0188*/ 	.word	0xffffffff


	//   ....[64]....
        /*018c*/ 	.word	0xffffffff


	//   ....[65]....
        /*0190*/ 	.word	0xffffffff


	//   ....[66]....
        /*0194*/ 	.word	0xffffffff


	//   ....[67]....
        /*0198*/ 	.word	0xffffffff


	//   ....[68]....
        /*019c*/ 	.word	0xffffffff


	//   ....[69]....
        /*01a0*/ 	.word	0xffffffff


	//   ....[70]....
        /*01a4*/ 	.word	0xffffffff


	//   ....[71]....
        /*01a8*/ 	.word	0xffffffff


	//   ....[72]....
        /*01ac*/ 	.word	0xffffffff


	//   ....[73]....
        /*01b0*/ 	.word	0xffffffff


	//   ....[74]....
        /*01b4*/ 	.word	0xffffffff


	//   ....[75]....
        /*01b8*/ 	.word	0xffffffff


	//   ....[76]....
        /*01bc*/ 	.word	0xffffffff


	//   ....[77]....
        /*01c0*/ 	.word	0xffffffff


	//   ....[78]....
        /*01c4*/ 	.word	0xffffffff


	//   ....[79]....
        /*01c8*/ 	.word	0xffffffff


	//   ....[80]....
        /*01cc*/ 	.word	0xffffffff


	//   ....[81]....
        /*01d0*/ 	.word	0xffffffff


	//   ....[82]....
        /*01d4*/ 	.word	0xffffffff


	//   ....[83]....
        /*01d8*/ 	.word	0xffffffff


	//   ....[84]....
        /*01dc*/ 	.word	0xffffffff


	//   ....[85]....
        /*01e0*/ 	.word	0xffffffff


	//   ....[86]....
        /*01e4*/ 	.word	0xffffffff


	//   ....[87]....
        /*01e8*/ 	.word	0xffffffff


	//   ....[88]....
        /*01ec*/ 	.word	0xffffffff


	//   ....[89]....
        /*01f0*/ 	.word	0xffffffff


	//   ....[90]....
        /*01f4*/ 	.word	0xffffffff


	//   ....[91]....
        /*01f8*/ 	.word	0xffffffff


	//   ....[92]....
        /*01fc*/ 	.word	0xffffffff


	//   ....[93]....
        /*0200*/ 	.word	0xffffffff


	//   ....[94]....
        /*0204*/ 	.word	0xffffffff


	//   ....[95]....
        /*0208*/ 	.word	0xffffffff


	//   ....[96]....
        /*020c*/ 	.word	0xffffffff


	//   ....[97]....
        /*0210*/ 	.word	0xffffffff


	//   ....[98]....
        /*0214*/ 	.word	0xffffffff


	//   ....[99]....
        /*0218*/ 	.word	0xffffffff


	//   ....[100]....
        /*021c*/ 	.word	0xffffffff


	//   ....[101]....
        /*0220*/ 	.word	0xffffffff


	//   ....[102]....
        /*0224*/ 	.word	0xffffffff


	//   ....[103]....
        /*0228*/ 	.word	0xffffffff


	//   ....[104]....
        /*022c*/ 	.word	0xffffffff


	//   ....[105]....
        /*0230*/ 	.word	0xffffffff


	//   ....[106]....
        /*0234*/ 	.word	0xffffffff


	//   ....[107]....
        /*0238*/ 	.word	0xffffffff


	//   ....[108]....
        /*023c*/ 	.word	0xffffffff


	//   ....[109]....
        /*0240*/ 	.word	0xffffffff


	//   ....[110]....
        /*0244*/ 	.word	0xffffffff


	//   ....[111]....
        /*0248*/ 	.word	0xffffffff


	//   ....[112]....
        /*024c*/ 	.word	0xffffffff


	//   ....[113]....
        /*0250*/ 	.word	0xffffffff


	//   ....[114]....
        /*0254*/ 	.word	0xffffffff


	//   ....[115]....
        /*0258*/ 	.word	0xffffffff


	//   ....[116]....
        /*025c*/ 	.word	0xffffffff


	//   ....[117]....
        /*0260*/ 	.word	0xffffffff


	//   ....[118]....
        /*0264*/ 	.word	0xffffffff


	//   ....[119]....
        /*0268*/ 	.word	0xffffffff


	//   ....[120]....
        /*026c*/ 	.word	0xffffffff


	//   ....[121]....
        /*0270*/ 	.word	0xffffffff


	//   ....[122]....
        /*0274*/ 	.word	0xffffffff


	//   ....[123]....
        /*0278*/ 	.word	0xffffffff


	//   ....[124]....
        /*027c*/ 	.word	0xffffffff


	//   ....[125]....
        /*0280*/ 	.word	0xffffffff


	//   ....[126]....
        /*0284*/ 	.word	0xffffffff


	//   ....[127]....
        /*0288*/ 	.word	0xffffffff


	//   ....[128]....
        /*028c*/ 	.word	0xffffffff


	//   ....[129]....
        /*0290*/ 	.word	0xffffffff


	//   ....[130]....
        /*0294*/ 	.word	0xffffffff


	//   ....[131]....
        /*0298*/ 	.word	0xffffffff


	//   ....[132]....
        /*029c*/ 	.word	0xffffffff


	//   ....[133]....
        /*02a0*/ 	.word	0xffffffff


	//   ....[134]....
        /*02a4*/ 	.word	0xffffffff


	//   ....[135]....
        /*02a8*/ 	.word	0xffffffff


	//   ....[136]....
        /*02ac*/ 	.word	0xffffffff


	//   ....[137]....
        /*02b0*/ 	.word	0xffffffff


	//   ....[138]....
        /*02b4*/ 	.word	0xffffffff


	//   ....[139]....
        /*02b8*/ 	.word	0xffffffff


	//   ....[140]....
        /*02bc*/ 	.word	0xffffffff


	//   ....[141]....
        /*02c0*/ 	.word	0xffffffff


	//   ....[142]....
        /*02c4*/ 	.word	0xffffffff


	//   ....[143]....
        /*02c8*/ 	.word	0xffffffff


	//   ....[144]....
        /*02cc*/ 	.word	0xffffffff


	//   ....[145]....
        /*02d0*/ 	.word	0xffffffff


	//   ....[146]....
        /*02d4*/ 	.word	0xffffffff


	//   ....[147]....
        /*02d8*/ 	.word	0xffffffff


	//   ....[148]....
        /*02dc*/ 	.word	0xffffffff


	//   ....[149]....
        /*02e0*/ 	.word	0xffffffff


	//   ....[150]....
        /*02e4*/ 	.word	0xffffffff


	//   ....[151]....
        /*02e8*/ 	.word	0xffffffff


	//   ....[152]....
        /*02ec*/ 	.word	0xffffffff


	//   ....[153]....
        /*02f0*/ 	.word	0xffffffff


	//   ....[154]....
        /*02f4*/ 	.word	0xffffffff


	//   ....[155]....
        /*02f8*/ 	.word	0xffffffff


	//   ....[156]....
        /*02fc*/ 	.word	0xffffffff


	//   ....[157]....
        /*0300*/ 	.word	0xffffffff


	//   ....[158]....
        /*0304*/ 	.word	0xffffffff


	//   ....[159]....
        /*0308*/ 	.word	0xffffffff


	//   ....[160]....
        /*030c*/ 	.word	0xffffffff


	//   ....[161]....
        /*0310*/ 	.word	0xffffffff


	//   ....[162]....
        /*0314*/ 	.word	0xffffffff


	//   ....[163]....
        /*0318*/ 	.word	0xffffffff


	//   ....[164]....
        /*031c*/ 	.word	0xffffffff


	//   ....[165]....
        /*0320*/ 	.word	0xffffffff


	//   ....[166]....
        /*0324*/ 	.word	0xffffffff


	//   ....[167]....
        /*0328*/ 	.word	0xffffffff


	//   ....[168]....
        /*032c*/ 	.word	0xffffffff


	//   ....[169]....
        /*0330*/ 	.word	0xffffffff


	//   ....[170]....
        /*0334*/ 	.word	0xffffffff


	//   ....[171]....
        /*0338*/ 	.word	0xffffffff


	//   ....[172]....
        /*033c*/ 	.word	0xffffffff


	//   ....[173]....
        /*0340*/ 	.word	0xffffffff


	//   ....[174]....
        /*0344*/ 	.word	0xffffffff


	//   ....[175]....
        /*0348*/ 	.word	0xffffffff


	//   ....[176]....
        /*034c*/ 	.word	0xffffffff


	//   ....[177]....
        /*0350*/ 	.word	0xffffffff


	//   ....[178]....
        /*0354*/ 	.word	0xffffffff


	//   ....[179]....
        /*0358*/ 	.word	0xffffffff


	//   ....[180]....
        /*035c*/ 	.word	0xffffffff


	//   ....[181]....
        /*0360*/ 	.word	0xffffffff


	//   ....[182]....
        /*0364*/ 	.word	0xffffffff


	//   ....[183]....
        /*0368*/ 	.word	0xffffffff


	//   ....[184]....
        /*036c*/ 	.word	0xffffffff


	//   ....[185]....
        /*0370*/ 	.word	0xffffffff


	//   ....[186]....
        /*0374*/ 	.word	0xffffffff


	//   ....[187]....
        /*0378*/ 	.word	0xffffffff


	//   ....[188]....
        /*037c*/ 	.word	0xffffffff


	//   ....[189]....
        /*0380*/ 	.word	0xffffffff


	//   ....[190]....
        /*0384*/ 	.word	0xffffffff


	//   ....[191]....
        /*0388*/ 	.word	0xffffffff


	//   ....[192]....
        /*038c*/ 	.word	0x05000032


	//   ....[193]....
        /*0390*/ 	.word	0x05000032


	//   ....[194]....
        /*0394*/ 	.word	0x05000032


	//   ....[195]....
        /*0398*/ 	.word	0x05000032


	//   ....[196]....
        /*039c*/ 	.word	0x05000032


	//   ....[197]....
        /*03a0*/ 	.word	0x05000032


	//   ....[198]....
        /*03a4*/ 	.word	0x05000032


	//   ....[199]....
        /*03a8*/ 	.word	0x05000032


	//   ....[200]....
        /*03ac*/ 	.word	0x05000032


	//   ....[201]....
        /*03b0*/ 	.word	0x05000032


	//   ....[202]....
        /*03b4*/ 	.word	0x05000032


	//   ....[203]....
        /*03b8*/ 	.word	0x05000032


	//   ....[204]....
        /*03bc*/ 	.word	0x05000032


	//   ....[205]....
        /*03c0*/ 	.word	0x05000032


	//   ....[206]....
        /*03c4*/ 	.word	0x05000032


	//   ....[207]....
        /*03c8*/ 	.word	0x05000032


	//   ....[208]....
        /*03cc*/ 	.word	0x05000032


	//   ....[209]....
        /*03d0*/ 	.word	0x05000032


	//   ....[210]....
        /*03d4*/ 	.word	0x05000032


	//   ....[211]....
        /*03d8*/ 	.word	0x05000032


	//   ....[212]....
        /*03dc*/ 	.word	0x05000032


	//   ....[213]....
        /*03e0*/ 	.word	0x05000032


	//   ....[214]....
        /*03e4*/ 	.word	0x05000032


	//   ....[215]....
        /*03e8*/ 	.word	0x05000032


	//   ....[216]....
        /*03ec*/ 	.word	0x05000032


	//   ....[217]....
        /*03f0*/ 	.word	0x05000032


	//   ....[218]....
        /*03f4*/ 	.word	0x05000032


	//   ....[219]....
        /*03f8*/ 	.word	0x05000032


	//   ....[220]....
        /*03fc*/ 	.word	0x05000032


	//   ....[221]....
        /*0400*/ 	.word	0x05000032


	//   ....[222]....
        /*0404*/ 	.word	0x05000032


	//   ....[223]....
        /*0408*/ 	.word	0x05000032


	//   ....[224]....
        /*040c*/ 	.word	0x05000032


	//   ....[225]....
        /*0410*/ 	.word	0x05000032


	//   ....[226]....
        /*0414*/ 	.word	0x05000032


	//   ....[227]....
        /*0418*/ 	.word	0x05000032


	//   ....[228]....
        /*041c*/ 	.word	0x05000032


	//   ....[229]....
        /*0420*/ 	.word	0x05000032


	//   ....[230]....
        /*0424*/ 	.word	0x05000032


	//   ....[231]....
        /*0428*/ 	.word	0x05000032


	//   ....[232]....
        /*042c*/ 	.word	0x05000032


	//   ....[233]....
        /*0430*/ 	.word	0x05000032


	//   ....[234]....
        /*0434*/ 	.word	0x05000032


	//   ....[235]....
        /*0438*/ 	.word	0x05000032


	//   ....[236]....
        /*043c*/ 	.word	0x05000032


	//   ....[237]....
        /*0440*/ 	.word	0x05000032


	//   ....[238]....
        /*0444*/ 	.word	0x05000032


	//   ....[239]....
        /*0448*/ 	.word	0x05000032


	//   ....[240]....
        /*044c*/ 	.word	0x05000032


	//   ....[241]....
        /*0450*/ 	.word	0x05000032


	//   ....[242]....
        /*0454*/ 	.word	0x05000032


	//   ....[243]....
        /*0458*/ 	.word	0x05000032


	//   ....[244]....
        /*045c*/ 	.word	0x05000032


	//   ....[245]....
        /*0460*/ 	.word	0x05000032


	//   ....[246]....
        /*0464*/ 	.word	0x05000032


	//   ....[247]....
        /*0468*/ 	.word	0x05000032


	//   ....[248]....
        /*046c*/ 	.word	0x05000032


	//   ....[249]....
        /*0470*/ 	.word	0x05000032


	//   ....[250]....
        /*0474*/ 	.word	0x05000032


	//   ....[251]....
        /*0478*/ 	.word	0x05000032


	//   ....[252]....
        /*047c*/ 	.word	0x05000032


	//   ....[253]....
        /*0480*/ 	.word	0x05000032


	//   ....[254]....
        /*0484*/ 	.word	0x05000032


	//   ....[255]....
        /*0488*/ 	.word	0x05000032


	//   ....[0]....
        /*048c*/ 	.word	0x05000032


	//   ....[1]....
        /*0490*/ 	.word	0x05000032


	//   ....[2]....
        /*0494*/ 	.word	0x05000032


	//   ....[3]....
        /*0498*/ 	.word	0x05000032


	//   ....[4]....
        /*049c*/ 	.word	0x05000032


	//   ....[5]....
        /*04a0*/ 	.word	0x05000032


	//   ....[6]....
        /*04a4*/ 	.word	0x05000032


	//   ....[7]....
        /*04a8*/ 	.word	0x05000032


	//   ....[8]....
        /*04ac*/ 	.word	0x05000032


	//   ....[9]....
        /*04b0*/ 	.word	0x05000032


	//   ....[10]....
        /*04b4*/ 	.word	0x05000032


	//   ....[11]....
        /*04b8*/ 	.word	0x05000032


	//   ....[12]....
        /*04bc*/ 	.word	0x05000032


	//   ....[13]....
        /*04c0*/ 	.word	0x05000032


	//   ....[14]....
        /*04c4*/ 	.word	0x05000032


	//   ....[15]....
        /*04c8*/ 	.word	0x05000032


	//   ....[16]....
        /*04cc*/ 	.word	0x05000032


	//   ....[17]....
        /*04d0*/ 	.word	0x05000032


	//   ....[18]....
        /*04d4*/ 	.word	0x05000032


	//   ....[19]....
        /*04d8*/ 	.word	0x05000032


	//   ....[20]....
        /*04dc*/ 	.word	0x05000032


	//   ....[21]....
        /*04e0*/ 	.word	0x05000032


	//   ....[22]....
        /*04e4*/ 	.word	0x05000032


	//   ....[23]....
        /*04e8*/ 	.word	0x05000032


	//   ....[24]....
        /*04ec*/ 	.word	0x05000032


	//   ....[25]....
        /*04f0*/ 	.word	0x05000032


	//   ....[26]....
        /*04f4*/ 	.word	0x05000032


	//   ....[27]....
        /*04f8*/ 	.word	0x05000032


	//----- nvinfo : EIATTR_COOP_GROUP_INSTR_OFFSETS
	.align		4
.L_138:
        /*04fc*/ 	.byte	0x04, 0x28
        /*04fe*/ 	.short	(.L_140 - .L_139)


	//   ....[0]....
.L_139:
        /*0500*/ 	.word	0x000002a0


	//   ....[1]....
        /*0504*/ 	.word	0x000003a0


	//   ....[2]....
        /*0508*/ 	.word	0x000003b0


	//   ....[3]....
        /*050c*/ 	.word	0x000003c0


	//   ....[4]....
        /*0510*/ 	.word	0x000003d0


	//   ....[5]....
        /*0514*/ 	.word	0x00000440


	//   ....[6]....
        /*0518*/ 	.word	0x00000460


	//   ....[7]....
        /*051c*/ 	.word	0x00000470


	//   ....[8]....
        /*0520*/ 	.word	0x00000480


	//   ....[9]....
        /*0524*/ 	.word	0x000004f0


	//   ....[10]....
        /*0528*/ 	.word	0x00000510


	//   ....[11]....
        /*052c*/ 	.word	0x00000520


	//   ....[12]....
        /*0530*/ 	.word	0x00000530


	//   ....[13]....
        /*0534*/ 	.word	0x00000580


	//   ....[14]....
        /*0538*/ 	.word	0x000005a0


	//   ....[15]....
        /*053c*/ 	.word	0x000005d0


	//   ....[16]....
        /*0540*/ 	.word	0x000005e0


	//   ....[17]....
        /*0544*/ 	.word	0x00000630


	//   ....[18]....
        /*0548*/ 	.word	0x00000650


	//   ....[19]....
        /*054c*/ 	.word	0x00000680


	//   ....[20]....
        /*0550*/ 	.word	0x00000690


	//   ....[21]....
        /*0554*/ 	.word	0x00000740


	//   ....[22]....
        /*0558*/ 	.word	0x00000760


	//   ....[23]....
        /*055c*/ 	.word	0x00000770


	//   ....[24]....
        /*0560*/ 	.word	0x000007c0


	//   ....[25]....
        /*0564*/ 	.word	0x00000b00


	//   ....[26]....
        /*0568*/ 	.word	0x00000b10


	//   ....[27]....
        /*056c*/ 	.word	0x00000b20


	//   ....[28]....
        /*0570*/ 	.word	0x00000b30


	//   ....[29]....
        /*0574*/ 	.word	0x00000b80


	//   ....[30]....
        /*0578*/ 	.word	0x00000ba0


	//   ....[31]....
        /*057c*/ 	.word	0x00000bd0


	//   ....[32]....
        /*0580*/ 	.word	0x00000be0


	//   ....[33]....
        /*0584*/ 	.word	0x00000c30


	//   ....[34]....
        /*0588*/ 	.word	0x00000c50


	//   ....[35]....
        /*058c*/ 	.word	0x00000c80


	//   ....[36]....
        /*0590*/ 	.word	0x00000c90


	//   ....[37]....
        /*0594*/ 	.word	0x00000ce0


	//   ....[38]....
        /*0598*/ 	.word	0x00000d00


	//   ....[39]....
        /*059c*/ 	.word	0x00000d30


	//   ....[40]....
        /*05a0*/ 	.word	0x00000d40


	//   ....[41]....
        /*05a4*/ 	.word	0x00000d90


	//   ....[42]....
        /*05a8*/ 	.word	0x00000db0


	//   ....[43]....
        /*05ac*/ 	.word	0x00000de0


	//   ....[44]....
        /*05b0*/ 	.word	0x00000df0


	//   ....[45]....
        /*05b4*/ 	.word	0x00000ea0


	//   ....[46]....
        /*05b8*/ 	.word	0x00000ec0


	//   ....[47]....
        /*05bc*/ 	.word	0x00000ed0


	//   ....[48]....
        /*05c0*/ 	.word	0x00000f20


	//   ....[49]....
        /*05c4*/ 	.word	0x00001380


	//   ....[50]....
        /*05c8*/ 	.word	0x000014e0


	//   ....[51]....
        /*05cc*/ 	.word	0x00001540


	//   ....[52]....
        /*05d0*/ 	.word	0x00001560


	//   ....[53]....
        /*05d4*/ 	.word	0x00001570


	//   ....[54]....
        /*05d8*/ 	.word	0x00001580


	//   ....[55]....
        /*05dc*/ 	.word	0x000015f0


	//   ....[56]....
        /*05e0*/ 	.word	0x00001600


	//   ....[57]....
        /*05e4*/ 	.word	0x00001640


	//   ....[58]....
        /*05e8*/ 	.word	0x00001670


	//   ....[59]....
        /*05ec*/ 	.word	0x000016c0


	//   ....[60]....
        /*05f0*/ 	.word	0x000016f0


	//   ....[61]....
        /*05f4*/ 	.word	0x00001730


	//   ....[62]....
        /*05f8*/ 	.word	0x00001740


	//   ....[63]....
        /*05fc*/ 	.word	0x00001790


	//   ....[64]....
        /*0600*/ 	.word	0x000017b0


	//   ....[65]....
        /*0604*/ 	.word	0x000017e0


	//   ....[66]....
        /*0608*/ 	.word	0x00001810


	//   ....[67]....
        /*060c*/ 	.word	0x00001890


	//   ....[68]....
        /*0610*/ 	.word	0x000018b0


	//   ....[69]....
        /*0614*/ 	.word	0x000018f0


	//   ....[70]....
        /*0618*/ 	.word	0x00001920


	//   ....[71]....
        /*061c*/ 	.word	0x00001930


	//   ....[72]....
        /*0620*/ 	.word	0x00001aa0


	//   ....[73]....
        /*0624*/ 	.word	0x00001bd0


	//   ....[74]....
        /*0628*/ 	.word	0x00001c40


	//   ....[75]....
        /*062c*/ 	.word	0x00001c70


	//   ....[76]....
        /*0630*/ 	.word	0x00001c80


	//   ....[77]....
        /*0634*/ 	.word	0x00001c90


	//   ....[78]....
        /*0638*/ 	.word	0x00001ce0


	//   ....[79]....
        /*063c*/ 	.word	0x00001d00


	//   ....[80]....
        /*0640*/ 	.word	0x00001d30


	//   ....[81]....
        /*0644*/ 	.word	0x00001d40


	//   ....[82]....
        /*0648*/ 	.word	0x00001dd0


	//   ....[83]....
        /*064c*/ 	.word	0x00001e00


	//   ....[84]....
        /*0650*/ 	.word	0x00001e20


	//   ....[85]....
        /*0654*/ 	.word	0x00001e30


	//   ....[86]....
        /*0658*/ 	.word	0x00001e80


	//   ....[87]....
        /*065c*/ 	.word	0x00001ea0


	//   ....[88]....
        /*0660*/ 	.word	0x00001ed0


	//   ....[89]....
        /*0664*/ 	.word	0x00001ee0


	//   ....[90]....
        /*0668*/ 	.word	0x00001f50


	//   ....[91]....
        /*066c*/ 	.word	0x00001f70


	//   ....[92]....
        /*0670*/ 	.word	0x00001f80


	//   ....[93]....
        /*0674*/ 	.word	0x00001f90


	//   ....[94]....
        /*0678*/ 	.word	0x00001fa0


	//   ....[95]....
        /*067c*/ 	.word	0x000024b0


	//   ....[96]....
        /*0680*/ 	.word	0x000028c0


	//   ....[97]....
        /*0684*/ 	.word	0x000029a0


	//   ....[98]....
        /*0688*/ 	.word	0x000029b0


	//   ....[99]....
        /*068c*/ 	.word	0x000029c0


	//   ....[100]....
        /*0690*/ 	.word	0x000029d0


	//   ....[101]....
        /*0694*/ 	.word	0x00002a40


	//   ....[102]....
        /*0698*/ 	.word	0x00002a60


	//   ....[103]....
        /*069c*/ 	.word	0x00002a70


	//   ....[104]....
        /*06a0*/ 	.word	0x00002a80


	//   ....[105]....
        /*06a4*/ 	.word	0x00002af0


	//   ....[106]....
        /*06a8*/ 	.word	0x00002b10


	//   ....[107]....
        /*06ac*/ 	.word	0x00002b20


	//   ....[108]....
        /*06b0*/ 	.word	0x00002b30


	//   ....[109]....
        /*06b4*/ 	.word	0x00002b80


	//   ....[110]....
        /*06b8*/ 	.word	0x00002ba0


	//   ....[111]....
        /*06bc*/ 	.word	0x00002bd0


	//   ....[112]....
        /*06c0*/ 	.word	0x00002be0


	//   ....[113]....
        /*06c4*/ 	.word	0x00002c30


	//   ....[114]....
        /*06c8*/ 	.word	0x00002c50


	//   ....[115]....
        /*06cc*/ 	.word	0x00002c80


	//   ....[116]....
        /*06d0*/ 	.word	0x00002c90


	//   ....[117]....
        /*06d4*/ 	.word	0x00002d40


	//   ....[118]....
        /*06d8*/ 	.word	0x00002d60


	//   ....[119]....
        /*06dc*/ 	.word	0x00002d70


	//   ....[120]....
        /*06e0*/ 	.word	0x00002db0


	//   ....[121]....
        /*06e4*/ 	.word	0x00003050


	//   ....[122]....
        /*06e8*/ 	.word	0x00003060


	//   ....[123]....
        /*06ec*/ 	.word	0x00003070


	//   ....[124]....
        /*06f0*/ 	.word	0x00003080


	//   ....[125]....
        /*06f4*/ 	.word	0x000030d0


	//   ....[126]....
        /*06f8*/ 	.word	0x000030f0


	//   ....[127]....
        /*06fc*/ 	.word	0x00003120


	//   ....[128]....
        /*0700*/ 	.word	0x00003130


	//   ....[129]....
        /*0704*/ 	.word	0x00003180


	//   ....[130]....
        /*0708*/ 	.word	0x000031a0


	//   ....[131]....
        /*070c*/ 	.word	0x000031d0


	//   ....[132]....
        /*0710*/ 	.word	0x000031e0


	//   ....[133]....
        /*0714*/ 	.word	0x00003230


	//   ....[134]....
        /*0718*/ 	.word	0x00003250


	//   ....[135]....
        /*071c*/ 	.word	0x00003280


	//   ....[136]....
        /*0720*/ 	.word	0x00003290


	//   ....[137]....
        /*0724*/ 	.word	0x000032e0


	//   ....[138]....
        /*0728*/ 	.word	0x00003300


	//   ....[139]....
        /*072c*/ 	.word	0x00003330


	//   ....[140]....
        /*0730*/ 	.word	0x00003340


	//   ....[141]....
        /*0734*/ 	.word	0x000033e0


	//   ....[142]....
        /*0738*/ 	.word	0x00003410


	//   ....[143]....
        /*073c*/ 	.word	0x00003420


	//   ....[144]....
        /*0740*/ 	.word	0x00003430


	//   ....[145]....
        /*0744*/ 	.word	0x000038d0


	//   ....[146]....
        /*0748*/ 	.word	0x00003a30


	//   ....[147]....
        /*074c*/ 	.word	0x00003a80


	//   ....[148]....
        /*0750*/ 	.word	0x00003aa0


	//   ....[149]....
        /*0754*/ 	.word	0x00003ab0


	//   ....[150]....
        /*0758*/ 	.word	0x00003ac0


	//   ....[151]....
        /*075c*/ 	.word	0x00003b30


	//   ....[152]....
        /*0760*/ 	.word	0x00003b40


	//   ....[153]....
        /*0764*/ 	.word	0x00003b90


	//   ....[154]....
        /*0768*/ 	.word	0x00003bb0


	//   ....[155]....
        /*076c*/ 	.word	0x00003c00


	//   ....[156]....
        /*0770*/ 	.word	0x00003c30


	//   ....[157]....
        /*0774*/ 	.word	0x00003c70


	//   ....[158]....
        /*0778*/ 	.word	0x00003c90


	//   ....[159]....
        /*077c*/ 	.word	0x00003d10


	//   ....[160]....
        /*0780*/ 	.word	0x00003d20


	//   ....[161]....
        /*0784*/ 	.word	0x00003d80


	//   ....[162]....
        /*0788*/ 	.word	0x00003da0


	//   ....[163]....
        /*078c*/ 	.word	0x00003df0


	//   ....[164]....
        /*0790*/ 	.word	0x00003e30


	//   ....[165]....
        /*0794*/ 	.word	0x00003e70


	//   ....[166]....
        /*0798*/ 	.word	0x00003ea0


	//   ....[167]....
        /*079c*/ 	.word	0x00003ec0


	//   ....[168]....
        /*07a0*/ 	.word	0x00004020


	//   ....[169]....
        /*07a4*/ 	.word	0x00004160


	//   ....[170]....
        /*07a8*/ 	.word	0x000041c0


	//   ....[171]....
        /*07ac*/ 	.word	0x000041f0


	//   ....[172]....
        /*07b0*/ 	.word	0x00004200


	//   ....[173]....
        /*07b4*/ 	.word	0x00004210


	//   ....[174]....
        /*07b8*/ 	.word	0x00004260


	//   ....[175]....
        /*07bc*/ 	.word	0x00004290


	//   ....[176]....
        /*07c0*/ 	.word	0x000042b0


	//   ....[177]....
        /*07c4*/ 	.word	0x000042c0


	//   ....[178]....
        /*07c8*/ 	.word	0x00004330


	//   ....[179]....
        /*07cc*/ 	.word	0x00004360


	//   ....[180]....
        /*07d0*/ 	.word	0x00004370


	//   ....[181]....
        /*07d4*/ 	.word	0x00004380


	//   ....[182]....
        /*07d8*/ 	.word	0x00004410


	//   ....[183]....
        /*07dc*/ 	.word	0x00004440


	//   ....[184]....
        /*07e0*/ 	.word	0x00004470


	//   ....[185]....
        /*07e4*/ 	.word	0x00004480


	//   ....[186]....
        /*07e8*/ 	.word	0x000044f0


	//   ....[187]....
        /*07ec*/ 	.word	0x00004510


	//   ....[188]....
        /*07f0*/ 	.word	0x00004550


	//   ....[189]....
        /*07f4*/ 	.word	0x00004570


	//   ....[190]....
        /*07f8*/ 	.word	0x00004580


	//   ....[191]....
        /*07fc*/ 	.word	0x00004a80


	//   ....[192]....
        /*0800*/ 	.word	0x00004cb0


	//   ....[193]....
        /*0804*/ 	.word	0x00004d40


	//   ....[194]....
        /*0808*/ 	.word	0x00004e00


	//   ....[195]....
        /*080c*/ 	.word	0x00004e60


	//   ....[196]....
        /*0810*/ 	.word	0x00004eb0


	//   ....[197]....
        /*0814*/ 	.word	0x00004f30


	//   ....[198]....
        /*0818*/ 	.word	0x00004fa0


	//   ....[199]....
        /*081c*/ 	.word	0x00005030


	//   ....[200]....
        /*0820*/ 	.word	0x00005080


	//   ....[201]....
        /*0824*/ 	.word	0x000050e0


	//   ....[202]....
        /*0828*/ 	.word	0x000051e0


	//   ....[203]....
        /*082c*/ 	.word	0x00005230


	//   ....[204]....
        /*0830*/ 	.word	0x00005280


	//   ....[205]....
        /*0834*/ 	.word	0x000052e0


	//   ....[206]....
        /*0838*/ 	.word	0x00005380


	//   ....[207]....
        /*083c*/ 	.word	0x000053f0


	//   ....[208]....
        /*0840*/ 	.word	0x00005440


	//   ....[209]....
        /*0844*/ 	.word	0x000054a0


	//   ....[210]....
        /*0848*/ 	.word	0x000055a0


	//   ....[211]....
        /*084c*/ 	.word	0x00005610


	//   ....[212]....
        /*0850*/ 	.word	0x00005690


	//   ....[213]....
        /*0854*/ 	.word	0x000056f0


	//   ....[214]....
        /*0858*/ 	.word	0x00005720


	//   ....[215]....
        /*085c*/ 	.word	0x00005820


	//   ....[216]....
        /*0860*/ 	.word	0x000058a0


	//   ....[217]....
        /*0864*/ 	.word	0x00005960


	//   ....[218]....
        /*0868*/ 	.word	0x000059c0


	//   ....[219]....
        /*086c*/ 	.word	0x00005a10


	//   ....[220]....
        /*0870*/ 	.word	0x00005a90


	//   ....[221]....
        /*0874*/ 	.word	0x00005b30


	//   ....[222]....
        /*0878*/ 	.word	0x00005b80


	//   ....[223]....
        /*087c*/ 	.word	0x00005be0


	//   ....[224]....
        /*0880*/ 	.word	0x00005c80


	//   ....[225]....
        /*0884*/ 	.word	0x00005cf0


	//   ....[226]....
        /*0888*/ 	.word	0x00005d70


	//   ....[227]....
        /*088c*/ 	.word	0x00005dc0


	//   ....[228]....
        /*0890*/ 	.word	0x00005e40


	//   ....[229]....
        /*0894*/ 	.word	0x00005eb0


	//   ....[230]....
        /*0898*/ 	.word	0x00005f20


	//   ....[231]....
        /*089c*/ 	.word	0x00005f70


	//   ....[232]....
        /*08a0*/ 	.word	0x00005ff0


	//   ....[233]....
        /*08a4*/ 	.word	0x00006060


	//   ....[234]....
        /*08a8*/ 	.word	0x000060d0


	//   ....[235]....
        /*08ac*/ 	.word	0x00006120


	//   ....[236]....
        /*08b0*/ 	.word	0x00006180


	//   ....[237]....
        /*08b4*/ 	.word	0x00006250


	//   ....[238]....
        /*08b8*/ 	.word	0x000062c0


	//   ....[239]....
        /*08bc*/ 	.word	0x00006350


	//   ....[240]....
        /*08c0*/ 	.word	0x00006400


	//   ....[241]....
        /*08c4*/ 	.word	0x00006460


	//   ....[242]....
        /*08c8*/ 	.word	0x000064b0


	//   ....[243]....
        /*08cc*/ 	.word	0x00006530


	//   ....[244]....
        /*08d0*/ 	.word	0x000065a0


	//   ....[245]....
        /*08d4*/ 	.word	0x00006650


	//   ....[246]....
        /*08d8*/ 	.word	0x000066a0


	//   ....[247]....
        /*08dc*/ 	.word	0x00006700


	//   ....[248]....
        /*08e0*/ 	.word	0x000067a0


	//   ....[249]....
        /*08e4*/ 	.word	0x00006820


	//   ....[250]....
        /*08e8*/ 	.word	0x00006870


	//   ....[251]....
        /*08ec*/ 	.word	0x000068d0


	//   ....[252]....
        /*08f0*/ 	.word	0x00006990


	//   ....[253]....
        /*08f4*/ 	.word	0x00006a20


	//   ....[254]....
        /*08f8*/ 	.word	0x00006a70


	//   ....[255]....
        /*08fc*/ 	.word	0x00006ad0


	//   ....[0]....
        /*0900*/ 	.word	0x00006bc0


	//   ....[1]....
        /*0904*/ 	.word	0x00006c30


	//   ....[2]....
        /*0908*/ 	.word	0x00006c80


	//   ....[3]....
        /*090c*/ 	.word	0x00006ce0


	//   ....[4]....
        /*0910*/ 	.word	0x00006d10


	//   ....[5]....
        /*0914*/ 	.word	0x00006e40


	//   ....[6]....
        /*0918*/ 	.word	0x00006ec0


	//   ....[7]....
        /*091c*/ 	.word	0x00006f80


	//   ....[8]....
        /*0920*/ 	.word	0x00006fe0


	//   ....[9]....
        /*0924*/ 	.word	0x00007030


	//   ....[10]....
        /*0928*/ 	.word	0x000070b0


	//   ....[11]....
        /*092c*/ 	.word	0x00007110


	//   ....[12]....
        /*0930*/ 	.word	0x000071b0


	//   ....[13]....
        /*0934*/ 	.word	0x00007230


	//   ....[14]....
        /*0938*/ 	.word	0x00007290


	//   ....[15]....
        /*093c*/ 	.word	0x000072f0


	//   ....[16]....
        /*0940*/ 	.word	0x00007390


	//   ....[17]....
        /*0944*/ 	.word	0x00007410


	//   ....[18]....
        /*0948*/ 	.word	0x00007470


	//   ....[19]....
        /*094c*/ 	.word	0x000074e0


	//   ....[20]....
        /*0950*/ 	.word	0x000075a0


	//   ....[21]....
        /*0954*/ 	.word	0x00007600


	//   ....[22]....
        /*0958*/ 	.word	0x00007660


	//   ....[23]....
        /*095c*/ 	.word	0x000076d0


	//   ....[24]....
        /*0960*/ 	.word	0x00007770


	//   ....[25]....
        /*0964*/ 	.word	0x000077c0


	//   ....[26]....
        /*0968*/ 	.word	0x00007850


	//   ....[27]....
        /*096c*/ 	.word	0x000078f0


	//----- nvinfo : EIATTR_VRC_CTA_INIT_COUNT
	.align		4
.L_140:
        /*0970*/ 	.byte	0x02, 0x4a
	.zero		1
	.zero		1


	//----- nvinfo : EIATTR_EXIT_INSTR_OFFSETS
	.align		4
        /*0974*/ 	.byte	0x04, 0x1c
        /*0976*/ 	.short	(.L_142 - .L_141)


	//   ....[0]....
.L_141:
        /*0978*/ 	.word	0x00002550


	//   ....[1]....
        /*097c*/ 	.word	0x00002570


	//   ....[2]....
        /*0980*/ 	.word	0x00004c30


	//   ....[3]....
        /*0984*/ 	.word	0x00004c60


	//----- nvinfo : EIATTR_MAX_THREADS
	.align		4
.L_142:
        /*0988*/ 	.byte	0x04, 0x05
        /*098a*/ 	.short	(.L_144 - .L_143)
.L_143:
        /*098c*/ 	.word	0x00000080
        /*0990*/ 	.word	0x00000001
        /*0994*/ 	.word	0x00000001


	//----- nvinfo : EIATTR_CRS_STACK_SIZE
	.align		4
.L_144:
        /*0998*/ 	.byte	0x04, 0x1e
        /*099a*/ 	.short	(.L_146 - .L_145)
.L_145:
        /*099c*/ 	.word	0x00000000


	//----- nvinfo : EIATTR_CBANK_PARAM_SIZE
	.align		4
.L_146:
        /*09a0*/ 	.byte	0x03, 0x19
        /*09a2*/ 	.short	0x0044


	//----- nvinfo : EIATTR_PARAM_CBANK
	.align		4
        /*09a4*/ 	.byte	0x04, 0x0a
        /*09a6*/ 	.short	(.L_148 - .L_147)
	.align		4
.L_147:
        /*09a8*/ 	.word	index@(.nv.constant0._ZN3cub18CUB_300001_SM_10006detail4scan16DeviceScanKernelINS2_10policy_hubIN4cuda3std3__45tupleIJddEEES9_S9_j7scan_opE10Policy1000EN6thrust24THRUST_300001_SM_1000_NS12zip_iteratorINS8_IJNSE_6detail15normal_iteratorINSE_10device_ptrIdEEEESK_EEEEESM_NS0_13ScanTileStateIS9_Lb0EEESA_NS0_8NullTypeEjS9_Lb0ESP_EEvT0_T1_T2_iT3_T4_T5_)
        /*09ac*/ 	.short	0x0380
        /*09ae*/ 	.short	0x0044


	//----- nvinfo : EIATTR_SW_WAR
	.align		4
.L_148:
        /*09b0*/ 	.byte	0x04, 0x36
        /*09b2*/ 	.short	(.L_150 - .L_149)
.L_149:
        /*09b4*/ 	.word	0x00000008
.L_150:


//--------------------- .nv.info._ZN3cub18CUB_300001_SM_10006detail4scan20DeviceScanInitKernelINS0_13ScanTileStateIN4cuda3std3__45tupleIJddEEELb0EEEEEvT_i --------------------------
	.section	.nv.info._ZN3cub18CUB_300001_SM_10006detail4scan20DeviceScanInitKernelINS0_13ScanTileStateIN4cuda3std3__45tupleIJddEEELb0EEEEEvT_i,"",@"SHT_CUDA_INFO"
	.sectionflags	@""
	.align	4


	//----- nvinfo : EIATTR_CUDA_API_VERSION
	.align		4
        /*0000*/ 	.byte	0x04, 0x37
        /*0002*/ 	.short	(.L_152 - .L_151)
.L_151:
        /*0004*/ 	.word	0x00000082


	//----- nvinfo : EIATTR_KPARAM_INFO
	.align		4
.L_152:
        /*0008*/ 	.byte	0x04, 0x17
        /*000a*/ 	.short	(.L_154 - .L_153)
.L_153:
        /*000c*/ 	.word	0x00000000
        /*0010*/ 	.short	0x0001
        /*0012*/ 	.short	0x0018
        /*0014*/ 	.byte	0x00, 0xf0, 0x11, 0x00


	//----- nvinfo : EIATTR_KPARAM_INFO
	.align		4
.L_154:
        /*0018*/ 	.byte	0x04, 0x17
        /*001a*/ 	.short	(.L_156 - .L_155)
.L_155:
        /*001c*/ 	.word	0x00000000
        /*0020*/ 	.short	0x0000
        /*0022*/ 	.short	0x0000
        /*0024*/ 	.byte	0x00, 0xf0, 0x61, 0x00


	//----- nvinfo : EIATTR_SPARSE_MMA_MASK
	.align		4
.L_156:
        /*0028*/ 	.byte	0x03, 0x50
        /*002a*/ 	.short	0x0000


	//----- nvinfo : EIATTR_MAXREG_COUNT
	.align		4
        /*002c*/ 	.byte	0x03, 0x1b
        /*002e*/ 	.short	0x00ff


	//----- nvinfo : EIATTR_MERCURY_ISA_VERSION
	.align		4
        /*0030*/ 	.byte	0x03, 0x5f
        /*0032*/ 	.short	0x0101


	//----- nvinfo : EIATTR_VRC_CTA_INIT_COUNT
	.align		4
        /*0034*/ 	.byte	0x02, 0x4a
	.zero		1
	.zero		1


	//----- nvinfo : EIATTR_EXIT_INSTR_OFFSETS
	.align		4
        /*0038*/ 	.byte	0x04, 0x1c
        /*003a*/ 	.short	(.L_158 - .L_157)


	//   ....[0]....
.L_157:
        /*003c*/ 	.word	0x000000e0


	//   ....[1]....
        /*0040*/ 	.word	0x00000120


	//----- nvinfo : EIATTR_CBANK_PARAM_SIZE
	.align		4
.L_158:
        /*0044*/ 	.byte	0x03, 0x19
        /*0046*/ 	.short	0x001c


	//----- nvinfo : EIATTR_PARAM_CBANK
	.align		4
        /*0048*/ 	.byte	0x04, 0x0a
        /*004a*/ 	.short	(.L_160 - .L_159)
	.align		4
.L_159:
        /*004c*/ 	.word	index@(.nv.constant0._ZN3cub18CUB_300001_SM_10006detail4scan20DeviceScanInitKernelINS0_13ScanTileStateIN4cuda3std3__45tupleIJddEEELb0EEEEEvT_i)
        /*0050*/ 	.short	0x0380
        /*0052*/ 	.short	0x001c


	//----- nvinfo : EIATTR_SW_WAR
	.align		4
.L_160:
        /*0054*/ 	.byte	0x04, 0x36
        /*0056*/ 	.short	(.L_162 - .L_161)
.L_161:
        /*0058*/ 	.word	0x00000008
.L_162:


//--------------------- .nv.info._ZN3cub18CUB_300001_SM_10006detail9transform16transform_kernelINS2_10policy_hubILb1EN4cuda3std3__45tupleIJN6thrust24THRUST_300001_SM_1000_NS6detail15normal_iteratorINSA_10device_ptrIdEEEEEEEE10policy1000ElNSB_10functional5actorINSJ_9compositeIJNSJ_16operator_adaptorINS7_10multipliesIvEEEENSK_INSJ_8argumentILj0EEEEENSK_INSJ_5valueIiEEEEEEEEESF_JPdEEEvT0_iT1_T2_DpNS2_10kernel_argIT3_EE --------------------------
	.section	.nv.info._ZN3cub18CUB_300001_SM_10006detail9transform16transform_kernelINS2_10policy_hubILb1EN4cuda3std3__45tupleIJN6thrust24THRUST_300001_SM_1000_NS6detail15normal_iteratorINSA_10device_ptrIdEEEEEEEE10policy1000ElNSB_10functional5actorINSJ_9compositeIJNSJ_16operator_adaptorINS7_10multipliesIvEEEENSK_INSJ_8argumentILj0EEEEENSK_INSJ_5valueIiEEEEEEEEESF_JPdEEEvT0_iT1_T2_DpNS2_10kernel_argIT3_EE,"",@"SHT_CUDA_INFO"
	.sectionflags	@""
	.align	4


	//----- nvinfo : EIATTR_CUDA_API_VERSION
	.align		4
        /*0000*/ 	.byte	0x04, 0x37
        /*0002*/ 	.short	(.L_164 - .L_163)
.L_163:
        /*0004*/ 	.word	0x00000082


	//----- nvinfo : EIATTR_KPARAM_INFO
	.align		4
.L_164:
        /*0008*/ 	.byte	0x04, 0x17
        /*000a*/ 	.short	(.L_166 - .L_165)
.L_165:
        /*000c*/ 	.word	0x00000000
        /*0010*/ 	.short	0x0004
        /*0012*/ 	.short	0x0020
        /*0014*/ 	.byte	0x00, 0xf0, 0x41, 0x00


	//----- nvinfo : EIATTR_KPARAM_INFO
	.align		4
.L_166:
        /*0018*/ 	.byte	0x04, 0x17
        /*001a*/ 	.short	(.L_168 - .L_167)
.L_167:
        /*001c*/ 	.word	0x00000000
        /*0020*/ 	.short	0x0003
        /*0022*/ 	.short	0x0018
        /*0024*/ 	.byte	0x00, 0xf0, 0x21, 0x00


	//----- nvinfo : EIATTR_KPARAM_INFO
	.align		4
.L_168:
        /*0028*/ 	.byte	0x04, 0x17
        /*002a*/ 	.short	(.L_170 - .L_169)
.L_169:
        /*002c*/ 	.word	0x00000000
        /*0030*/ 	.short	0x0002
        /*0032*/ 	.short	0x000c
        /*0034*/ 	.byte	0x00, 0xf0, 0x21, 0x00


	//----- nvinfo : EIATTR_KPARAM_INFO
	.align		4
.L_170:
        /*0038*/ 	.byte	0x04, 0x17
        /*003a*/ 	.short	(.L_172 - .L_171)
.L_171:
        /*003c*/ 	.word	0x00000000
        /*0040*/ 	.short	0x0001
        /*0042*/ 	.short	0x0008
        /*0044*/ 	.byte	0x00, 0xf0, 0x11, 0x00


	//----- nvinfo : EIATTR_KPARAM_INFO
	.align		4
.L_172:
        /*0048*/ 	.byte	0x04, 0x17
        /*004a*/ 	.short	(.L_174 - .L_173)
.L_173:
        /*004c*/ 	.word	0x00000000
        /*0050*/ 	.short	0x0000
        /*0052*/ 	.short	0x0000
        /*0054*/ 	.byte	0x00, 0xf0, 0x21, 0x00


	//----- nvinfo : EIATTR_SPARSE_MMA_MASK
	.align		4
.L_174:
        /*0058*/ 	.byte	0x03, 0x50
        /*005a*/ 	.short	0x0000


	//----- nvinfo : EIATTR_MAXREG_COUNT
	.align		4
        /*005c*/ 	.byte	0x03, 0x1b
        /*005e*/ 	.short	0x00ff


	//----- nvinfo : EIATTR_MERCURY_ISA_VERSION
	.align		4
        /*0060*/ 	.byte	0x03, 0x5f
        /*0062*/ 	.short	0x0101


	//----- nvinfo : EIATTR_VRC_CTA_INIT_COUNT
	.align		4
        /*0064*/ 	.byte	0x02, 0x4a
	.zero		1
	.zero		1


	//----- nvinfo : EIATTR_EXIT_INSTR_OFFSETS
	.align		4
        /*0068*/ 	.byte	0x04, 0x1c
        /*006a*/ 	.short	(.L_176 - .L_175)


	//   ....[0]....
.L_175:
        /*006c*/ 	.word	0x000002b0


	//   ....[1]....
        /*0070*/ 	.word	0x00000a60


	//   ....[2]....
        /*0074*/ 	.word	0x00000c90


	//   ....[3]....
        /*0078*/ 	.word	0x00000dd0


	//   ....[4]....
        /*007c*/ 	.word	0x00000e00


	//   ....[5]....
        /*0080*/ 	.word	0x00000e60


	//   ....[6]....
        /*0084*/ 	.word	0x00000e80


	//   ....[7]....
        /*0088*/ 	.word	0x00001360


	//   ....[8]....
        /*008c*/ 	.word	0x00001570


	//   ....[9]....
        /*0090*/ 	.word	0x000016c0


	//   ....[10]....
        /*0094*/ 	.word	0x00001760


	//----- nvinfo : EIATTR_MAX_THREADS
	.align		4
.L_176:
        /*0098*/ 	.byte	0x04, 0x05
        /*009a*/ 	.short	(.L_178 - .L_177)
.L_177:
        /*009c*/ 	.word	0x00000080
        /*00a0*/ 	.word	0x00000001
        /*00a4*/ 	.word	0x00000001


	//----- nvinfo : EIATTR_CRS_STACK_SIZE
	.align		4
.L_178:
        /*00a8*/ 	.byte	0x04, 0x1e
        /*00aa*/ 	.short	(.L_180 - .L_179)
.L_179:
        /*00ac*/ 	.word	0x00000000


	//----- nvinfo : EIATTR_CBANK_PARAM_SIZE
	.align		4
.L_180:
        /*00b0*/ 	.byte	0x03, 0x19
        /*00b2*/ 	.short	0x0030


	//----- nvinfo : EIATTR_PARAM_CBANK
	.align		4
        /*00b4*/ 	.byte	0x04, 0x0a
        /*00b6*/ 	.short	(.L_182 - .L_181)
	.align		4
.L_181:
        /*00b8*/ 	.word	index@(.nv.constant0._ZN3cub18CUB_300001_SM_10006detail9transform16transform_kernelINS2_10policy_hubILb1EN4cuda3std3__45tupleIJN6thrust24THRUST_300001_SM_1000_NS6detail15normal_iteratorINSA_10device_ptrIdEEEEEEEE10policy1000ElNSB_10functional5actorINSJ_9compositeIJNSJ_16operator_adaptorINS7_10multipliesIvEEEENSK_INSJ_8argumentILj0EEEEENSK_INSJ_5valueIiEEEEEEEEESF_JPdEEEvT0_iT1_T2_DpNS2_10kernel_argIT3_EE)
        /*00bc*/ 	.short	0x0380
        /*00be*/ 	.short	0x0030


	//----- nvinfo : EIATTR_SW_WAR
	.align		4
.L_182:
        /*00c0*/ 	.byte	0x04, 0x36
        /*00c2*/ 	.short	(.L_184 - .L_183)
.L_183:
        /*00c4*/ 	.word	0x00000008
.L_184:


//--------------------- .nv.info._ZN3cub18CUB_300001_SM_10006detail9transform16transform_kernelINS2_10policy_hubILb1EN4cuda3std3__45tupleIJN6thrust24THRUST_300001_SM_1000_NS6detail15normal_iteratorINSA_10device_ptrIdEEEEEEEE10policy1000EiNSB_10functional5actorINSJ_9compositeIJNSJ_16operator_adaptorINS7_10multipliesIvEEEENSK_INSJ_8argumentILj0EEEEENSK_INSJ_5valueIiEEEEEEEEESF_JPdEEEvT0_iT1_T2_DpNS2_10kernel_argIT3_EE --------------------------
	.section	.nv.info._ZN3cub18CUB_300001_SM_10006detail9transform16transform_kernelINS2_10policy_hubILb1EN4cuda3std3__45tupleIJN6thrust24THRUST_300001_SM_1000_NS6detail15normal_iteratorINSA_10device_ptrIdEEEEEEEE10policy1000EiNSB_10functional5actorINSJ_9compositeIJNSJ_16operator_adaptorINS7_10multipliesIvEEEENSK_INSJ_8argumentILj0EEEEENSK_INSJ_5valueIiEEEEEEEEESF_JPdEEEvT0_iT1_T2_DpNS2_10kernel_argIT3_EE,"",@"SHT_CUDA_INFO"
	.sectionflags	@""
	.align	4


	//----- nvinfo : EIATTR_CUDA_API_VERSION
	.align		4
        /*0000*/ 	.byte	0x04, 0x37
        /*0002*/ 	.short	(.L_186 - .L_185)
.L_185:
        /*0004*/ 	.word	0x00000082


	//----- nvinfo : EIATTR_KPARAM_INFO
	.align		4
.L_186:
        /*0008*/ 	.byte	0x04, 0x17
        /*000a*/ 	.short	(.L_188 - .L_187)
.L_187:
        /*000c*/ 	.word	0x00000000
        /*0010*/ 	.short	0x0004
        /*0012*/ 	.short	0x0018
        /*0014*/ 	.byte	0x00, 0xf0, 0x41, 0x00


	//----- nvinfo : EIATTR_KPARAM_INFO
	.align		4
.L_188:
        /*0018*/ 	.byte	0x04, 0x17
        /*001a*/ 	.short	(.L_190 - .L_189)
.L_189:
        /*001c*/ 	.word	0x00000000
        /*0020*/ 	.short	0x0003
        /*0022*/ 	.short	0x0010
        /*0024*/ 	.byte	0x00, 0xf0, 0x21, 0x00


	//----- nvinfo : EIATTR_KPARAM_INFO
	.align		4
.L_190:
        /*0028*/ 	.byte	0x04, 0x17
        /*002a*/ 	.short	(.L_192 - .L_191)
.L_191:
        /*002c*/ 	.word	0x00000000
        /*0030*/ 	.short	0x0002
        /*0032*/ 	.short	0x0008
        /*0034*/ 	.byte	0x00, 0xf0, 0x21, 0x00


	//----- nvinfo : EIATTR_KPARAM_INFO
	.align		4
.L_192:
        /*0038*/ 	.byte	0x04, 0x17
        /*003a*/ 	.short	(.L_194 - .L_193)
.L_193:
        /*003c*/ 	.word	0x00000000
        /*0040*/ 	.short	0x0001
        /*0042*/ 	.short	0x0004
        /*0044*/ 	.byte	0x00, 0xf0, 0x11, 0x00


	//----- nvinfo : EIATTR_KPARAM_INFO
	.align		4
.L_194:
        /*0048*/ 	.byte	0x04, 0x17
        /*004a*/ 	.short	(.L_196 - .L_195)
.L_195:
        /*004c*/ 	.word	0x00000000
        /*0050*/ 	.short	0x0000
        /*0052*/ 	.short	0x0000
        /*0054*/ 	.byte	0x00, 0xf0, 0x11, 0x00


	//----- nvinfo : EIATTR_SPARSE_MMA_MASK
	.align		4
.L_196:
        /*0058*/ 	.byte	0x03, 0x50
        /*005a*/ 	.short	0x0000


	//----- nvinfo : EIATTR_MAXREG_COUNT
	.align		4
        /*005c*/ 	.byte	0x03, 0x1b
        /*005e*/ 	.short	0x00ff


	//----- nvinfo : EIATTR_MERCURY_ISA_VERSION
	.align		4
        /*0060*/ 	.byte	0x03, 0x5f
        /*0062*/ 	.short	0x0101


	//----- nvinfo : EIATTR_VRC_CTA_INIT_COUNT
	.align		4
        /*0064*/ 	.byte	0x02, 0x4a
	.zero		1
	.zero		1


	//----- nvinfo : EIATTR_EXIT_INSTR_OFFSETS
	.align		4
        /*0068*/ 	.byte	0x04, 0x1c
        /*006a*/ 	.short	(.L_198 - .L_197)


	//   ....[0]....
.L_197:
        /*006c*/ 	.word	0x000001f0


	//   ....[1]....
        /*0070*/ 	.word	0x000006d0


	//   ....[2]....
        /*0074*/ 	.word	0x000008f0


	//   ....[3]....
        /*0078*/ 	.word	0x00000a40


	//   ....[4]....
        /*007c*/ 	.word	0x00000b00


	//   ....[5]....
        /*0080*/ 	.word	0x00000b20


	//   ....[6]....
        /*0084*/ 	.word	0x00000ee0


	//   ....[7]....
        /*0088*/ 	.word	0x00001110


	//   ....[8]....
        /*008c*/ 	.word	0x00001250


	//   ....[9]....
        /*0090*/ 	.word	0x00001280


	//   ....[10]....
        /*0094*/ 	.word	0x000012e0


	//----- nvinfo : EIATTR_MAX_THREADS
	.align		4
.L_198:
        /*0098*/ 	.byte	0x04, 0x05
        /*009a*/ 	.short	(.L_200 - .L_199)
.L_199:
        /*009c*/ 	.word	0x00000080
        /*00a0*/ 	.word	0x00000001
        /*00a4*/ 	.word	0x00000001


	//----- nvinfo : EIATTR_CRS_STACK_SIZE
	.align		4
.L_200:
        /*00a8*/ 	.byte	0x04, 0x1e
        /*00aa*/ 	.short	(.L_202 - .L_201)
.L_201:
        /*00ac*/ 	.word	0x00000000


	//----- nvinfo : EIATTR_CBANK_PARAM_SIZE
	.align		4
.L_202:
        /*00b0*/ 	.byte	0x03, 0x19
        /*00b2*/ 	.short	0x0028


	//----- nvinfo : EIATTR_PARAM_CBANK
	.align		4
        /*00b4*/ 	.byte	0x04, 0x0a
        /*00b6*/ 	.short	(.L_204 - .L_203)
	.align		4
.L_203:
        /*00b8*/ 	.word	index@(.nv.constant0._ZN3cub18CUB_300001_SM_10006detail9transform16transform_kernelINS2_10policy_hubILb1EN4cuda3std3__45tupleIJN6thrust24THRUST_300001_SM_1000_NS6detail15normal_iteratorINSA_10device_ptrIdEEEEEEEE10policy1000EiNSB_10functional5actorINSJ_9compositeIJNSJ_16operator_adaptorINS7_10multipliesIvEEEENSK_INSJ_8argumentILj0EEEEENSK_INSJ_5valueIiEEEEEEEEESF_JPdEEEvT0_iT1_T2_DpNS2_10kernel_argIT3_EE)
        /*00bc*/ 	.short	0x0380
        /*00be*/ 	.short	0x0028


	//----- nvinfo : EIATTR_SW_WAR
	.align		4
.L_204:
        /*00c0*/ 	.byte	0x04, 0x36
        /*00c2*/ 	.short	(.L_206 - .L_205)
.L_205:
        /*00c4*/ 	.word	0x00000008
.L_206:


//--------------------- .nv.info._ZN3cub18CUB_300001_SM_10006detail8for_each13static_kernelINS2_12policy_hub_t12policy_500_tEmN6thrust24THRUST_300001_SM_1000_NS8cuda_cub20__uninitialized_fill7functorINS7_10device_ptrIdEEdEEEEvT0_T1_ --------------------------
	.section	.nv.info._ZN3cub18CUB_300001_SM_10006detail8for_each13static_kernelINS2_12policy_hub_t12policy_500_tEmN6thrust24THRUST_300001_SM_1000_NS8cuda_cub20__uninitialized_fill7functorINS7_10device_ptrIdEEdEEEEvT0_T1_,"",@"SHT_CUDA_INFO"
	.sectionflags	@""
	.align	4


	//----- nvinfo : EIATTR_CUDA_API_VERSION
	.align		4
        /*0000*/ 	.byte	0x04, 0x37
        /*0002*/ 	.short	(.L_208 - .L_207)
.L_207:
        /*0004*/ 	.word	0x00000082


	//----- nvinfo : EIATTR_KPARAM_INFO
	.align		4
.L_208:
        /*0008*/ 	.byte	0x04, 0x17
        /*000a*/ 	.short	(.L_210 - .L_209)
.L_209:
        /*000c*/ 	.word	0x00000000
        /*0010*/ 	.short	0x0001
        /*0012*/ 	.short	0x0008
        /*0014*/ 	.byte	0x00, 0xf0, 0x41, 0x00


	//----- nvinfo : EIATTR_KPARAM_INFO
	.align		4
.L_210:
        /*0018*/ 	.byte	0x04, 0x17
        /*001a*/ 	.short	(.L_212 - .L_211)
.L_211:
        /*001c*/ 	.word	0x00000000
        /*0020*/ 	.short	0x0000
        /*0022*/ 	.short	0x0000
        /*0024*/ 	.byte	0x00, 0xf0, 0x21, 0x00


	//----- nvinfo : EIATTR_SPARSE_MMA_MASK
	.align		4
.L_212:
        /*0028*/ 	.byte	0x03, 0x50
        /*002a*/ 	.short	0x0000


	//----- nvinfo : EIATTR_MAXREG_COUNT
	.align		4
        /*002c*/ 	.byte	0x03, 0x1b
        /*002e*/ 	.short	0x00ff


	//----- nvinfo : EIATTR_MERCURY_ISA_VERSION
	.align		4
        /*0030*/ 	.byte	0x03, 0x5f
        /*0032*/ 	.short	0x0101


	//----- nvinfo : EIATTR_VRC_CTA_INIT_COUNT
	.align		4
        /*0034*/ 	.byte	0x02, 0x4a
	.zero		1
	.zero		1


	//----- nvinfo : EIATTR_EXIT_INSTR_OFFSETS
	.align		4
        /*0038*/ 	.byte	0x04, 0x1c
        /*003a*/ 	.short	(.L_214 - .L_213)


	//   ....[0]....
.L_213:
        /*003c*/ 	.word	0x00000130


	//   ....[1]....
        /*0040*/ 	.word	0x00000230


	//   ....[2]....
        /*0044*/ 	.word	0x00000260


	//----- nvinfo : EIATTR_MAX_THREADS
	.align		4
.L_214:
        /*0048*/ 	.byte	0x04, 0x05
        /*004a*/ 	.short	(.L_216 - .L_215)
.L_215:
        /*004c*/ 	.word	0x00000100
        /*0050*/ 	.word	0x00000001
        /*0054*/ 	.word	0x00000001


	//----- nvinfo : EIATTR_CBANK_PARAM_SIZE
	.align		4
.L_216:
        /*0058*/ 	.byte	0x03, 0x19
        /*005a*/ 	.short	0x0018


	//----- nvinfo : EIATTR_PARAM_CBANK
	.align		4
        /*005c*/ 	.byte	0x04, 0x0a
        /*005e*/ 	.short	(.L_218 - .L_217)
	.align		4
.L_217:
        /*0060*/ 	.word	index@(.nv.constant0._ZN3cub18CUB_300001_SM_10006detail8for_each13static_kernelINS2_12policy_hub_t12policy_500_tEmN6thrust24THRUST_300001_SM_1000_NS8cuda_cub20__uninitialized_fill7functorINS7_10device_ptrIdEEdEEEEvT0_T1_)
        /*0064*/ 	.short	0x0380
        /*0066*/ 	.short	0x0018


	//----- nvinfo : EIATTR_SW_WAR
	.align		4
.L_218:
        /*0068*/ 	.byte	0x04, 0x36
        /*006a*/ 	.short	(.L_220 - .L_219)
.L_219:
        /*006c*/ 	.word	0x00000008
.L_220:


//--------------------- .nv.info._ZN3cub18CUB_300001_SM_10006detail11EmptyKernelIvEEvv --------------------------
	.section	.nv.info._ZN3cub18CUB_300001_SM_10006detail11EmptyKernelIvEEvv,"",@"SHT_CUDA_INFO"
	.sectionflags	@""
	.align	4


	//----- nvinfo : EIATTR_CUDA_API_VERSION
	.align		4
        /*0000*/ 	.byte	0x04, 0x37
        /*0002*/ 	.short	(.L_222 - .L_221)
.L_221:
        /*0004*/ 	.word	0x00000082


	//----- nvinfo : EIATTR_SPARSE_MMA_MASK
	.align		4
.L_222:
        /*0008*/ 	.byte	0x03, 0x50
        /*000a*/ 	.short	0x0000


	//----- nvinfo : EIATTR_MAXREG_COUNT
	.align		4
        /*000c*/ 	.byte	0x03, 0x1b
        /*000e*/ 	.short	0x00ff


	//----- nvinfo : EIATTR_MERCURY_ISA_VERSION
	.align		4
        /*0010*/ 	.byte	0x03, 0x5f
        /*0012*/ 	.short	0x0101


	//----- nvinfo : EIATTR_VRC_CTA_INIT_COUNT
	.align		4
        /*0014*/ 	.byte	0x02, 0x4a
	.zero		1
	.zero		1


	//----- nvinfo : EIATTR_EXIT_INSTR_OFFSETS
	.align		4
        /*0018*/ 	.byte	0x04, 0x1c
        /*001a*/ 	.short	(.L_224 - .L_223)


	//   ....[0]....
.L_223:
        /*001c*/ 	.word	0x00000010


	//----- nvinfo : EIATTR_SW_WAR
	.align		4
.L_224:
        /*0020*/ 	.byte	0x04, 0x36
        /*0022*/ 	.short	(.L_226 - .L_225)
.L_225:
        /*0024*/ 	.word	0x00000008
.L_226:


//--------------------- .nv.info._Z12forward_passPdS_ --------------------------
	.section	.nv.info._Z12forward_passPdS_,"",@"SHT_CUDA_INFO"
	.sectionflags	@""
	.align	4


	//----- nvinfo : EIATTR_CUDA_API_VERSION
	.align		4
        /*0000*/ 	.byte	0x04, 0x37
        /*0002*/ 	.short	(.L_228 - .L_227)
.L_227:
        /*0004*/ 	.word	0x00000082


	//----- nvinfo : EIATTR_KPARAM_INFO
	.align		4
.L_228:
        /*0008*/ 	.byte	0x04, 0x17
        /*000a*/ 	.short	(.L_230 - .L_229)
.L_229:
        /*000c*/ 	.word	0x00000000
        /*0010*/ 	.short	0x0001
        /*0012*/ 	.short	0x0008
        /*0014*/ 	.byte	0x00, 0xf5, 0x21, 0x00


	//----- nvinfo : EIATTR_KPARAM_INFO
	.align		4
.L_230:
        /*0018*/ 	.byte	0x04, 0x17
        /*001a*/ 	.short	(.L_232 - .L_231)
.L_231:
        /*001c*/ 	.word	0x00000000
        /*0020*/ 	.short	0x0000
        /*0022*/ 	.short	0x0000
        /*0024*/ 	.byte	0x00, 0xf5, 0x21, 0x00


	//----- nvinfo : EIATTR_SPARSE_MMA_MASK
	.align		4
.L_232:
        /*0028*/ 	.byte	0x03, 0x50
        /*002a*/ 	.short	0x0000


	//----- nvinfo : EIATTR_MAXREG_COUNT
	.align		4
        /*002c*/ 	.byte	0x03, 0x1b
        /*002e*/ 	.short	0x00ff


	//----- nvinfo : EIATTR_NUM_BARRIERS
	.align		4
        /*0030*/ 	.byte	0x02, 0x4c
        /*0032*/ 	.byte	0x01
	.zero		1


	//----- nvinfo : EIATTR_MERCURY_ISA_VERSION
	.align		4
        /*0034*/ 	.byte	0x03, 0x5f
        /*0036*/ 	.short	0x0101


	//----- nvinfo : EIATTR_VRC_CTA_INIT_COUNT
	.align		4
        /*0038*/ 	.byte	0x02, 0x4a
	.zero		1
	.zero		1


	//----- nvinfo : EIATTR_EXIT_INSTR_OFFSETS
	.align		4
        /*003c*/ 	.byte	0x04, 0x1c
        /*003e*/ 	.short	(.L_234 - .L_233)


	//   ....[0]....
.L_233:
        /*0040*/ 	.word	0x00000d00


	//----- nvinfo : EIATTR_CRS_STACK_SIZE
	.align		4
.L_234:
        /*0044*/ 	.byte	0x04, 0x1e
        /*0046*/ 	.short	(.L_236 - .L_235)
.L_235:
        /*0048*/ 	.word	0x00000000


	//----- nvinfo : EIATTR_CBANK_PARAM_SIZE
	.align		4
.L_236:
        /*004c*/ 	.byte	0x03, 0x19
        /*004e*/ 	.short	0x0010


	//----- nvinfo : EIATTR_PARAM_CBANK
	.align		4
        /*0050*/ 	.byte	0x04, 0x0a
        /*0052*/ 	.short	(.L_238 - .L_237)
	.align		4
.L_237:
        /*0054*/ 	.word	index@(.nv.constant0._Z12forward_passPdS_)
        /*0058*/ 	.short	0x0380
        /*005a*/ 	.short	0x0010


	//----- nvinfo : EIATTR_SW_WAR
	.align		4
.L_238:
        /*005c*/ 	.byte	0x04, 0x36
        /*005e*/ 	.short	(.L_240 - .L_239)
.L_239:
        /*0060*/ 	.word	0x00000008
.L_240:


//--------------------- .nv.callgraph             --------------------------
	.section	.nv.callgraph,"",@"SHT_CUDA_CALLGRAPH"
	.align	4
	.sectionentsize	8
	.align		4
        /*0000*/ 	.word	0x00000000
	.align		4
        /*0004*/ 	.word	0xffffffff
	.align		4
        /*0008*/ 	.word	0x00000000
	.align		4
        /*000c*/ 	.word	0xfffffffe
	.align		4
        /*0010*/ 	.word	0x00000000
	.align		4
        /*0014*/ 	.word	0xfffffffd
	.align		4
        /*0018*/ 	.word	0x00000000
	.align		4
        /*001c*/ 	.word	0xfffffffc


//--------------------- .nv.constant4             --------------------------
	.section	.nv.constant4,"a",@progbits
	.align	8
	.align		8
.nv.constant4:
        /*0000*/ 	.dword	_ZN34_INTERNAL_3531ffb6_4_k_cu_7828d68c4cuda3std3__45__cpo5beginE
	.align		8
        /*0008*/ 	.dword	_ZN34_INTERNAL_3531ffb6_4_k_cu_7828d68c4cuda3std3__45__cpo3endE
	.align		8
        /*0010*/ 	.dword	_ZN34_INTERNAL_3531ffb6_4_k_cu_7828d68c4cuda3std3__45__cpo6cbeginE
	.align		8
        /*0018*/ 	.dword	_ZN34_INTERNAL_3531ffb6_4_k_cu_7828d68c4cuda3std3__45__cpo4cendE
	.align		8
        /*0020*/ 	.dword	_ZN34_INTERNAL_3531ffb6_4_k_cu_7828d68c4cuda3std3__45__cpo6rbeginE
	.align		8
        /*0028*/ 	.dword	_ZN34_INTERNAL_3531ffb6_4_k_cu_7828d68c4cuda3std3__45__cpo4rendE
	.align		8
        /*0030*/ 	.dword	_ZN34_INTERNAL_3531ffb6_4_k_cu_7828d68c4cuda3std3__45__cpo7crbeginE
	.align		8
        /*0038*/ 	.dword	_ZN34_INTERNAL_3531ffb6_4_k_cu_7828d68c4cuda3std3__45__cpo5crendE
	.align		8
        /*0040*/ 	.dword	_ZN34_INTERNAL_3531ffb6_4_k_cu_7828d68c4cuda3std3__436_GLOBAL__N__3531ffb6_4_k_cu_7828d68c6ignoreE
	.align		8
        /*0048*/ 	.dword	_ZN34_INTERNAL_3531ffb6_4_k_cu_7828d68c4cuda3std3__419piecewise_constructE
	.align		8
        /*0050*/ 	.dword	_ZN34_INTERNAL_3531ffb6_4_k_cu_7828d68c4cuda3std3__48in_placeE
	.align		8
        /*0058*/ 	.dword	_ZN34_INTERNAL_3531ffb6_4_k_cu_7828d68c4cuda3std3__420unreachable_sentinelE
	.align		8
        /*0060*/ 	.dword	_ZN34_INTERNAL_3531ffb6_4_k_cu_7828d68c4cuda3std3__47nulloptE
	.align		8
        /*0068*/ 	.dword	_ZN34_INTERNAL_3531ffb6_4_k_cu_7828d68c4cuda3std3__48unexpectE
	.align		8
        /*0070*/ 	.dword	_ZN34_INTERNAL_3531ffb6_4_k_cu_7828d68c4cuda3std6ranges3__45__cpo4swapE
	.align		8
        /*0078*/ 	.dword	_ZN34_INTERNAL_3531ffb6_4_k_cu_7828d68c4cuda3std6ranges3__45__cpo9iter_moveE
	.align		8
        /*0080*/ 	.dword	_ZN34_INTERNAL_3531ffb6_4_k_cu_7828d68c4cuda3std6ranges3__45__cpo5beginE
	.align		8
        /*0088*/ 	.dword	_ZN34_INTERNAL_3531ffb6_4_k_cu_7828d68c4cuda3std6ranges3__45__cpo3endE
	.align		8
        /*0090*/ 	.dword	_ZN34_INTERNAL_3531ffb6_4_k_cu_7828d68c4cuda3std6ranges3__45__cpo6cbeginE
	.align		8
        /*0098*/ 	.dword	_ZN34_INTERNAL_3531ffb6_4_k_cu_7828d68c4cuda3std6ranges3__45__cpo4cendE
	.align		8
        /*00a0*/ 	.dword	_ZN34_INTERNAL_3531ffb6_4_k_cu_7828d68c4cuda3std6ranges3__45__cpo7advanceE
	.align		8
        /*00a8*/ 	.dword	_ZN34_INTERNAL_3531ffb6_4_k_cu_7828d68c4cuda3std6ranges3__45__cpo9iter_swapE
	.align		8
        /*00b0*/ 	.dword	_ZN34_INTERNAL_3531ffb6_4_k_cu_7828d68c4cuda3std6ranges3__45__cpo4nextE
	.align		8
        /*00b8*/ 	.dword	_ZN34_INTERNAL_3531ffb6_4_k_cu_7828d68c4cuda3std6ranges3__45__cpo4prevE
	.align		8
        /*00c0*/ 	.dword	_ZN34_INTERNAL_3531ffb6_4_k_cu_7828d68c4cuda3std6ranges3__45__cpo4dataE
	.align		8
        /*00c8*/ 	.dword	_ZN34_INTERNAL_3531ffb6_4_k_cu_7828d68c4cuda3std6ranges3__45__cpo5cdataE
	.align		8
        /*00d0*/ 	.dword	_ZN34_INTERNAL_3531ffb6_4_k_cu_7828d68c4cuda3std6ranges3__45__cpo4sizeE
	.align		8
        /*00d8*/ 	.dword	_ZN34_INTERNAL_3531ffb6_4_k_cu_7828d68c4cuda3std6ranges3__45__cpo5ssizeE
	.align		8
        /*00e0*/ 	.dword	_ZN34_INTERNAL_3531ffb6_4_k_cu_7828d68c4cuda3std6ranges3__45__cpo8distanceE
	.align		8
        /*00e8*/ 	.dword	_ZN34_INTERNAL_3531ffb6_4_k_cu_7828d68c6thrust24THRUST_300001_SM_1000_NS8cuda_cub3parE
	.align		8
        /*00f0*/ 	.dword	_ZN34_INTERNAL_3531ffb6_4_k_cu_7828d68c6thrust24THRUST_300001_SM_1000_NS8cuda_cub10par_nosyncE
	.align		8
        /*00f8*/ 	.dword	_ZN34_INTERNAL_3531ffb6_4_k_cu_7828d68c6thrust24THRUST_300001_SM_1000_NS6system6detail10sequential3seqE
	.align		8
        /*0100*/ 	.dword	_ZN34_INTERNAL_3531ffb6_4_k_cu_7828d68c6thrust24THRUST_300001_SM_1000_NS12placeholders2_1E
	.align		8
        /*0108*/ 	.dword	_ZN34_INTERNAL_3531ffb6_4_k_cu_7828d68c6thrust24THRUST_300001_SM_1000_NS12placeholders2_2E
	.align		8
        /*0110*/ 	.dword	_ZN34_INTERNAL_3531ffb6_4_k_cu_7828d68c6thrust24THRUST_300001_SM_1000_NS12placeholders2_3E
	.align		8
        /*0118*/ 	.dword	_ZN34_INTERNAL_3531ffb6_4_k_cu_7828d68c6thrust24THRUST_300001_SM_1000_NS12placeholders2_4E
	.align		8
        /*0120*/ 	.dword	_ZN34_INTERNAL_3531ffb6_4_k_cu_7828d68c6thrust24THRUST_300001_SM_1000_NS12placeholders2_5E
	.align		8
        /*0128*/ 	.dword	_ZN34_INTERNAL_3531ffb6_4_k_cu_7828d68c6thrust24THRUST_300001_SM_1000_NS12placeholders2_6E
	.align		8
        /*0130*/ 	.dword	_ZN34_INTERNAL_3531ffb6_4_k_cu_7828d68c6thrust24THRUST_300001_SM_1000_NS12placeholders2_7E
	.align		8
        /*0138*/ 	.dword	_ZN34_INTERNAL_3531ffb6_4_k_cu_7828d68c6thrust24THRUST_300001_SM_1000_NS12placeholders2_8E
	.align		8
        /*0140*/ 	.dword	_ZN34_INTERNAL_3531ffb6_4_k_cu_7828d68c6thrust24THRUST_300001_SM_1000_NS12placeholders2_9E
	.align		8
        /*0148*/ 	.dword	_ZN34_INTERNAL_3531ffb6_4_k_cu_7828d68c6thrust24THRUST_300001_SM_1000_NS12placeholders3_10E
	.align		8
        /*0150*/ 	.dword	_ZN34_INTERNAL_3531ffb6_4_k_cu_7828d68c6thrust24THRUST_300001_SM_1000_NS3seqE


//--------------------- .text._ZN3cub18CUB_300001_SM_10006detail4scan16DeviceScanKernelINS2_10policy_hubIN4cuda3std3__45tupleIJddEEES9_S9_m7scan_opE10Policy1000EN6thrust24THRUST_300001_SM_1000_NS12zip_iteratorINS8_IJNSE_6detail15normal_iteratorINSE_10device_ptrIdEEEESK_EEEEESM_NS0_13ScanTileStateIS9_Lb0EEESA_NS0_8NullTypeEmS9_Lb0ESP_EEvT0_T1_T2_iT3_T4_T5_ --------------------------
	.section	.text._ZN3cub18CUB_300001_SM_10006detail4scan16DeviceScanKernelINS2_10policy_hubIN4cuda3std3__45tupleIJddEEES9_S9_m7scan_opE10Policy1000EN6thrust24THRUST_300001_SM_1000_NS12zip_iteratorINS8_IJNSE_6detail15normal_iteratorINSE_10device_ptrIdEEEESK_EEEEESM_NS0_13ScanTileStateIS9_Lb0EEESA_NS0_8NullTypeEmS9_Lb0ESP_EEvT0_T1_T2_iT3_T4_T5_,"ax",@progbits
	.align	128
        .global         _ZN3cub18CUB_300001_SM_10006detail4scan16DeviceScanKernelINS2_10policy_hubIN4cuda3std3__45tupleIJddEEES9_S9_m7scan_opE10Policy1000EN6thrust24THRUST_300001_SM_1000_NS12zip_iteratorINS8_IJNSE_6detail15normal_iteratorINSE_10device_ptrIdEEEESK_EEEEESM_NS0_13ScanTileStateIS9_Lb0EEESA_NS0_8NullTypeEmS9_Lb0ESP_EEvT0_T1_T2_iT3_T4_T5_
        .type           _ZN3cub18CUB_300001_SM_10006detail4scan16DeviceScanKernelINS2_10policy_hubIN4cuda3std3__45tupleIJddEEES9_S9_m7scan_opE10Policy1000EN6thrust24THRUST_300001_SM_1000_NS12zip_iteratorINS8_IJNSE_6detail15normal_iteratorINSE_10device_ptrIdEEEESK_EEEEESM_NS0_13ScanTileStateIS9_Lb0EEESA_NS0_8NullTypeEmS9_Lb0ESP_EEvT0_T1_T2_iT3_T4_T5_,@function
        .size           _ZN3cub18CUB_300001_SM_10006detail4scan16DeviceScanKernelINS2_10policy_hubIN4cuda3std3__45tupleIJddEEES9_S9_m7scan_opE10Policy1000EN6thrust24THRUST_300001_SM_1000_NS12zip_iteratorINS8_IJNSE_6detail15normal_iteratorINSE_10device_ptrIdEEEESK_EEEEESM_NS0_13ScanTileStateIS9_Lb0EEESA_NS0_8NullTypeEmS9_Lb0ESP_EEvT0_T1_T2_iT3_T4_T5_,(.L_x_374 - _ZN3cub18CUB_300001_SM_10006detail4scan16DeviceScanKernelINS2_10policy_hubIN4cuda3std3__45tupleIJddEEES9_S9_m7scan_opE10Policy1000EN6thrust24THRUST_300001_SM_1000_NS12zip_iteratorINS8_IJNSE_6detail15normal_iteratorINSE_10device_ptrIdEEEESK_EEEEESM_NS0_13ScanTileStateIS9_Lb0EEESA_NS0_8NullTypeEmS9_Lb0ESP_EEvT0_T1_T2_iT3_T4_T5_)
        .other          _ZN3cub18CUB_300001_SM_10006detail4scan16DeviceScanKernelINS2_10policy_hubIN4cuda3std3__45tupleIJddEEES9_S9_m7scan_opE10Policy1000EN6thrust24THRUST_300001_SM_1000_NS12zip_iteratorINS8_IJNSE_6detail15normal_iteratorINSE_10device_ptrIdEEEESK_EEEEESM_NS0_13ScanTileStateIS9_Lb0EEESA_NS0_8NullTypeEmS9_Lb0ESP_EEvT0_T1_T2_iT3_T4_T5_,@"STO_CUDA_ENTRY STV_DEFAULT"
_ZN3cub18CUB_300001_SM_10006detail4scan16DeviceScanKernelINS2_10policy_hubIN4cuda3std3__45tupleIJddEEES9_S9_m7scan_opE10Policy1000EN6thrust24THRUST_300001_SM_1000_NS12zip_iteratorINS8_IJNSE_6detail15normal_iteratorINSE_10device_ptrIdEEEESK_EEEEESM_NS0_13ScanTileStateIS9_Lb0EEESA_NS0_8NullTypeEmS9_Lb0ESP_EEvT0_T1_T2_iT3_T4_T5_:
.text._ZN3cub18CUB_300001_SM_10006detail4scan16DeviceScanKernelINS2_10policy_hubIN4cuda3std3__45tupleIJddEEES9_S9_m7scan_opE10Policy1000EN6thrust24THRUST_300001_SM_1000_NS12zip_iteratorINS8_IJNSE_6detail15normal_iteratorINSE_10device_ptrIdEEEESK_EEEEESM_NS0_13ScanTileStateIS9_Lb0EEESA_NS0_8NullTypeEmS9_Lb0ESP_EEvT0_T1_T2_iT3_T4_T5_:
[----:B------:R-:W-:Y:S08]  /*0000*/  LDC R1, c[0x0][0x37c] ;  /* 0x0000df00ff017b82 */ /* 0x000ff00000000800 */
[----:B------:R-:W0:Y:S01]  /*0010*/  S2UR UR14, SR_CTAID.X ;  /* 0x00000000000e79c3 */ /* 0x000e220000002500 */
[----:B------:R-:W0:Y:S01]  /*0020*/  LDCU UR8, c[0x0][0x3b8] ;  /* 0x00007700ff0877ac */ /* 0x000e220008000800 */
[----:B------:R-:W1:Y:S01]  /*0030*/  LDCU.64 UR4, c[0x0][0x3c0] ;  /* 0x00007800ff0477ac */ /* 0x000e620008000a00 */
[----:B------:R-:W2:Y:S01]  /*0040*/  LDCU.64 UR10, c[0x0][0x358] ;  /* 0x00006b00ff0a77ac */ /* 0x000ea20008000a00 */
[----:B0-----:R-:W-:-:S04]  /*0050*/  UIADD3 UR8, UPT, UPT, UR14, UR8, URZ ;  /* 0x000000080e087290 */ /* 0x001fc8000fffe0ff */
[----:B------:R-:W-:-:S04]  /*0060*/  UIMAD.WIDE UR12, UR8, 0x180, URZ ;  /* 0x00000180080c78a5 */ /* 0x000fc8000f8e02ff */
[----:B-1----:R-:W-:-:S04]  /*0070*/  UIADD3 UR4, UP0, UPT, -UR12, UR4, URZ ;  /* 0x000000040c047290 */ /* 0x002fc8000ff1e1ff */
[----:B------:R-:W-:Y:S02]  /*0080*/  UIADD3.X UR5, UPT, UPT, ~UR13, UR5, URZ, UP0, !UPT ;  /* 0x000000050d057290 */ /* 0x000fe400087fe5ff */
[----:B------:R-:W-:-:S04]  /*0090*/  UISETP.GE.U32.AND UP0, UPT, UR4, 0x181, UPT ;  /* 0x000001810400788c */ /* 0x000fc8000bf06070 */
[----:B------:R-:W-:-:S09]  /*00a0*/  UISETP.GE.U32.AND.EX UP0, UPT, UR5, URZ, UPT, UP0 ;  /* 0x000000ff0500728c */ /* 0x000fd2000bf06100 */
[----:B--2---:R-:W-:Y:S05]  /*00b0*/  BRA.U !UP0, `(.L_x_0) ;  /* 0x0000002508607547 */ /* 0x004fea000b800000 */
[----:B------:R-:W0:Y:S01]  /*00c0*/  S2R R0, SR_TID.X ;  /* 0x0000000000007919 */ /* 0x000e220000002100 */
[----:B------:R-:W1:Y:S01]  /*00d0*/  LDCU.128 UR4, c[0x0][0x380] ;  /* 0x00007000ff0477ac */ /* 0x000e620008000c00 */
[C---:B0-----:R-:W-:Y:S02]  /*00e0*/  LOP3.LUT R2, R0.reuse, 0x1f, RZ, 0xc0, !PT ;  /* 0x0000001f00027812 */ /* 0x041fe400078ec0ff */
[----:B------:R-:W-:-:S05]  /*00f0*/  LOP3.LUT R3, R0, 0x3e0, RZ, 0xc0, !PT ;  /* 0x000003e000037812 */ /* 0x000fca00078ec0ff */
[----:B------:R-:W-:-:S05]  /*0100*/  IMAD R2, R3, 0x3, R2 ;  /* 0x0000000303027824 */ /* 0x000fca00078e0202 */
[----:B------:R-:W-:-:S05]  /*0110*/  IADD3 R3, P0, PT, R2, UR12, RZ ;  /* 0x0000000c02037c10 */ /* 0x000fca000ff1e0ff */
[----:B------:R-:W-:Y:S02]  /*0120*/  IMAD.X R4, RZ, RZ, UR13, P0 ;  /* 0x0000000dff047e24 */ /* 0x000fe400080e06ff */
[----:B------:R-:W-:-:S03]  /*0130*/  IMAD.SHL.U32 R2, R3, 0x8, RZ ;  /* 0x0000000803027824 */ /* 0x000fc600078e00ff */
[----:B------:R-:W-:Y:S02]  /*0140*/  SHF.L.U64.HI R3, R3, 0x3, R4 ;  /* 0x0000000303037819 */ /* 0x000fe40000010204 */
[C---:B-1----:R-:W-:Y:S02]  /*0150*/  IADD3 R6, P0, PT, R2.reuse, UR4, RZ ;  /* 0x0000000402067c10 */ /* 0x042fe4000ff1e0ff */
[----:B------:R-:W-:Y:S02]  /*0160*/  IADD3 R8, P1, PT, R2, UR6, RZ ;  /* 0x0000000602087c10 */ /* 0x000fe4000ff3e0ff */
[C---:B------:R-:W-:Y:S02]  /*0170*/  IADD3.X R7, PT, PT, R3.reuse, UR5, RZ, P0, !PT ;  /* 0x0000000503077c10 */ /* 0x040fe400087fe4ff */
[----:B------:R-:W-:-:S03]  /*0180*/  IADD3.X R9, PT, PT, R3, UR7, RZ, P1, !PT ;  /* 0x0000000703097c10 */ /* 0x000fc60008ffe4ff */
[----:B------:R-:W2:Y:S04]  /*0190*/  LDG.E.64 R20, desc[UR10][R6.64] ;  /* 0x0000000a06147981 */ /* 0x000ea8000c1e1b00 */
[----:B------:R-:W3:Y:S04]  /*01a0*/  LDG.E.64 R24, desc[UR10][R6.64+0x100] ;  /* 0x0001000a06187981 */ /* 0x000ee8000c1e1b00 */
[----:B------:R0:W4:Y:S04]  /*01b0*/  LDG.E.64 R28, desc[UR10][R6.64+0x200] ;  /* 0x0002000a061c7981 */ /* 0x000128000c1e1b00 */
[----:B------:R-:W2:Y:S04]  /*01c0*/  LDG.E.64 R22, desc[UR10][R8.64] ;  /* 0x0000000a08167981 */ /* 0x000ea8000c1e1b00 */
[----:B------:R-:W3:Y:S04]  /*01d0*/  LDG.E.64 R26, desc[UR10][R8.64+0x100] ;  /* 0x0001000a081a7981 */ /* 0x000ee8000c1e1b00 */
[----:B------:R-:W4:Y:S01]  /*01e0*/  LDG.E.64 R30, desc[UR10][R8.64+0x200] ;  /* 0x0002000a081e7981 */ /* 0x000f22000c1e1b00 */
[----:B------:R-:W1:Y:S01]  /*01f0*/  S2UR UR6, SR_CgaCtaId ;  /* 0x00000000000679c3 */ /* 0x000e620000008800 */
[----:B------:R-:W-:Y:S01]  /*0200*/  SHF.R.U32.HI R5, RZ, 0x5, R0 ;  /* 0x00000005ff057819 */ /* 0x000fe20000011600 */
[----:B------:R-:W-:Y:S01]  /*0210*/  UMOV UR4, 0x400 ;  /* 0x0000040000047882 */ /* 0x000fe20000000000 */
[----:B------:R-:W5:Y:S01]  /*0220*/  S2R R4, SR_LANEID ;  /* 0x0000000000047919 */ /* 0x000f620000000000 */
[----:B------:R-:W-:Y:S01]  /*0230*/  UISETP.NE.AND UP0, UPT, UR8, URZ, UPT ;  /* 0x000000ff0800728c */ /* 0x000fe2000bf05270 */
[----:B------:R-:W-:Y:S01]  /*0240*/  BSSY.RECONVERGENT B0, `(.L_x_1) ;  /* 0x000021e000007945 */ /* 0x000fe20003800200 */
[----:B-1----:R-:W-:Y:S01]  /*0250*/  ULEA UR6, UR6, UR4, 0x18 ;  /* 0x0000000406067291 */ /* 0x002fe2000f8ec0ff */
[----:B-----5:R-:W-:-:S05]  /*0260*/  IMAD R10, R5, 0x60, R4 ;  /* 0x00000060050a7824 */ /* 0x020fca00078e0204 */
[----:B------:R-:W-:-:S05]  /*0270*/  LEA R33, R10, UR6, 0x4 ;  /* 0x000000060a217c11 */ /* 0x000fca000f8e20ff */
[----:B0-----:R-:W-:Y:S01]  /*0280*/  IMAD R6, R4, 0x20, R33 ;  /* 0x0000002004067824 */ /* 0x001fe200078e0221 */
[----:B--2---:R0:W-:Y:S04]  /*0290*/  STS.128 [R33], R20 ;  /* 0x0000001421007388 */ /* 0x0041e80000000c00 */
[----:B---3--:R0:W-:Y:S04]  /*02a0*/  STS.128 [R33+0x200], R24 ;  /* 0x0002001821007388 */ /* 0x0081e80000000c00 */
[----:B----4-:R0:W-:Y:S01]  /*02b0*/  STS.128 [R33+0x400], R28 ;  /* 0x0004001c21007388 */ /* 0x0101e20000000c00 */
[----:B------:R-:W-:-:S03]  /*02c0*/  NOP ;  /* 0x0000000000007918 */ /* 0x000fc60000000000 */
[----:B------:R0:W1:Y:S04]  /*02d0*/  LDS.128 R8, [R6] ;  /* 0x0000000006087984 */ /* 0x0000680000000c00 */
[----:B------:R0:W2:Y:S04]  /*02e0*/  LDS.128 R12, [R6+0x10] ;  /* 0x00001000060c7984 */ /* 0x0000a80000000c00 */
[----:B------:R0:W3:Y:S01]  /*02f0*/  LDS.128 R16, [R6+0x20] ;  /* 0x0000200006107984 */ /* 0x0000e20000000c00 */
[----:B------:R-:W-:Y:S06]  /*0300*/  BAR.SYNC.DEFER_BLOCKING 0x0 ;  /* 0x0000000000007b1d */ /* 0x000fec0000010000 */
[----:B------:R-:W-:Y:S05]  /*0310*/  BRA.U UP0, `(.L_x_2) ;  /* 0x0000000500e47547 */ /* 0x000fea000b800000 */
[-C--:B012---:R-:W-:Y:S01]  /*0320*/  DFMA R20, R10, R12.reuse, R14 ;  /* 0x0000000c0a14722b */ /* 0x087fe2000000000e */
[----:B------:R-:W-:Y:S01]  /*0330*/  ISETP.GE.AND P0, PT, R4, 0x1, PT ;  /* 0x000000010400780c */ /* 0x000fe20003f06270 */
[----:B------:R-:W-:Y:S01]  /*0340*/  DMUL R6, R8, R12 ;  /* 0x0000000c08067228 */ /* 0x000fe20000000000 */
[----:B------:R-:W-:Y:S01]  /*0350*/  ISETP.GE.U32.AND P4, PT, R0, 0x20, PT ;  /* 0x000000200000780c */ /* 0x000fe20003f86070 */
[----:B------:R-:W-:Y:S01]  /*0360*/  BSSY.RECONVERGENT B1, `(.L_x_3) ;  /* 0x0000063000017945 */ /* 0x000fe20003800200 */
[C---:B------:R-:W-:Y:S02]  /*0370*/  ISETP.NE.AND P1, PT, R5.reuse, 0x1, PT ;  /* 0x000000010500780c */ /* 0x040fe40003f25270 */
[C---:B------:R-:W-:Y:S01]  /*0380*/  ISETP.NE.AND P2, PT, R5.reuse, 0x2, PT ;  /* 0x000000020500780c */ /* 0x040fe20003f45270 */
[C---:B---3--:R-:W-:Y:S01]  /*0390*/  DFMA R20, R16.reuse, R20, R18 ;  /* 0x000000141014722b */ /* 0x048fe20000000012 */
[----:B------:R-:W-:Y:S01]  /*03a0*/  ISETP.NE.AND P3, PT, R5, 0x3, PT ;  /* 0x000000030500780c */ /* 0x000fe20003f65270 */
[----:B------:R-:W-:-:S05]  /*03b0*/  DMUL R6, R16, R6 ;  /* 0x0000000610067228 */ /* 0x000fca0000000000 */
[----:B------:R-:W-:Y:S04]  /*03c0*/  SHFL.UP PT, R24, R20, 0x1, RZ ;  /* 0x0420000014187989 */ /* 0x000fe800000e00ff */
[----:B------:R-:W0:Y:S04]  /*03d0*/  SHFL.UP PT, R25, R21, 0x1, RZ ;  /* 0x0420000015197989 */ /* 0x000e2800000e00ff */
[----:B------:R-:W-:Y:S04]  /*03e0*/  SHFL.UP PT, R22, R6, 0x1, RZ ;  /* 0x0420000006167989 */ /* 0x000fe800000e00ff */
[----:B------:R-:W1:Y:S01]  /*03f0*/  SHFL.UP PT, R23, R7, 0x1, RZ ;  /* 0x0420000007177989 */ /* 0x000e6200000e00ff */
[----:B0-----:R-:W-:-:S02]  /*0400*/  DFMA R24, R6, R24, R20 ;  /* 0x000000180618722b */ /* 0x001fc40000000014 */
[----:B-1----:R-:W-:-:S08]  /*0410*/  DMUL R22, R6, R22 ;  /* 0x0000001606167228 */ /* 0x002fd00000000000 */
[----:B------:R-:W-:Y:S02]  /*0420*/  FSEL R26, R20, R24, !P0 ;  /* 0x00000018141a7208 */ /* 0x000fe40004000000 */
[----:B------:R-:W-:Y:S02]  /*0430*/  FSEL R27, R21, R25, !P0 ;  /* 0x00000019151b7208 */ /* 0x000fe40004000000 */
[----:B------:R-:W-:Y:S02]  /*0440*/  FSEL R24, R6, R22, !P0 ;  /* 0x0000001606187208 */ /* 0x000fe40004000000 */
[----:B------:R-:W-:Y:S01]  /*0450*/  FSEL R25, R7, R23, !P0 ;  /* 0x0000001707197208 */ /* 0x000fe20004000000 */
[----:B------:R-:W-:Y:S01]  /*0460*/  SHFL.UP PT, R22, R26, 0x2, RZ ;  /* 0x044000001a167989 */ /* 0x000fe200000e00ff */
[----:B------:R-:W-:-:S03]  /*0470*/  ISETP.GE.AND P0, PT, R4, 0x2, PT ;  /* 0x000000020400780c */ /* 0x000fc60003f06270 */
[----:B------:R-:W0:Y:S04]  /*0480*/  SHFL.UP PT, R23, R27, 0x2, RZ ;  /* 0x044000001b177989 */ /* 0x000e2800000e00ff */
[----:B------:R-:W-:Y:S04]  /*0490*/  SHFL.UP PT, R20, R24, 0x2, RZ ;  /* 0x0440000018147989 */ /* 0x000fe800000e00ff */
[----:B------:R-:W1:Y:S01]  /*04a0*/  SHFL.UP PT, R21, R25, 0x2, RZ ;  /* 0x0440000019157989 */ /* 0x000e6200000e00ff */
[-C--:B0-----:R-:W-:Y:S02]  /*04b0*/  DFMA R22, R22, R24.reuse, R26 ;  /* 0x000000181616722b */ /* 0x081fe4000000001a */
        /* <DEDUP_REMOVED lines=13> */
[----:B------:R-:W-:-:S03]  /*0590*/  FSEL R27, R29, R21, !P0 ;  /* 0x000000151d1b7208 */ /* 0x000fc60004000000 */
[----:B------:R-:W-:Y:S01]  /*05a0*/  SHFL.UP PT, R20, R26, 0x8, RZ ;  /* 0x050000001a147989 */ /* 0x000fe200000e00ff */
[----:B------:R-:W-:-:S03]  /*05b0*/  FSEL R24, R22, R6, !P0 ;  /* 0x0000000616187208 */ /* 0x000fc60004000000 */
[----:B------:R-:W0:Y:S01]  /*05c0*/  SHFL.UP PT, R21, R27, 0x8, RZ ;  /* 0x050000001b157989 */ /* 0x000e2200000e00ff */
[----:B------:R-:W-:Y:S02]  /*05d0*/  FSEL R25, R23, R7, !P0 ;  /* 0x0000000717197208 */ /* 0x000fe40004000000 */
[----:B------:R-:W-:Y:S01]  /*05e0*/  ISETP.GE.AND P0, PT, R4, 0x8, PT ;  /* 0x000000080400780c */ /* 0x000fe20003f06270 */
        /* <DEDUP_REMOVED lines=10> */
[----:B------:R-:W-:Y:S01]  /*0690*/  ISETP.NE.AND P0, PT, R4, 0x1f, PT ;  /* 0x0000001f0400780c */ /* 0x000fe20003f05270 */
[----:B------:R-:W-:Y:S04]  /*06a0*/  SHFL.UP PT, R20, R40, 0x10, RZ ;  /* 0x0600000028147989 */ /* 0x000fe800000e00ff */
[----:B------:R-:W1:Y:S08]  /*06b0*/  SHFL.UP PT, R21, R41, 0x10, RZ ;  /* 0x0600000029157989 */ /* 0x000e7000000e00ff */
[----:B------:R-:W-:Y:S01]  /*06c0*/  @!P0 LEA R43, R5, UR6, 0x4 ;  /* 0x00000006052b8c11 */ /* 0x000fe2000f8e20ff */
[----:B0-----:R-:W-:-:S02]  /*06d0*/  DFMA R22, R22, R40, R6 ;  /* 0x000000281616722b */ /* 0x001fc40000000006 */
[----:B-1----:R-:W-:-:S07]  /*06e0*/  DMUL R20, R20, R40 ;  /* 0x0000002814147228 */ /* 0x002fce0000000000 */
[----:B------:R-:W-:Y:S01]  /*06f0*/  @!P0 STS.128 [R43+0x40], R20 ;  /* 0x000040142b008388 */ /* 0x000fe20000000c00 */
[----:B------:R-:W-:Y:S01]  /*0700*/  BAR.SYNC.DEFER_BLOCKING 0x0 ;  /* 0x0000000000007b1d */ /* 0x000fe20000010000 */
[----:B------:R-:W-:-:S04]  /*0710*/  ISETP.GE.AND P0, PT, R4, 0x10, PT ;  /* 0x000000100400780c */ /* 0x000fc80003f06270 */
[----:B------:R-:W-:Y:S02]  /*0720*/  FSEL R42, R41, R21, !P0 ;  /* 0x00000015292a7208 */ /* 0x000fe40004000000 */
[----:B------:R-:W-:Y:S02]  /*0730*/  FSEL R7, R7, R23, !P0 ;  /* 0x0000001707077208 */ /* 0x000fe40004000000 */
[----:B------:R-:W-:Y:S01]  /*0740*/  FSEL R40, R40, R20, !P0 ;  /* 0x0000001428287208 */ /* 0x000fe20004000000 */
[----:B------:R-:W-:Y:S01]  /*0750*/  SHFL.UP PT, R21, R42, 0x1, RZ ;  /* 0x042000002a157989 */ /* 0x000fe200000e00ff */
[----:B------:R-:W-:Y:S02]  /*0760*/  FSEL R44, R6, R22, !P0 ;  /* 0x00000016062c7208 */ /* 0x000fe40004000000 */
[----:B------:R-:W-:Y:S01]  /*0770*/  ISETP.NE.AND P0, PT, R0, RZ, PT ;  /* 0x000000ff0000720c */ /* 0x000fe20003f05270 */
[----:B------:R-:W-:Y:S04]  /*0780*/  SHFL.UP PT, R20, R40, 0x1, RZ ;  /* 0x0420000028147989 */ /* 0x000fe800000e00ff */
[----:B------:R-:W-:Y:S04]  /*0790*/  SHFL.UP PT, R6, R44, 0x1, RZ ;  /* 0x042000002c067989 */ /* 0x000fe800000e00ff */
[----:B------:R-:W-:Y:S04]  /*07a0*/  SHFL.UP PT, R7, R7, 0x1, RZ ;  /* 0x0420000007077989 */ /* 0x000fe800000e00ff */
[----:B------:R-:W0:Y:S04]  /*07b0*/  LDS.128 R24, [UR6+0x40] ;  /* 0x00004006ff187984 */ /* 0x000e280008000c00 */
[----:B------:R-:W1:Y:S04]  /*07c0*/  LDS.128 R28, [UR6+0x50] ;  /* 0x00005006ff1c7984 */ /* 0x000e680008000c00 */
[----:B------:R-:W2:Y:S04]  /*07d0*/  LDS.128 R32, [UR6+0x60] ;  /* 0x00006006ff207984 */ /* 0x000ea80008000c00 */
[----:B------:R-:W3:Y:S01]  /*07e0*/  LDS.128 R36, [UR6+0x70] ;  /* 0x00007006ff247984 */ /* 0x000ee20008000c00 */
[----:B0-----:R-:W-:-:S02]  /*07f0*/  FSEL R41, R26, RZ, !P1 ;  /* 0x000000ff1a297208 */ /* 0x001fc40004800000 */
[----:B------:R-:W-:Y:S01]  /*0800*/  FSEL R23, R24, RZ, !P1 ;  /* 0x000000ff18177208 */ /* 0x000fe20004800000 */
[-C--:B-1----:R-:W-:Y:S01]  /*0810*/  DFMA R30, R26, R28.reuse, R30 ;  /* 0x0000001c1a1e722b */ /* 0x082fe2000000001e */
[----:B------:R-:W-:Y:S01]  /*0820*/  FSEL R5, R25, RZ, !P1 ;  /* 0x000000ff19057208 */ /* 0x000fe20004800000 */
[----:B------:R-:W-:Y:S01]  /*0830*/  DMUL R28, R24, R28 ;  /* 0x0000001c181c7228 */ /* 0x000fe20000000000 */
[----:B------:R-:W-:-:S05]  /*0840*/  FSEL R27, R27, RZ, !P1 ;  /* 0x000000ff1b1b7208 */ /* 0x000fca0004800000 */
[-C--:B--2---:R-:W-:Y:S02]  /*0850*/  DFMA R34, R30, R32.reuse, R34 ;  /* 0x000000201e22722b */ /* 0x084fe40000000022 */
[----:B------:R-:W-:Y:S01]  /*0860*/  DMUL R32, R28, R32 ;  /* 0x000000201c207228 */ /* 0x000fe20000000000 */
[----:B------:R-:W-:Y:S02]  /*0870*/  FSEL R25, R30, R41, !P2 ;  /* 0x000000291e197208 */ /* 0x000fe40005000000 */
[----:B------:R-:W-:Y:S02]  /*0880*/  FSEL R23, R28, R23, !P2 ;  /* 0x000000171c177208 */ /* 0x000fe40005000000 */
[----:B------:R-:W-:Y:S01]  /*0890*/  FSEL R31, R31, R27, !P2 ;  /* 0x0000001b1f1f7208 */ /* 0x000fe20005000000 */
[-C--:B---3--:R-:W-:Y:S01]  /*08a0*/  DFMA R38, R34, R36.reuse, R38 ;  /* 0x000000242226722b */ /* 0x088fe20000000026 */
[----:B------:R-:W-:Y:S01]  /*08b0*/  FSEL R29, R29, R5, !P2 ;  /* 0x000000051d1d7208 */ /* 0x000fe20005000000 */
[----:B------:R-:W-:Y:S01]  /*08c0*/  DMUL R36, R32, R36 ;  /* 0x0000002420247228 */ /* 0x000fe20000000000 */
[----:B------:R-:W-:-:S02]  /*08d0*/  FSEL R24, R34, R25, !P3 ;  /* 0x0000001922187208 */ /* 0x000fc40005800000 */
[----:B------:R-:W-:Y:S02]  /*08e0*/  FSEL R22, R32, R23, !P3 ;  /* 0x0000001720167208 */ /* 0x000fe40005800000 */
[----:B------:R-:W-:Y:S02]  /*08f0*/  FSEL R25, R35, R31, !P3 ;  /* 0x0000001f23197208 */ /* 0x000fe40005800000 */
[----:B------:R-:W-:Y:S01]  /*0900*/  FSEL R23, R33, R29, !P3 ;  /* 0x0000001d21177208 */ /* 0x000fe20005800000 */
[----:B------:R-:W-:Y:S06]  /*0910*/  @!P4 BRA `(.L_x_4) ;  /* 0x00000000001cc947 */ /* 0x000fec0003800000 */
[C---:B------:R-:W-:Y:S01]  /*0920*/  DFMA R6, R20.reuse, R24, R6 ;  /* 0x000000181406722b */ /* 0x040fe20000000006 */
[----:B------:R-:W-:Y:S01]  /*0930*/  ISETP.NE.AND P1, PT, R4, RZ, PT ;  /* 0x000000ff0400720c */ /* 0x000fe20003f25270 */
[----:B------:R-:W-:-:S08]  /*0940*/  DMUL R20, R20, R22 ;  /* 0x0000001614147228 */ /* 0x000fd00000000000 */
[----:B------:R-:W-:Y:S02]  /*0950*/  FSEL R6, R24, R6, !P1 ;  /* 0x0000000618067208 */ /* 0x000fe40004800000 */
[----:B------:R-:W-:Y:S02]  /*0960*/  FSEL R7, R25, R7, !P1 ;  /* 0x0000000719077208 */ /* 0x000fe40004800000 */
[----:B------:R-:W-:Y:S02]  /*0970*/  FSEL R20, R22, R20, !P1 ;  /* 0x0000001416147208 */ /* 0x000fe40004800000 */
[----:B------:R-:W-:-:S07]  /*0980*/  FSEL R21, R23, R21, !P1 ;  /* 0x0000001517157208 */ /* 0x000fce0004800000 */
.L_x_4:
[----:B------:R-:W-:Y:S05]  /*0990*/  BSYNC.RECONVERGENT B1 ;  /* 0x0000000000017941 */ /* 0x000fea0003800200 */
.L_x_3:
[C---:B------:R-:W-:Y:S02]  /*09a0*/  DMUL R4, R8.reuse, R20 ;  /* 0x0000001408047228 */ /* 0x040fe40000000000 */
[----:B------:R-:W-:Y:S01]  /*09b0*/  DFMA R6, R8, R6, R10 ;  /* 0x000000060806722b */ /* 0x000fe2000000000a */
[----:B------:R-:W-:Y:S10]  /*09c0*/  @P0 BRA `(.L_x_5) ;  /* 0x0000001800940947 */ /* 0x000ff40003800000 */
[----:B------:R-:W0:Y:S01]  /*09d0*/  LDC.64 R20, c[0x0][0x3b0] ;  /* 0x0000ec00ff147b82 */ /* 0x000e220000000a00 */
[----:B------:R-:W-:Y:S02]  /*09e0*/  IMAD.MOV.U32 R25, RZ, RZ, 0x65 ;  /* 0x00000065ff197424 */ /* 0x000fe400078e00ff */
[----:B------:R-:W-:Y:S02]  /*09f0*/  IMAD.MOV.U32 R6, RZ, RZ, R10 ;  /* 0x000000ffff067224 */ /* 0x000fe400078e000a */
[----:B------:R-:W-:Y:S02]  /*0a00*/  IMAD.MOV.U32 R7, RZ, RZ, R11 ;  /* 0x000000ffff077224 */ /* 0x000fe400078e000b */
[----:B------:R-:W-:Y:S01]  /*0a10*/  IMAD.MOV.U32 R4, RZ, RZ, R8 ;  /* 0x000000ffff047224 */ /* 0x000fe200078e0008 */
[----:B------:R-:W1:Y:S01]  /*0a20*/  LDC.64 R22, c[0x0][0x3a0] ;  /* 0x0000e800ff167b82 */ /* 0x000e620000000a00 */
[----:B------:R-:W-:Y:S01]  /*0a30*/  IMAD.MOV.U32 R5, RZ, RZ, R9 ;  /* 0x000000ffff057224 */ /* 0x000fe200078e0009 */
[----:B0-----:R0:W-:Y:S04]  /*0a40*/  ST.E.64.STRONG.GPU desc[UR10][R20.64+0x200], R36 ;  /* 0x0002002414007985 */ /* 0x0011e8000c10fb0a */
[----:B------:R0:W-:Y:S01]  /*0a50*/  ST.E.64.STRONG.GPU desc[UR10][R20.64+0x208], R38 ;  /* 0x0002082614007985 */ /* 0x0001e2000c10fb0a */
[----:B------:R-:W-:Y:S06]  /*0a60*/  MEMBAR.ALL.GPU ;  /* 0x0000000000007992 */ /* 0x000fec000000a000 */
[----:B------:R-:W-:-:S00]  /*0a70*/  ERRBAR ;  /* 0x00000000000079ab */ /* 0x000fc00000000000 */
[----:B------:R-:W-:Y:S06]  /*0a80*/  CGAERRBAR ;  /* 0x00000000000075ab */ /* 0x000fec0000000000 */
[----:B-1----:R0:W-:Y:S01]  /*0a90*/  ST.E.STRONG.GPU desc[UR10][R22.64+0x80], R25 ;  /* 0x0000801916007985 */ /* 0x0021e2000c10f90a */
[----:B------:R-:W-:Y:S05]  /*0aa0*/  BRA `(.L_x_5) ;  /* 0x00000018005c7947 */ /* 0x000fea0003800000 */
.L_x_2:
[-C--:B012---:R-:W-:Y:S01]  /*0ab0*/  DFMA R20, R10, R12.reuse, R14 ;  /* 0x0000000c0a14722b */ /* 0x087fe2000000000e */
[----:B------:R-:W-:Y:S01]  /*0ac0*/  ISETP.GE.AND P0, PT, R4, 0x1, PT ;  /* 0x000000010400780c */ /* 0x000fe20003f06270 */
[----:B------:R-:W-:Y:S01]  /*0ad0*/  DMUL R6, R8, R12 ;  /* 0x0000000c08067228 */ /* 0x000fe20000000000 */
[C---:B------:R-:W-:Y:S02]  /*0ae0*/  ISETP.NE.AND P1, PT, R5.reuse, 0x2, PT ;  /* 0x000000020500780c */ /* 0x040fe40003f25270 */
[----:B------:R-:W-:-:S03]  /*0af0*/  ISETP.NE.AND P2, PT, R5, 0x3, PT ;  /* 0x000000030500780c */ /* 0x000fc60003f45270 */
[C---:B---3--:R-:W-:Y:S02]  /*0b00*/  DFMA R28, R16.reuse, R20, R18 ;  /* 0x00000014101c722b */ /* 0x048fe40000000012 */
        /* <DEDUP_REMOVED lines=60> */
[----:B------:R-:W-:Y:S01]  /*0ed0*/  ISETP.NE.AND P0, PT, R5, 0x1, PT ;  /* 0x000000010500780c */ /* 0x000fe20003f05270 */
        /* <DEDUP_REMOVED lines=12> */
[----:B------:R-:W-:Y:S02]  /*0fa0*/  FSEL R23, R27, RZ, !P0 ;  /* 0x000000ff1b177208 */ /* 0x000fe40004000000 */
[----:B------:R-:W-:-:S03]  /*0fb0*/  ISETP.GE.U32.AND P0, PT, R0, 0x20, PT ;  /* 0x000000200000780c */ /* 0x000fc60003f06070 */
        /* <DEDUP_REMOVED lines=13> */
[C---:B------:R-:W-:Y:S01]  /*1090*/  DMUL R22, R20.reuse, R24 ;  /* 0x0000001814167228 */ /* 0x040fe20000000000 */
[----:B------:R-:W-:Y:S01]  /*10a0*/  ISETP.NE.AND P0, PT, R4, RZ, PT ;  /* 0x000000ff0400720c */ /* 0x000fe20003f05270 */
[----:B------:R-:W-:-:S08]  /*10b0*/  DFMA R6, R20, R26, R6 ;  /* 0x0000001a1406722b */ /* 0x000fd00000000006 */
[----:B------:R-:W-:Y:S02]  /*10c0*/  FSEL R20, R24, R22, !P0 ;  /* 0x0000001618147208 */ /* 0x000fe40004000000 */
[----:B------:R-:W-:Y:S02]  /*10d0*/  FSEL R21, R25, R23, !P0 ;  /* 0x0000001719157208 */ /* 0x000fe40004000000 */
[----:B------:R-:W-:Y:S02]  /*10e0*/  FSEL R6, R26, R6, !P0 ;  /* 0x000000061a067208 */ /* 0x000fe40004000000 */
[----:B------:R-:W-:Y:S01]  /*10f0*/  FSEL R7, R27, R7, !P0 ;  /* 0x000000071b077208 */ /* 0x000fe20004000000 */
[----:B------:R-:W-:Y:S06]  /*1100*/  BRA `(.L_x_7) ;  /* 0x0000001000887947 */ /* 0x000fec0003800000 */
.L_x_6:
[----:B------:R-:W-:Y:S01]  /*1110*/  ISETP.NE.AND P0, PT, R0, RZ, PT ;  /* 0x000000ff0000720c */ /* 0x000fe20003f05270 */
[----:B------:R-:W0:Y:S01]  /*1120*/  LDC.64 R28, c[0x0][0x3a0] ;  /* 0x0000e800ff1c7b82 */ /* 0x000e220000000a00 */
[----:B------:R-:W-:Y:S01]  /*1130*/  IMAD.U32 R5, RZ, RZ, UR8 ;  /* 0x00000008ff057e24 */ /* 0x000fe2000f8e00ff */
[----:B------:R-:W1:Y:S01]  /*1140*/  LDCU UR4, c[0x0][0x370] ;  /* 0x00006e00ff0477ac */ /* 0x000e620008000800 */
[----:B------:R-:W-:Y:S01]  /*1150*/  IMAD.U32 R23, RZ, RZ, UR8 ;  /* 0x00000008ff177e24 */ /* 0x000fe2000f8e00ff */
[----:B------:R-:W-:-:S05]  /*1160*/  LOP3.LUT R0, RZ, R0, RZ, 0x33, !PT ;  /* 0x00000000ff007212 */ /* 0x000fca00078e33ff */
[----:B------:R-:W-:-:S03]  /*1170*/  VIADD R27, R0, UR8 ;  /* 0x00000008001b7c36 */ /* 0x000fc60008000000 */
[----:B------:R-:W2:Y:S01]  /*1180*/  @!P0 LDC.64 R24, c[0x0][0x3a8] ;  /* 0x0000ea00ff188b82 */ /* 0x000ea20000000a00 */
[----:B------:R3:W-:Y:S04]  /*1190*/  @!P0 STS.64 [UR6+0x28], R36 ;  /* 0x00002824ff008988 */ /* 0x0007e80008000a06 */
[----:B------:R3:W-:Y:S01]  /*11a0*/  @!P0 STS.64 [UR6+0x30], R38 ;  /* 0x00003026ff008988 */ /* 0x0007e20008000a06 */
[----:B-1----:R-:W-:Y:S01]  /*11b0*/  UISETP.GT.U32.AND UP0, UPT, UR4, 0x1f3, UPT ;  /* 0x000001f30400788c */ /* 0x002fe2000bf04070 */
[----:B0-----:R-:W-:-:S04]  /*11c0*/  IMAD.WIDE R22, R23, 0x4, R28 ;  /* 0x0000000417167825 */ /* 0x001fc800078e021c */
[----:B--2---:R-:W-:-:S04]  /*11d0*/  @!P0 IMAD.WIDE R24, R5, 0x10, R24 ;  /* 0x0000001005188825 */ /* 0x004fc800078e0218 */
[----:B------:R-:W-:Y:S01]  /*11e0*/  @!P0 IMAD.MOV.U32 R5, RZ, RZ, 0x64 ;  /* 0x00000064ff058424 */ /* 0x000fe200078e00ff */
[----:B------:R3:W-:Y:S04]  /*11f0*/  @!P0 ST.E.64.STRONG.GPU desc[UR10][R24.64+0x200], R36 ;  /* 0x0002002418008985 */ /* 0x0007e8000c10fb0a */
[----:B------:R3:W-:Y:S01]  /*1200*/  @!P0 ST.E.64.STRONG.GPU desc[UR10][R24.64+0x208], R38 ;  /* 0x0002082618008985 */ /* 0x0007e2000c10fb0a */
[----:B------:R-:W-:Y:S06]  /*1210*/  @!P0 MEMBAR.ALL.GPU ;  /* 0x0000000000008992 */ /* 0x000fec000000a000 */
[----:B------:R-:W-:-:S00]  /*1220*/  @!P0 ERRBAR ;  /* 0x00000000000089ab */ /* 0x000fc00000000000 */
[----:B------:R-:W-:Y:S06]  /*1230*/  @!P0 CGAERRBAR ;  /* 0x00000000000085ab */ /* 0x000fec0000000000 */
[----:B------:R3:W-:Y:S01]  /*1240*/  @!P0 ST.E.STRONG.GPU desc[UR10][R22.64+0x80], R5 ;  /* 0x0000800516008985 */ /* 0x0007e2000c10f90a */
[----:B------:R-:W-:Y:S05]  /*1250*/  BRA.U UP0, `(.L_x_8) ;  /* 0x0000000100087547 */ /* 0x000fea000b800000 */
[----:B------:R0:W-:Y:S06]  /*1260*/  MEMBAR.SC.CTA ;  /* 0x0000000000007992 */ /* 0x0001ec0000000000 */
[----:B0-----:R-:W-:Y:S05]  /*1270*/  BRA `(.L_x_9) ;  /* 0x0000000000087947 */ /* 0x001fea0003800000 */
.L_x_8:
[----:B------:R-:W-:Y:S05]  /*1280*/  NANOSLEEP 0x1c2 ;  /* 0x000001c20000795d */ /* 0x000fea0003800000 */
[----:B------:R-:W-:Y:S01]  /*1290*/  NOP ;  /* 0x0000000000007918 */ /* 0x000fe20000000000 */
.L_x_9:
[----:B---3--:R-:W-:-:S07]  /*12a0*/  IMAD.WIDE R22, R27, 0x4, R28 ;  /* 0x000000041b167825 */ /* 0x008fce00078e021c */
.L_x_11:
[----:B------:R-:W2:Y:S01]  /*12b0*/  LD.E.STRONG.GPU R0, desc[UR10][R22.64+0x80] ;  /* 0x0000800a16007980 */ /* 0x000ea2000c10f900 */
[----:B------:R-:W-:Y:S05]  /*12c0*/  YIELD ;  /* 0x0000000000007946 */ /* 0x000fea0003800000 */
[----:B--2---:R-:W-:Y:S01]  /*12d0*/  ISETP.NE.AND P0, PT, R0, 0x63, PT ;  /* 0x000000630000780c */ /* 0x004fe20003f05270 */
[----:B------:R-:W-:Y:S06]  /*12e0*/  MEMBAR.SC.GPU ;  /* 0x0000000000007992 */ /* 0x000fec0000002000 */
[----:B------:R-:W-:-:S00]  /*12f0*/  ERRBAR ;  /* 0x00000000000079ab */ /* 0x000fc00000000000 */
[----:B------:R-:W-:Y:S06]  /*1300*/  CGAERRBAR ;  /* 0x00000000000075ab */ /* 0x000fec0000000000 */
[----:B------:R-:W-:Y:S01]  /*1310*/  CCTL.IVALL ;  /* 0x00000000ff00798f */ /* 0x000fe20002000000 */
[----:B------:R-:W-:-:S03]  /*1320*/  UMOV UR4, 0xffffffff ;  /* 0xffffffff00047882 */ /* 0x000fc60000000000 */
[----:B------:R-:W-:Y:S05]  /*1330*/  BRA.DIV UR4, `(.L_x_10) ;  /* 0x0000003a04687947 */ /* 0x000fea000b800000 */
[----:B------:R-:W-:-:S13]  /*1340*/  VOTE.ANY P0, !P0 ;  /* 0x0000000000ff7806 */ /* 0x000fda0004000100 */
.L_x_52:
[----:B------:R-:W-:Y:S05]  /*1350*/  @P0 BRA `(.L_x_11) ;  /* 0xfffffffc00d40947 */ /* 0x000fea000383ffff */
[----:B------:R-:W-:Y:S01]  /*1360*/  ISETP.NE.AND P0, PT, R0, 0x65, PT ;  /* 0x000000650000780c */ /* 0x000fe20003f05270 */
[----:B------:R-:W-:-:S12]  /*1370*/  BSSY.RECONVERGENT B1, `(.L_x_12) ;  /* 0x000000f000017945 */ /* 0x000fd80003800200 */
[----:B------:R-:W-:Y:S05]  /*1380*/  @!P0 BRA `(.L_x_13) ;  /* 0x0000000000248947 */ /* 0x000fea0003800000 */
[----:B------:R-:W-:Y:S02]  /*1390*/  ISETP.NE.AND P1, PT, R0, 0x64, PT ;  /* 0x000000640000780c */ /* 0x000fe40003f25270 */
[----:B------:R-:W-:Y:S02]  /*13a0*/  CS2R R24, SRZ ;  /* 0x0000000000187805 */ /* 0x000fe4000001ff00 */
[----:B------:R-:W-:-:S09]  /*13b0*/  CS2R R22, SRZ ;  /* 0x0000000000167805 */ /* 0x000fd2000001ff00 */
[----:B------:R-:W-:Y:S05]  /*13c0*/  @P1 BRA `(.L_x_14) ;  /* 0x0000000000241947 */ /* 0x000fea0003800000 */
[----:B------:R-:W0:Y:S02]  /*13d0*/  LDC.64 R28, c[0x0][0x3a8] ;  /* 0x0000ea00ff1c7b82 */ /* 0x000e240000000a00 */
[----:B0-----:R-:W-:-:S05]  /*13e0*/  IMAD.WIDE R28, R27, 0x10, R28 ;  /* 0x000000101b1c7825 */ /* 0x001fca00078e021c */
[----:B------:R1:W5:Y:S04]  /*13f0*/  LD.E.64.STRONG.GPU R24, desc[UR10][R28.64+0x200] ;  /* 0x0002000a1c187980 */ /* 0x000368000c10fb00 */
[----:B------:R1:W5:Y:S01]  /*1400*/  LD.E.64.STRONG.GPU R22, desc[UR10][R28.64+0x208] ;  /* 0x0002080a1c167980 */ /* 0x000362000c10fb00 */
[----:B------:R-:W-:Y:S05]  /*1410*/  BRA `(.L_x_14) ;  /* 0x0000000000107947 */ /* 0x000fea0003800000 */
.L_x_13:
[----:B------:R-:W0:Y:S02]  /*1420*/  LDC.64 R28, c[0x0][0x3b0] ;  /* 0x0000ec00ff1c7b82 */ /* 0x000e240000000a00 */
[----:B0-----:R-:W-:-:S05]  /*1430*/  IMAD.WIDE R28, R27, 0x10, R28 ;  /* 0x000000101b1c7825 */ /* 0x001fca00078e021c */
[----:B------:R0:W5:Y:S04]  /*1440*/  LD.E.64.STRONG.GPU R24, desc[UR10][R28.64+0x200] ;  /* 0x0002000a1c187980 */ /* 0x000168000c10fb00 */
[----:B------:R0:W5:Y:S02]  /*1450*/  LD.E.64.STRONG.GPU R22, desc[UR10][R28.64+0x208] ;  /* 0x0002080a1c167980 */ /* 0x000164000c10fb00 */
.L_x_14:
[----:B------:R-:W-:Y:S05]  /*1460*/  BSYNC.RECONVERGENT B1 ;  /* 0x0000000000017941 */ /* 0x000fea0003800200 */
.L_x_12:
[----:B------:R-:W-:-:S03]  /*1470*/  UMOV UR4, 0xffffffff ;  /* 0xffffffff00047882 */ /* 0x000fc60000000000 */
[----:B------:R-:W-:Y:S05]  /*1480*/  BRA.DIV UR4, `(.L_x_15) ;  /* 0x0000003a04347947 */ /* 0x000fea000b800000 */
[----:B------:R-:W2:Y:S01]  /*1490*/  S2R R26, SR_GEMASK ;  /* 0x00000000001a7919 */ /* 0x000ea20000003c00 */
[----:B01----:R-:W-:Y:S01]  /*14a0*/  VOTE.ANY R29, PT, !P0 ;  /* 0x00000000001d7806 */ /* 0x003fe200040e0100 */
[----:B------:R-:W0:Y:S02]  /*14b0*/  LDC.64 R46, c[0x0][0x3a0] ;  /* 0x0000e800ff2e7b82 */ /* 0x000e240000000a00 */
[----:B0-----:R-:W-:-:S05]  /*14c0*/  IADD3 R42, P4, PT, R46, 0x80, RZ ;  /* 0x000000802e2a7810 */ /* 0x001fca0007f9e0ff */
[----:B------:R-:W-:Y:S01]  /*14d0*/  IMAD.X R47, RZ, RZ, R47, P4 ;  /* 0x000000ffff2f7224 */ /* 0x000fe200020e062f */
[----:B--2---:R-:W-:-:S05]  /*14e0*/  LOP3.LUT R29, R29, 0x80000000, R26, 0xec, !PT ;  /* 0x800000001d1d7812 */ /* 0x004fca00078eec1a */
[----:B------:R-:W-:-:S05]  /*14f0*/  VIADD R28, R29, 0xffffffff ;  /* 0xffffffff1d1c7836 */ /* 0x000fca0000000000 */
[----:B------:R-:W-:-:S06]  /*1500*/  LOP3.LUT R51, R29, R28, RZ, 0xc, !PT ;  /* 0x0000001c1d337212 */ /* 0x000fcc00078e0cff */
[----:B------:R-:W0:Y:S02]  /*1510*/  POPC R51, R51 ;  /* 0x0000003300337309 */ /* 0x000e240000000000 */
[----:B0----5:R-:W0:Y:S01]  /*1520*/  SHFL.DOWN PT, R33, R22, 0x1, R51 ;  /* 0x0820000016217989 */ /* 0x021e2200000e0033 */
[----:B------:R-:W-:-:S03]  /*1530*/  ISETP.GE.AND P0, PT, R4, R51, PT ;  /* 0x000000330400720c */ /* 0x000fc60003f06270 */
[----:B------:R-:W1:Y:S04]  /*1540*/  SHFL.DOWN PT, R50, R23, 0x1, R51 ;  /* 0x0820000017327989 */ /* 0x000e6800000e0033 */
[----:B------:R-:W2:Y:S04]  /*1550*/  SHFL.DOWN PT, R5, R24, 0x1, R51 ;  /* 0x0820000018057989 */ /* 0x000ea800000e0033 */
[----:B------:R-:W3:Y:S01]  /*1560*/  SHFL.DOWN PT, R32, R25, 0x1, R51 ;  /* 0x0820000019207989 */ /* 0x000ee200000e0033 */
[----:B0-----:R-:W-:Y:S02]  /*1570*/  IMAD.MOV.U32 R28, RZ, RZ, R33 ;  /* 0x000000ffff1c7224 */ /* 0x001fe400078e0021 */
[----:B-1----:R-:W-:-:S06]  /*1580*/  IMAD.MOV.U32 R29, RZ, RZ, R50 ;  /* 0x000000ffff1d7224 */ /* 0x002fcc00078e0032 */
[----:B------:R-:W-:Y:S01]  /*1590*/  DFMA R30, R28, R24, R22 ;  /* 0x000000181c1e722b */ /* 0x000fe20000000016 */
[----:B--2---:R-:W-:Y:S02]  /*15a0*/  IMAD.MOV.U32 R28, RZ, RZ, R5 ;  /* 0x000000ffff1c7224 */ /* 0x004fe400078e0005 */
[----:B---3--:R-:W-:Y:S02]  /*15b0*/  IMAD.MOV.U32 R29, RZ, RZ, R32 ;  /* 0x000000ffff1d7224 */ /* 0x008fe400078e0020 */
[----:B------:R-:W-:-:S04]  /*15c0*/  VIADD R5, R4, 0x8 ;  /* 0x0000000804057836 */ /* 0x000fc80000000000 */
[----:B------:R-:W-:Y:S01]  /*15d0*/  DMUL R28, R28, R24 ;  /* 0x000000181c1c7228 */ /* 0x000fe20000000000 */
[----:B------:R-:W-:Y:S01]  /*15e0*/  FSEL R34, R30, R22, !P0 ;  /* 0x000000161e227208 */ /* 0x000fe20004000000 */
[C---:B------:R-:W-:Y:S01]  /*15f0*/  VIADD R22, R4.reuse, 0x4 ;  /* 0x0000000404167836 */ /* 0x040fe20000000000 */
[----:B------:R-:W-:Y:S01]  /*1600*/  FSEL R35, R31, R23, !P0 ;  /* 0x000000171f237208 */ /* 0x000fe20004000000 */
[----:B------:R-:W-:-:S06]  /*1610*/  VIADD R23, R4, 0x2 ;  /* 0x0000000204177836 */ /* 0x000fcc0000000000 */
[----:B------:R-:W-:Y:S02]  /*1620*/  FSEL R40, R28, R24, !P0 ;  /* 0x000000181c287208 */ /* 0x000fe40004000000 */
[----:B------:R-:W-:Y:S01]  /*1630*/  FSEL R41, R29, R25, !P0 ;  /* 0x000000191d297208 */ /* 0x000fe20004000000 */
[----:B------:R-:W0:Y:S01]  /*1640*/  SHFL.DOWN PT, R24, R34, 0x2, R51 ;  /* 0x0840000022187989 */ /* 0x000e2200000e0033 */
[----:B------:R-:W-:-:S03]  /*1650*/  ISETP.GT.AND P0, PT, R23, R51, PT ;  /* 0x000000331700720c */ /* 0x000fc60003f04270 */
[----:B------:R-:W1:Y:S04]  /*1660*/  SHFL.DOWN PT, R25, R35, 0x2, R51 ;  /* 0x0840000023197989 */ /* 0x000e6800000e0033 */
[----:B------:R-:W-:Y:S04]  /*1670*/  SHFL.DOWN PT, R30, R40, 0x2, R51 ;  /* 0x08400000281e7989 */ /* 0x000fe800000e0033 */
[----:B------:R-:W2:Y:S01]  /*1680*/  SHFL.DOWN PT, R31, R41, 0x2, R51 ;  /* 0x08400000291f7989 */ /* 0x000ea200000e0033 */
[----:B0-----:R-:W-:Y:S02]  /*1690*/  IMAD.MOV.U32 R28, RZ, RZ, R24 ;  /* 0x000000ffff1c7224 */ /* 0x001fe400078e0018 */
[----:B-1----:R-:W-:-:S06]  /*16a0*/  IMAD.MOV.U32 R29, RZ, RZ, R25 ;  /* 0x000000ffff1d7224 */ /* 0x002fcc00078e0019 */
[-C--:B------:R-:W-:Y:S02]  /*16b0*/  DFMA R28, R28, R40.reuse, R34 ;  /* 0x000000281c1c722b */ /* 0x080fe40000000022 */
[----:B--2---:R-:W-:-:S08]  /*16c0*/  DMUL R24, R30, R40 ;  /* 0x000000281e187228 */ /* 0x004fd00000000000 */
[----:B------:R-:W-:Y:S02]  /*16d0*/  FSEL R34, R34, R28, P0 ;  /* 0x0000001c22227208 */ /* 0x000fe40000000000 */
[----:B------:R-:W-:Y:S02]  /*16e0*/  FSEL R35, R35, R29, P0 ;  /* 0x0000001d23237208 */ /* 0x000fe40000000000 */
[----:B------:R-:W-:Y:S02]  /*16f0*/  FSEL R40, R40, R24, P0 ;  /* 0x0000001828287208 */ /* 0x000fe40000000000 */
[----:B------:R-:W-:Y:S01]  /*1700*/  FSEL R41, R41, R25, P0 ;  /* 0x0000001929297208 */ /* 0x000fe20000000000 */
        /* <DEDUP_REMOVED lines=21> */
[----:B--2---:R-:W-:Y:S01]  /*1860*/  DMUL R24, R30, R40 ;  /* 0x000000281e187228 */ /* 0x004fe20000000000 */
[----:B------:R-:W0:Y:S07]  /*1870*/  LDC.64 R30, c[0x0][0x3a8] ;  /* 0x0000ea00ff1e7b82 */ /* 0x000e2e0000000a00 */
[----:B------:R-:W-:-:S02]  /*1880*/  FSEL R34, R34, R28, P0 ;  /* 0x0000001c22227208 */ /* 0x000fc40000000000 */
[----:B------:R-:W-:Y:S02]  /*1890*/  FSEL R35, R35, R29, P0 ;  /* 0x0000001d23237208 */ /* 0x000fe40000000000 */
[----:B------:R-:W-:Y:S01]  /*18a0*/  FSEL R40, R40, R24, P0 ;  /* 0x0000001828287208 */ /* 0x000fe20000000000 */
[----:B------:R-:W1:Y:S01]  /*18b0*/  LDC.64 R28, c[0x0][0x3b0] ;  /* 0x0000ec00ff1c7b82 */ /* 0x000e620000000a00 */
[----:B------:R-:W-:Y:S01]  /*18c0*/  FSEL R41, R41, R25, P0 ;  /* 0x0000001929297208 */ /* 0x000fe20000000000 */
[----:B------:R-:W-:Y:S01]  /*18d0*/  SHFL.DOWN PT, R24, R34, 0x10, R51 ;  /* 0x0a00000022187989 */ /* 0x000fe200000e0033 */
[----:B------:R-:W-:Y:S01]  /*18e0*/  ISETP.NE.AND P0, PT, R0, 0x65, PT ;  /* 0x000000650000780c */ /* 0x000fe20003f05270 */
[----:B------:R-:W-:Y:S02]  /*18f0*/  VIADD R0, R4, 0x10 ;  /* 0x0000001004007836 */ /* 0x000fe40000000000 */
[----:B------:R-:W2:Y:S03]  /*1900*/  SHFL.DOWN PT, R25, R35, 0x10, R51 ;  /* 0x0a00000023197989 */ /* 0x000ea600000e0033 */
[----:B------:R-:W-:Y:S01]  /*1910*/  ISETP.GT.AND P1, PT, R0, R51, PT ;  /* 0x000000330000720c */ /* 0x000fe20003f24270 */
[----:B------:R-:W-:Y:S01]  /*1920*/  SHFL.DOWN PT, R32, R40, 0x10, R51 ;  /* 0x0a00000028207989 */ /* 0x000fe200000e0033 */
[----:B0-----:R-:W-:-:S03]  /*1930*/  IADD3 R30, P3, PT, R30, 0x200, RZ ;  /* 0x000002001e1e7810 */ /* 0x001fc60007f7e0ff */
[----:B------:R-:W0:Y:S02]  /*1940*/  SHFL.DOWN PT, R33, R41, 0x10, R51 ;  /* 0x0a00000029217989 */ /* 0x000e2400000e0033 */
[----:B------:R-:W-:Y:S01]  /*1950*/  VOTE.ALL P0, P0 ;  /* 0x0000000000ff7806 */ /* 0x000fe20000000000 */
[----:B------:R-:W-:Y:S01]  /*1960*/  IMAD.X R31, RZ, RZ, R31, P3 ;  /* 0x000000ffff1f7224 */ /* 0x000fe200018e061f */
[----:B-1----:R-:W-:-:S05]  /*1970*/  IADD3 R28, P2, PT, R28, 0x200, RZ ;  /* 0x000002001c1c7810 */ /* 0x002fca0007f5e0ff */
[----:B------:R-:W-:Y:S01]  /*1980*/  IMAD.X R43, RZ, RZ, R29, P2 ;  /* 0x000000ffff2b7224 */ /* 0x000fe200010e061d */
[-C--:B--2---:R-:W-:Y:S02]  /*1990*/  DFMA R24, R24, R40.reuse, R34 ;  /* 0x000000281818722b */ /* 0x084fe40000000022 */
[----:B0-----:R-:W-:-:S08]  /*19a0*/  DMUL R32, R32, R40 ;  /* 0x0000002820207228 */ /* 0x001fd00000000000 */
[----:B------:R-:W-:Y:S02]  /*19b0*/  FSEL R24, R34, R24, P1 ;  /* 0x0000001822187208 */ /* 0x000fe40000800000 */
[----:B------:R-:W-:Y:S02]  /*19c0*/  FSEL R25, R35, R25, P1 ;  /* 0x0000001923197208 */ /* 0x000fe40000800000 */
[----:B------:R-:W-:Y:S02]  /*19d0*/  FSEL R32, R40, R32, P1 ;  /* 0x0000002028207208 */ /* 0x000fe40000800000 */
[----:B------:R-:W-:-:S07]  /*19e0*/  FSEL R33, R41, R33, P1 ;  /* 0x0000002129217208 */ /* 0x000fce0000800000 */
.L_x_76:
[----:B------:R-:W-:Y:S05]  /*19f0*/  @!P0 BRA `(.L_x_16) ;  /* 0x0000000400b48947 */ /* 0x000fea0003800000 */
.L_x_23:
[----:B------:R-:W-:Y:S01]  /*1a00*/  IMAD.MOV.U32 R46, RZ, RZ, R42 ;  /* 0x000000ffff2e7224 */ /* 0x000fe200078e002a */
[----:B------:R-:W-:Y:S05]  /*1a10*/  YIELD ;  /* 0x0000000000007946 */ /* 0x000fea0003800000 */
[----:B------:R-:W-:-:S07]  /*1a20*/  IMAD.WIDE R34, R27, 0x4, R46 ;  /* 0x000000041b227825 */ /* 0x000fce00078e022e */
.L_x_18:
        /* <DEDUP_REMOVED lines=10> */
.L_x_79:
        /* <DEDUP_REMOVED lines=8> */
[----:B------:R-:W-:-:S05]  /*1b50*/  IMAD.WIDE R44, R27, 0x10, R30 ;  /* 0x000000101b2c7825 */ /* 0x000fca00078e021e */
[----:B------:R1:W5:Y:S04]  /*1b60*/  LD.E.64.STRONG.GPU R34, desc[UR10][R44.64+-0x200] ;  /* 0xfffe000a2c227980 */ /* 0x000368000c10fb00 */
[----:B------:R1:W5:Y:S01]  /*1b70*/  LD.E.64.STRONG.GPU R40, desc[UR10][R44.64+-0x1f8] ;  /* 0xfffe080a2c287980 */ /* 0x000362000c10fb00 */
[----:B------:R-:W-:Y:S05]  /*1b80*/  BRA `(.L_x_21) ;  /* 0x0000000000107947 */ /* 0x000fea0003800000 */
.L_x_20:
[----:B------:R-:W-:Y:S02]  /*1b90*/  IMAD.MOV.U32 R29, RZ, RZ, R43 ;  /* 0x000000ffff1d7224 */ /* 0x000fe400078e002b */
[----:B------:R-:W-:-:S05]  /*1ba0*/  IMAD.WIDE R44, R27, 0x10, R28 ;  /* 0x000000101b2c7825 */ /* 0x000fca00078e021c */
[----:B------:R0:W5:Y:S04]  /*1bb0*/  LD.E.64.STRONG.GPU R34, desc[UR10][R44.64+-0x200] ;  /* 0xfffe000a2c227980 */ /* 0x000168000c10fb00 */
[----:B------:R0:W5:Y:S02]  /*1bc0*/  LD.E.64.STRONG.GPU R40, desc[UR10][R44.64+-0x1f8] ;  /* 0xfffe080a2c287980 */ /* 0x000164000c10fb00 */
.L_x_21:
[----:B------:R-:W-:Y:S05]  /*1bd0*/  BSYNC.RECONVERGENT B1 ;  /* 0x0000000000017941 */ /* 0x000fea0003800200 */
.L_x_19:
[----:B------:R-:W-:-:S03]  /*1be0*/  UMOV UR4, 0xffffffff ;  /* 0xffffffff00047882 */ /* 0x000fc60000000000 */
[----:B------:R-:W-:Y:S05]  /*1bf0*/  BRA.DIV UR4, `(.L_x_22) ;  /* 0x0000003e043c7947 */ /* 0x000fea000b800000 */
[----:B------:R-:W-:Y:S01]  /*1c00*/  VOTE.ANY R29, PT, !P0 ;  /* 0x00000000001d7806 */ /* 0x000fe200040e0100 */
[----:B------:R-:W-:-:S03]  /*1c10*/  VIADD R27, R27, 0xffffffe0 ;  /* 0xffffffe01b1b7836 */ /* 0x000fc60000000000 */
[----:B------:R-:W-:-:S05]  /*1c20*/  LOP3.LUT R29, R29, 0x80000000, R26, 0xec, !PT ;  /* 0x800000001d1d7812 */ /* 0x000fca00078eec1a */
[----:B01----:R-:W-:-:S05]  /*1c30*/  VIADD R44, R29, 0xffffffff ;  /* 0xffffffff1d2c7836 */ /* 0x003fca0000000000 */
[----:B------:R-:W-:-:S04]  /*1c40*/  LOP3.LUT R29, R29, R44, RZ, 0xc, !PT ;  /* 0x0000002c1d1d7212 */ /* 0x000fc800078e0cff */
[----:B------:R-:W0:Y:S02]  /*1c50*/  POPC R51, R29 ;  /* 0x0000001d00337309 */ /* 0x000e240000000000 */
[----:B0----5:R-:W-:Y:S01]  /*1c60*/  SHFL.DOWN PT, R44, R34, 0x1, R51 ;  /* 0x08200000222c7989 */ /* 0x021fe200000e0033 */
[-C--:B------:R-:W-:Y:S02]  /*1c70*/  ISETP.GE.AND P0, PT, R4, R51.reuse, PT ;  /* 0x000000330400720c */ /* 0x080fe40003f06270 */
[----:B------:R-:W-:Y:S01]  /*1c80*/  ISETP.GT.AND P1, PT, R0, R51, PT ;  /* 0x000000330000720c */ /* 0x000fe20003f24270 */
[----:B------:R-:W0:Y:S04]  /*1c90*/  SHFL.DOWN PT, R45, R35, 0x1, R51 ;  /* 0x08200000232d7989 */ /* 0x000e2800000e0033 */
[----:B------:R-:W-:Y:S04]  /*1ca0*/  SHFL.DOWN PT, R52, R40, 0x1, R51 ;  /* 0x0820000028347989 */ /* 0x000fe800000e0033 */
[----:B------:R-:W1:Y:S01]  /*1cb0*/  SHFL.DOWN PT, R53, R41, 0x1, R51 ;  /* 0x0820000029357989 */ /* 0x000e6200000e0033 */
[----:B0-----:R-:W-:-:S02]  /*1cc0*/  DMUL R44, R44, R34 ;  /* 0x000000222c2c7228 */ /* 0x001fc40000000000 */
[----:B-1----:R-:W-:-:S08]  /*1cd0*/  DFMA R48, R52, R34, R40 ;  /* 0x000000223430722b */ /* 0x002fd00000000028 */
[----:B------:R-:W-:Y:S02]  /*1ce0*/  FSEL R44, R44, R34, !P0 ;  /* 0x000000222c2c7208 */ /* 0x000fe40004000000 */
[----:B------:R-:W-:-:S03]  /*1cf0*/  FSEL R45, R45, R35, !P0 ;  /* 0x000000232d2d7208 */ /* 0x000fc60004000000 */
[----:B------:R-:W0:Y:S01]  /*1d00*/  SHFL.DOWN PT, R34, R44, 0x2, R51 ;  /* 0x084000002c227989 */ /* 0x000e2200000e0033 */
[----:B------:R-:W-:-:S03]  /*1d10*/  FSEL R40, R48, R40, !P0 ;  /* 0x0000002830287208 */ /* 0x000fc60004000000 */
[----:B------:R-:W1:Y:S01]  /*1d20*/  SHFL.DOWN PT, R35, R45, 0x2, R51 ;  /* 0x084000002d237989 */ /* 0x000e6200000e0033 */
[----:B------:R-:W-:Y:S02]  /*1d30*/  FSEL R41, R49, R41, !P0 ;  /* 0x0000002931297208 */ /* 0x000fe40004000000 */
[----:B------:R-:W-:Y:S01]  /*1d40*/  ISETP.GT.AND P0, PT, R23, R51, PT ;  /* 0x000000331700720c */ /* 0x000fe20003f04270 */
[----:B0-----:R-:W-:Y:S02]  /*1d50*/  IMAD.MOV.U32 R48, RZ, RZ, R34 ;  /* 0x000000ffff307224 */ /* 0x001fe400078e0022 */
[----:B------:R-:W-:Y:S02]  /*1d60*/  IMAD.MOV.U32 R34, RZ, RZ, R44 ;  /* 0x000000ffff227224 */ /* 0x000fe400078e002c */
[----:B-1----:R-:W-:Y:S02]  /*1d70*/  IMAD.MOV.U32 R49, RZ, RZ, R35 ;  /* 0x000000ffff317224 */ /* 0x002fe400078e0023 */
[----:B------:R-:W-:-:S06]  /*1d80*/  IMAD.MOV.U32 R35, RZ, RZ, R45 ;  /* 0x000000ffff237224 */ /* 0x000fcc00078e002d */
[----:B------:R-:W-:-:S10]  /*1d90*/  DMUL R48, R48, R34 ;  /* 0x0000002230307228 */ /* 0x000fd40000000000 */
[----:B------:R-:W-:Y:S02]  /*1da0*/  FSEL R52, R44, R48, P0 ;  /* 0x000000302c347208 */ /* 0x000fe40000000000 */
[----:B------:R-:W-:Y:S01]  /*1db0*/  FSEL R53, R45, R49, P0 ;  /* 0x000000312d357208 */ /* 0x000fe20000000000 */
[----:B------:R-:W-:Y:S04]  /*1dc0*/  SHFL.DOWN PT, R44, R40, 0x2, R51 ;  /* 0x08400000282c7989 */ /* 0x000fe800000e0033 */
[----:B------:R-:W0:Y:S02]  /*1dd0*/  SHFL.DOWN PT, R45, R41, 0x2, R51 ;  /* 0x08400000292d7989 */ /* 0x000e2400000e0033 */
[----:B0-----:R-:W-:Y:S02]  /*1de0*/  DFMA R34, R44, R34, R40 ;  /* 0x000000222c22722b */ /* 0x001fe40000000028 */
[----:B------:R-:W0:Y:S04]  /*1df0*/  SHFL.DOWN PT, R44, R52, 0x4, R51 ;  /* 0x08800000342c7989 */ /* 0x000e2800000e0033 */
[----:B------:R-:W1:Y:S04]  /*1e00*/  SHFL.DOWN PT, R45, R53, 0x4, R51 ;  /* 0x08800000352d7989 */ /* 0x000e6800000e0033 */
[----:B------:R-:W-:-:S02]  /*1e10*/  FSEL R34, R40, R34, P0 ;  /* 0x0000002228227208 */ /* 0x000fc40000000000 */
[----:B------:R-:W-:Y:S02]  /*1e20*/  FSEL R35, R41, R35, P0 ;  /* 0x0000002329237208 */ /* 0x000fe40000000000 */
[----:B------:R-:W-:Y:S01]  /*1e30*/  ISETP.GT.AND P0, PT, R22, R51, PT ;  /* 0x000000331600720c */ /* 0x000fe20003f04270 */
[----:B0-----:R-:W-:Y:S02]  /*1e40*/  IMAD.MOV.U32 R40, RZ, RZ, R44 ;  /* 0x000000ffff287224 */ /* 0x001fe400078e002c */
[----:B-1----:R-:W-:-:S06]  /*1e50*/  IMAD.MOV.U32 R41, RZ, RZ, R45 ;  /* 0x000000ffff297224 */ /* 0x002fcc00078e002d */
        /* <DEDUP_REMOVED lines=12> */
[----:B------:R-:W-:Y:S01]  /*1f20*/  SHFL.DOWN PT, R52, R44, 0x8, R51 ;  /* 0x090000002c347989 */ /* 0x000fe200000e0033 */
[----:B-1----:R-:W-:-:S03]  /*1f30*/  IMAD.MOV.U32 R35, RZ, RZ, R53 ;  /* 0x000000ffff237224 */ /* 0x002fc600078e0035 */
[----:B------:R-:W0:Y:S03]  /*1f40*/  SHFL.DOWN PT, R53, R45, 0x8, R51 ;  /* 0x090000002d357989 */ /* 0x000e2600000e0033 */
[----:B------:R-:W-:-:S10]  /*1f50*/  DMUL R48, R34, R40 ;  /* 0x0000002822307228 */ /* 0x000fd40000000000 */
[----:B------:R-:W-:Y:S02]  /*1f60*/  FSEL R34, R40, R48, P0 ;  /* 0x0000003028227208 */ /* 0x000fe40000000000 */
[----:B------:R-:W-:Y:S01]  /*1f70*/  FSEL R35, R41, R49, P0 ;  /* 0x0000003129237208 */ /* 0x000fe20000000000 */
[----:B0-----:R-:W-:Y:S02]  /*1f80*/  DFMA R48, R52, R40, R44 ;  /* 0x000000283430722b */ /* 0x001fe4000000002c */
[----:B------:R-:W-:Y:S04]  /*1f90*/  SHFL.DOWN PT, R40, R34, 0x10, R51 ;  /* 0x0a00000022287989 */ /* 0x000fe800000e0033 */
[----:B------:R-:W0:Y:S04]  /*1fa0*/  SHFL.DOWN PT, R41, R35, 0x10, R51 ;  /* 0x0a00000023297989 */ /* 0x000e2800000e0033 */
[----:B------:R-:W-:-:S02]  /*1fb0*/  FSEL R53, R45, R49, P0 ;  /* 0x000000312d357208 */ /* 0x000fc40000000000 */
[----:B------:R-:W-:Y:S02]  /*1fc0*/  FSEL R52, R44, R48, P0 ;  /* 0x000000302c347208 */ /* 0x000fe40000000000 */
[----:B------:R-:W-:Y:S01]  /*1fd0*/  ISETP.NE.AND P0, PT, R46, 0x65, PT ;  /* 0x000000652e00780c */ /* 0x000fe20003f05270 */
[----:B------:R-:W1:Y:S04]  /*1fe0*/  SHFL.DOWN PT, R50, R53, 0x10, R51 ;  /* 0x0a00000035327989 */ /* 0x000e6800000e0033 */
[----:B------:R-:W2:Y:S08]  /*1ff0*/  SHFL.DOWN PT, R44, R52, 0x10, R51 ;  /* 0x0a000000342c7989 */ /* 0x000eb000000e0033 */
[----:B------:R-:W-:Y:S01]  /*2000*/  VOTE.ALL P0, P0 ;  /* 0x0000000000ff7806 */ /* 0x000fe20000000000 */
[----:B0-----:R-:W-:Y:S01]  /*2010*/  DMUL R40, R40, R34 ;  /* 0x0000002228287228 */ /* 0x001fe20000000000 */
[----:B-1----:R-:W-:-:S09]  /*2020*/  IMAD.MOV.U32 R45, RZ, RZ, R50 ;  /* 0x000000ffff2d7224 */ /* 0x002fd200078e0032 */
[----:B------:R-:W-:Y:S02]  /*2030*/  FSEL R40, R34, R40, P1 ;  /* 0x0000002822287208 */ /* 0x000fe40000800000 */
[----:B------:R-:W-:Y:S01]  /*2040*/  FSEL R41, R35, R41, P1 ;  /* 0x0000002923297208 */ /* 0x000fe20000800000 */
[----:B--2---:R-:W-:-:S05]  /*2050*/  DFMA R44, R44, R34, R52 ;  /* 0x000000222c2c722b */ /* 0x004fca0000000034 */
[----:B------:R-:W-:-:S05]  /*2060*/  DMUL R40, R32, R40 ;  /* 0x0000002820287228 */ /* 0x000fca0000000000 */
[----:B------:R-:W-:Y:S02]  /*2070*/  FSEL R52, R52, R44, P1 ;  /* 0x0000002c34347208 */ /* 0x000fe40000800000 */
[----:B------:R-:W-:-:S06]  /*2080*/  FSEL R53, R53, R45, P1 ;  /* 0x0000002d35357208 */ /* 0x000fcc0000800000 */
[----:B------:R-:W-:Y:S01]  /*2090*/  DFMA R24, R32, R52, R24 ;  /* 0x000000342018722b */ /* 0x000fe20000000018 */
[----:B------:R-:W-:Y:S02]  /*20a0*/  IMAD.MOV.U32 R32, RZ, RZ, R40 ;  /* 0x000000ffff207224 */ /* 0x000fe400078e0028 */
[----:B------:R-:W-:-:S08]  /*20b0*/  IMAD.MOV.U32 R33, RZ, RZ, R41 ;  /* 0x000000ffff217224 */ /* 0x000fd000078e0029 */
.L_x_103:
[----:B------:R-:W-:Y:S05]  /*20c0*/  @P0 BRA `(.L_x_23) ;  /* 0xfffffff8004c0947 */ /* 0x000fea000383ffff */
.L_x_16:
[----:B------:R-:W0:Y:S01]  /*20d0*/  S2R R0, SR_TID.X ;  /* 0x0000000000007919 */ /* 0x000e220000002100 */
[----:B------:R-:W-:Y:S01]  /*20e0*/  ISETP.NE.AND P0, PT, R4, RZ, PT ;  /* 0x000000ff0400720c */ /* 0x000fe20003f05270 */
[----:B------:R-:W-:-:S12]  /*20f0*/  BSSY.RECONVERGENT B1, `(.L_x_24) ;  /* 0x000001d000017945 */ /* 0x000fd80003800200 */
[----:B------:R-:W1:Y:S01]  /*2100*/  @!P0 S2R R5, SR_CgaCtaId ;  /* 0x0000000000058919 */ /* 0x000e620000008800 */
[----:B0-----:R-:W-:Y:S02]  /*2110*/  ISETP.NE.AND P1, PT, R0, RZ, PT ;  /* 0x000000ff0000720c */ /* 0x001fe40003f25270 */
[----:B------:R-:W-:-:S04]  /*2120*/  @!P0 MOV R0, 0x400 ;  /* 0x0000040000008802 */ /* 0x000fc80000000f00 */
[----:B-1----:R-:W-:-:S07]  /*2130*/  @!P0 LEA R31, R5, R0, 0x18 ;  /* 0x00000000051f8211 */ /* 0x002fce00078ec0ff */
[----:B------:R-:W-:Y:S05]  /*2140*/  @P1 BRA `(.L_x_25) ;  /* 0x00000000005c1947 */ /* 0x000fea0003800000 */
[----:B------:R-:W0:Y:S01]  /*2150*/  LDC R0, c[0x0][0x3b8] ;  /* 0x0000ee00ff007b82 */ /* 0x000e220000000800 */
[----:B------:R-:W1:Y:S01]  /*2160*/  LDCU.64 UR4, c[0x0][0x3b0] ;  /* 0x00007600ff0477ac */ /* 0x000e620008000a00 */
[C---:B------:R-:W-:Y:S02]  /*2170*/  DFMA R38, R36.reuse, R24, R38 ;  /* 0x000000182426722b */ /* 0x040fe40000000026 */
[----:B------:R-:W-:Y:S01]  /*2180*/  DMUL R26, R36, R32 ;  /* 0x00000020241a7228 */ /* 0x000fe20000000000 */
[----:B------:R-:W-:-:S03]  /*2190*/  UMOV UR7, 0x400 ;  /* 0x0000040000077882 */ /* 0x000fc60000000000 */
[----:B------:R-:W2:Y:S08]  /*21a0*/  S2UR UR9, SR_CgaCtaId ;  /* 0x00000000000979c3 */ /* 0x000eb00000008800 */
[----:B------:R-:W3:Y:S01]  /*21b0*/  LDC.64 R4, c[0x0][0x3a0] ;  /* 0x0000e800ff047b82 */ /* 0x000ee20000000a00 */
[----:B-1----:R-:W-:Y:S01]  /*21c0*/  UIMAD.WIDE UR4, UR8, 0x10, UR4 ;  /* 0x00000010080478a5 */ /* 0x002fe2000f8e0204 */
[----:B0-----:R-:W-:-:S05]  /*21d0*/  VIADD R29, R0, UR14 ;  /* 0x0000000e001d7c36 */ /* 0x001fca0008000000 */
[----:B------:R-:W-:Y:S02]  /*21e0*/  IMAD.U32 R22, RZ, RZ, UR4 ;  /* 0x00000004ff167e24 */ /* 0x000fe4000f8e00ff */
[----:B------:R-:W-:Y:S01]  /*21f0*/  IMAD.U32 R23, RZ, RZ, UR5 ;  /* 0x00000005ff177e24 */ /* 0x000fe2000f8e00ff */
[----:B--2---:R-:W-:-:S04]  /*2200*/  ULEA UR7, UR9, UR7, 0x18 ;  /* 0x0000000709077291 */ /* 0x004fc8000f8ec0ff */
[----:B------:R0:W-:Y:S04]  /*2210*/  ST.E.64.STRONG.GPU desc[UR10][R22.64+0x200], R26 ;  /* 0x0002001a16007985 */ /* 0x0001e8000c10fb0a */
[----:B------:R0:W-:Y:S01]  /*2220*/  ST.E.64.STRONG.GPU desc[UR10][R22.64+0x208], R38 ;  /* 0x0002082616007985 */ /* 0x0001e2000c10fb0a */
[----:B---3--:R-:W-:-:S04]  /*2230*/  IMAD.WIDE R4, R29, 0x4, R4 ;  /* 0x000000041d047825 */ /* 0x008fc800078e0204 */
[----:B------:R-:W-:Y:S01]  /*2240*/  IMAD.MOV.U32 R29, RZ, RZ, 0x65 ;  /* 0x00000065ff1d7424 */ /* 0x000fe200078e00ff */
[----:B------:R-:W-:Y:S06]  /*2250*/  MEMBAR.ALL.GPU ;  /* 0x0000000000007992 */ /* 0x000fec000000a000 */
[----:B------:R-:W-:-:S00]  /*2260*/  ERRBAR ;  /* 0x00000000000079ab */ /* 0x000fc00000000000 */
[----:B------:R-:W-:Y:S06]  /*2270*/  CGAERRBAR ;  /* 0x00000000000075ab */ /* 0x000fec0000000000 */
[----:B------:R0:W-:Y:S04]  /*2280*/  ST.E.STRONG.GPU desc[UR10][R4.64+0x80], R29 ;  /* 0x0000801d04007985 */ /* 0x0001e8000c10f90a */
[----:B------:R0:W-:Y:S04]  /*2290*/  STS.128 [UR7+0x10], R24 ;  /* 0x00001018ff007988 */ /* 0x0001e80008000c07 */
[----:B------:R0:W-:Y:S04]  /*22a0*/  STS.64 [UR7+0x20], R38 ;  /* 0x00002026ff007988 */ /* 0x0001e80008000a07 */
[----:B------:R0:W-:Y:S02]  /*22b0*/  STS.64 [UR7+0x8], R32 ;  /* 0x00000820ff007988 */ /* 0x0001e40008000a07 */
.L_x_25:
[----:B------:R-:W-:Y:S05]  /*22c0*/  BSYNC.RECONVERGENT B1 ;  /* 0x0000000000017941 */ /* 0x000fea0003800200 */
.L_x_24:
[----:B------:R1:W-:Y:S01]  /*22d0*/  @!P0 STS.64 [R31+0x88], R32 ;  /* 0x000088201f008388 */ /* 0x0003e20000000a00 */
[----:B------:R-:W-:Y:S02]  /*22e0*/  @!P0 IMAD.MOV.U32 R20, RZ, RZ, R32 ;  /* 0x000000ffff148224 */ /* 0x000fe400078e0020 */
[----:B------:R-:W-:Y:S01]  /*22f0*/  @!P0 IMAD.MOV.U32 R21, RZ, RZ, R33 ;  /* 0x000000ffff158224 */ /* 0x000fe200078e0021 */
[----:B------:R1:W-:Y:S01]  /*2300*/  @!P0 STS.64 [R31+0x90], R24 ;  /* 0x000090181f008388 */ /* 0x0003e20000000a00 */
[----:B------:R-:W-:Y:S02]  /*2310*/  @!P0 IMAD.MOV.U32 R6, RZ, RZ, R24 ;  /* 0x000000ffff068224 */ /* 0x000fe400078e0018 */
[----:B------:R-:W-:-:S07]  /*2320*/  @!P0 IMAD.MOV.U32 R7, RZ, RZ, R25 ;  /* 0x000000ffff078224 */ /* 0x000fce00078e0019 */
.L_x_7:
[----:B------:R-:W2:Y:S01]  /*2330*/  S2R R0, SR_TID.X ;  /* 0x0000000000007919 */ /* 0x000ea20000002100 */
[----:B------:R-:W-:Y:S05]  /*2340*/  WARPSYNC.ALL ;  /* 0x0000000000007948 */ /* 0x000fea0003800000 */
[----:B------:R-:W-:Y:S01]  /*2350*/  BAR.SYNC.DEFER_BLOCKING 0x0 ;  /* 0x0000000000007b1d */ /* 0x000fe20000010000 */
[----:B--2---:R-:W-:-:S13]  /*2360*/  ISETP.NE.AND P0, PT, R0, RZ, PT ;  /* 0x000000ff0000720c */ /* 0x004fda0003f05270 */
[----:B0-----:R-:W0:Y:S01]  /*2370*/  @P0 S2R R5, SR_CgaCtaId ;  /* 0x0000000000050919 */ /* 0x001e220000008800 */
[----:B------:R-:W-:-:S04]  /*2380*/  @P0 MOV R0, 0x400 ;  /* 0x0000040000000802 */ /* 0x000fc80000000f00 */
[----:B0-----:R-:W-:-:S05]  /*2390*/  @P0 LEA R0, R5, R0, 0x18 ;  /* 0x0000000005000211 */ /* 0x001fca00078ec0ff */
[----:B------:R-:W0:Y:S04]  /*23a0*/  @P0 LDS.64 R22, [R0+0x88] ;  /* 0x0000880000160984 */ /* 0x000e280000000a00 */
[----:B------:R-:W2:Y:S01]  /*23b0*/  @P0 LDS.64 R4, [R0+0x90] ;  /* 0x0000900000040984 */ /* 0x000ea20000000a00 */
[C---:B0-----:R-:W-:Y:S02]  /*23c0*/  @P0 DMUL R22, R20.reuse, R22 ;  /* 0x0000001614160228 */ /* 0x041fe40000000000 */
[----:B--2---:R-:W-:-:S08]  /*23d0*/  @P0 DFMA R6, R20, R4, R6 ;  /* 0x000000041406022b */ /* 0x004fd00000000006 */
[----:B------:R-:W-:Y:S02]  /*23e0*/  @P0 IMAD.MOV.U32 R20, RZ, RZ, R22 ;  /* 0x000000ffff140224 */ /* 0x000fe400078e0016 */
[----:B------:R-:W-:Y:S01]  /*23f0*/  @P0 IMAD.MOV.U32 R21, RZ, RZ, R23 ;  /* 0x000000ffff150224 */ /* 0x000fe200078e0017 */
[----:B------:R-:W-:-:S05]  /*2400*/  DFMA R6, R8, R6, R10 ;  /* 0x000000060806722b */ /* 0x000fca000000000a */
[----:B------:R-:W-:-:S11]  /*2410*/  DMUL R4, R8, R20 ;  /* 0x0000001408047228 */ /* 0x000fd60000000000 */
.L_x_5:
[----:B------:R-:W-:Y:S05]  /*2420*/  BSYNC.RECONVERGENT B0 ;  /* 0x0000000000007941 */ /* 0x000fea0003800200 */
.L_x_1:
[----:B------:R-:W2:Y:S01]  /*2430*/  S2R R0, SR_TID.X ;  /* 0x0000000000007919 */ /* 0x000ea20000002100 */
[----:B------:R-:W3:Y:S01]  /*2440*/  S2UR UR5, SR_CgaCtaId ;  /* 0x00000000000579c3 */ /* 0x000ee20000008800 */
[----:B------:R-:W-:Y:S01]  /*2450*/  UMOV UR4, 0x400 ;  /* 0x0000040000047882 */ /* 0x000fe20000000000 */
[C---:B------:R-:W-:Y:S01]  /*2460*/  DFMA R14, R12.reuse, R6, R14 ;  /* 0x000000060c0e722b */ /* 0x040fe2000000000e */
[----:B------:R-:W4:Y:S01]  /*2470*/  S2R R8, SR_LANEID ;  /* 0x0000000000087919 */ /* 0x000f220000000000 */
[----:B------:R-:W-:Y:S01]  /*2480*/  DMUL R12, R12, R4 ;  /* 0x000000040c0c7228 */ /* 0x000fe20000000000 */
[----:B------:R-:W5:Y:S05]  /*2490*/  LDCU.128 UR16, c[0x0][0x390] ;  /* 0x00007200ff1077ac */ /* 0x000f6a0008000c00 */
[----:B------:R-:W-:-:S02]  /*24a0*/  DFMA R18, R16, R14, R18 ;  /* 0x0000000e1012722b */ /* 0x000fc40000000012 */
[----:B------:R-:W-:Y:S01]  /*24b0*/  DMUL R16, R16, R12 ;  /* 0x0000000c10107228 */ /* 0x000fe20000000000 */
[----:B------:R-:W-:Y:S01]  /*24c0*/  BAR.SYNC.DEFER_BLOCKING 0x0 ;  /* 0x0000000000007b1d */ /* 0x000fe20000010000 */
[C---:B-----5:R-:W-:Y:S01]  /*24d0*/  IADD3 R28, P0, PT, R2.reuse, UR16, RZ ;  /* 0x00000010021c7c10 */ /* 0x060fe2000ff1e0ff */
[----:B---3--:R-:W-:Y:S01]  /*24e0*/  ULEA UR4, UR5, UR4, 0x18 ;  /* 0x0000000405047291 */ /* 0x008fe2000f8ec0ff */
[----:B------:R-:W-:Y:S02]  /*24f0*/  IADD3 R2, P1, PT, R2, UR18, RZ ;  /* 0x0000001202027c10 */ /* 0x000fe4000ff3e0ff */
[C---:B------:R-:W-:Y:S02]  /*2500*/  IADD3.X R29, PT, PT, R3.reuse, UR17, RZ, P0, !PT ;  /* 0x00000011031d7c10 */ /* 0x040fe400087fe4ff */
[----:B------:R-:W-:Y:S02]  /*2510*/  IADD3.X R3, PT, PT, R3, UR19, RZ, P1, !PT ;  /* 0x0000001303037c10 */ /* 0x000fe40008ffe4ff */
[----:B--2---:R-:W-:-:S05]  /*2520*/  SHF.R.U32.HI R9, RZ, 0x5, R0 ;  /* 0x00000005ff097819 */ /* 0x004fca0000011600 */
[----:B----4-:R-:W-:-:S05]  /*2530*/  IMAD R9, R9, 0x60, R8 ;  /* 0x0000006009097824 */ /* 0x010fca00078e0208 */
[----:B-1----:R-:W-:-:S05]  /*2540*/  LEA R31, R9, UR4, 0x4 ;  /* 0x00000004091f7c11 */ /* 0x002fca000f8e20ff */
[----:B------:R-:W-:-:S05]  /*2550*/  IMAD R33, R8, 0x20, R31 ;  /* 0x0000002008217824 */ /* 0x000fca00078e021f */
[----:B------:R-:W-:Y:S04]  /*2560*/  STS.128 [R33], R4 ;  /* 0x0000000421007388 */ /* 0x000fe80000000c00 */
[----:B------:R-:W-:Y:S04]  /*2570*/  STS.128 [R33+0x10], R12 ;  /* 0x0000100c21007388 */ /* 0x000fe80000000c00 */
[----:B------:R-:W-:Y:S01]  /*2580*/  STS.128 [R33+0x20], R16 ;  /* 0x0000201021007388 */ /* 0x000fe20000000c00 */
[----:B------:R-:W-:-:S03]  /*2590*/  NOP ;  /* 0x0000000000007918 */ /* 0x000fc60000000000 */
[----:B------:R-:W1:Y:S04]  /*25a0*/  LDS.128 R8, [R31] ;  /* 0x000000001f087984 */ /* 0x000e680000000c00 */
[----:B0-----:R-:W0:Y:S04]  /*25b0*/  LDS.128 R20, [R31+0x200] ;  /* 0x000200001f147984 */ /* 0x001e280000000c00 */
[----:B------:R-:W2:Y:S04]  /*25c0*/  LDS.128 R24, [R31+0x400] ;  /* 0x000400001f187984 */ /* 0x000ea80000000c00 */
[----:B-1----:R-:W-:Y:S04]  /*25d0*/  STG.E.64 desc[UR10][R28.64], R8 ;  /* 0x000000081c007986 */ /* 0x002fe8000c101b0a */
[----:B------:R-:W-:Y:S04]  /*25e0*/  STG.E.64 desc[UR10][R2.64], R10 ;  /* 0x0000000a02007986 */ /* 0x000fe8000c101b0a */
[----:B0-----:R-:W-:Y:S04]  /*25f0*/  STG.E.64 desc[UR10][R28.64+0x100], R20 ;  /* 0x000100141c007986 */ /* 0x001fe8000c101b0a */
[----:B------:R-:W-:Y:S04]  /*2600*/  STG.E.64 desc[UR10][R2.64+0x100], R22 ;  /* 0x0001001602007986 */ /* 0x000fe8000c101b0a */
[----:B--2---:R-:W-:Y:S04]  /*2610*/  STG.E.64 desc[UR10][R28.64+0x200], R24 ;  /* 0x000200181c007986 */ /* 0x004fe8000c101b0a */
[----:B------:R-:W-:Y:S01]  /*2620*/  STG.E.64 desc[UR10][R2.64+0x200], R26 ;  /* 0x0002001a02007986 */ /* 0x000fe2000c101b0a */
[----:B------:R-:W-:Y:S05]  /*2630*/  EXIT ;  /* 0x000000000000794d */ /* 0x000fea0003800000 */
.L_x_0:
[----:B------:R-:W0:Y:S02]  /*2640*/  LDCU UR15, c[0x0][0x3c0] ;  /* 0x00007800ff0f77ac */ /* 0x000e240008000800 */
[----:B0-----:R-:W-:-:S06]  /*2650*/  UIADD3 UR9, UPT, UPT, -UR12, UR15, URZ ;  /* 0x0000000f0c097290 */ /* 0x001fcc000fffe1ff */
[----:B------:R-:W-:-:S04]  /*2660*/  ISETP.NE.U32.AND P0, PT, RZ, UR9, PT ;  /* 0x00000009ff007c0c */ /* 0x000fc8000bf05070 */
[----:B------:R-:W-:-:S13]  /*2670*/  ISETP.NE.AND.EX P0, PT, RZ, UR5, PT, P0 ;  /* 0x00000005ff007c0c */ /* 0x000fda000bf05300 */
[----:B------:R-:W-:Y:S05]  /*2680*/  @!P0 EXIT ;  /* 0x000000000000894d */ /* 0x000fea0003800000 */
[----:B------:R-:W0:Y:S02]  /*2690*/  LDCU.128 UR4, c[0x0][0x380] ;  /* 0x00007000ff0477ac */ /* 0x000e240008000c00 */
[----:B0-----:R-:W-:Y:S02]  /*26a0*/  UIMAD.WIDE UR4, UR8, 0xc00, UR4 ;  /* 0x00000c00080478a5 */ /* 0x001fe4000f8e0204 */
[----:B------:R-:W-:-:S04]  /*26b0*/  UIMAD.WIDE UR6, UR8, 0xc00, UR6 ;  /* 0x00000c00080678a5 */ /* 0x000fc8000f8e0206 */
[----:B------:R-:W-:Y:S02]  /*26c0*/  IMAD.U32 R10, RZ, RZ, UR4 ;  /* 0x00000004ff0a7e24 */ /* 0x000fe4000f8e00ff */
[----:B------:R-:W-:Y:S02]  /*26d0*/  IMAD.U32 R11, RZ, RZ, UR5 ;  /* 0x00000005ff0b7e24 */ /* 0x000fe4000f8e00ff */
[----:B------:R-:W-:Y:S02]  /*26e0*/  IMAD.U32 R4, RZ, RZ, UR6 ;  /* 0x00000006ff047e24 */ /* 0x000fe4000f8e00ff */
[----:B------:R-:W-:Y:S01]  /*26f0*/  IMAD.U32 R5, RZ, RZ, UR7 ;  /* 0x00000007ff057e24 */ /* 0x000fe2000f8e00ff */
[----:B------:R-:W2:Y:S04]  /*2700*/  LDG.E.64 R16, desc[UR10][R10.64] ;  /* 0x0000000a0a107981 */ /* 0x000ea8000c1e1b00 */
[----:B------:R0:W3:Y:S01]  /*2710*/  LDG.E.64 R18, desc[UR10][R4.64] ;  /* 0x0000000a04127981 */ /* 0x0000e2000c1e1b00 */
[----:B------:R-:W1:Y:S02]  /*2720*/  S2R R0, SR_TID.X ;  /* 0x0000000000007919 */ /* 0x000e640000002100 */
[----:B-1----:R-:W-:-:S02]  /*2730*/  LOP3.LUT R2, R0, 0x1f, RZ, 0xc0, !PT ;  /* 0x0000001f00027812 */ /* 0x002fc400078ec0ff */
[----:B------:R-:W-:-:S05]  /*2740*/  LOP3.LUT R3, R0, 0x3e0, RZ, 0xc0, !PT ;  /* 0x000003e000037812 */ /* 0x000fca00078ec0ff */
[----:B------:R-:W-:-:S04]  /*2750*/  IMAD R13, R3, 0x3, R2 ;  /* 0x00000003030d7824 */ /* 0x000fc800078e0202 */
[C---:B------:R-:W-:Y:S01]  /*2760*/  VIADD R2, R13.reuse, 0x20 ;  /* 0x000000200d027836 */ /* 0x040fe20000000000 */
[----:B------:R-:W-:-:S04]  /*2770*/  ISETP.GE.U32.AND P0, PT, R13, UR9, PT ;  /* 0x000000090d007c0c */ /* 0x000fc8000bf06070 */
[----:B------:R-:W-:Y:S01]  /*2780*/  ISETP.GE.U32.AND P1, PT, R2, UR9, PT ;  /* 0x0000000902007c0c */ /* 0x000fe2000bf26070 */
[----:B------:R-:W-:-:S05]  /*2790*/  VIADD R2, R13, 0x40 ;  /* 0x000000400d027836 */ /* 0x000fca0000000000 */
[----:B------:R-:W-:-:S03]  /*27a0*/  ISETP.GE.U32.AND P2, PT, R2, UR9, PT ;  /* 0x0000000902007c0c */ /* 0x000fc6000bf46070 */
[----:B------:R-:W-:-:S04]  /*27b0*/  @!P0 IMAD.WIDE.U32 R2, R13, 0x8, R10 ;  /* 0x000000080d028825 */ /* 0x000fc800078e000a */
[C---:B------:R-:W-:Y:S01]  /*27c0*/  @!P1 LEA R6, P3, R13.reuse, UR6, 0x3 ;  /* 0x000000060d069c11 */ /* 0x040fe2000f8618ff */
[----:B------:R-:W-:-:S05]  /*27d0*/  @!P1 IMAD.WIDE.U32 R8, R13, 0x8, R10 ;  /* 0x000000080d089825 */ /* 0x000fca00078e000a */
[C---:B------:R-:W-:Y:S01]  /*27e0*/  @!P2 LEA R12, P4, R13.reuse, UR6, 0x3 ;  /* 0x000000060d0cac11 */ /* 0x040fe2000f8818ff */
[----:B0-----:R-:W-:-:S04]  /*27f0*/  @!P0 IMAD.WIDE.U32 R4, R13, 0x8, R4 ;  /* 0x000000080d048825 */ /* 0x001fc800078e0004 */
[----:B------:R-:W-:-:S04]  /*2800*/  @!P2 IMAD.WIDE.U32 R10, R13, 0x8, R10 ;  /* 0x000000080d0aa825 */ /* 0x000fc800078e000a */
[----:B------:R-:W-:Y:S02]  /*2810*/  @!P1 IMAD.X R7, RZ, RZ, UR7, P3 ;  /* 0x00000007ff079e24 */ /* 0x000fe400098e06ff */
[----:B------:R-:W-:Y:S02]  /*2820*/  @!P2 IMAD.X R13, RZ, RZ, UR7, P4 ;  /* 0x00000007ff0dae24 */ /* 0x000fe4000a0e06ff */
[----:B--2---:R-:W-:Y:S02]  /*2830*/  IMAD.MOV.U32 R20, RZ, RZ, R16 ;  /* 0x000000ffff147224 */ /* 0x004fe400078e0010 */
[----:B------:R-:W-:Y:S02]  /*2840*/  IMAD.MOV.U32 R21, RZ, RZ, R17 ;  /* 0x000000ffff157224 */ /* 0x000fe400078e0011 */
[----:B---3--:R-:W-:Y:S01]  /*2850*/  IMAD.MOV.U32 R22, RZ, RZ, R18 ;  /* 0x000000ffff167224 */ /* 0x008fe200078e0012 */
[----:B------:R0:W2:Y:S01]  /*2860*/  @!P0 LDG.E.64 R16, desc[UR10][R2.64] ;  /* 0x0000000a02108981 */ /* 0x0000a2000c1e1b00 */
[----:B------:R-:W-:-:S02]  /*2870*/  IMAD.MOV.U32 R23, RZ, RZ, R19 ;  /* 0x000000ffff177224 */ /* 0x000fc400078e0013 */
[----:B------:R-:W-:Y:S01]  /*2880*/  IMAD.MOV.U32 R24, RZ, RZ, R20 ;  /* 0x000000ffff187224 */ /* 0x000fe200078e0014 */
[----:B------:R-:W2:Y:S01]  /*2890*/  @!P0 LDG.E.64 R18, desc[UR10][R4.64] ;  /* 0x0000000a04128981 */ /* 0x000ea2000c1e1b00 */
[----:B------:R-:W-:Y:S02]  /*28a0*/  IMAD.MOV.U32 R25, RZ, RZ, R21 ;  /* 0x000000ffff197224 */ /* 0x000fe400078e0015 */
[----:B------:R-:W-:Y:S01]  /*28b0*/  IMAD.MOV.U32 R26, RZ, RZ, R22 ;  /* 0x000000ffff1a7224 */ /* 0x000fe200078e0016 */
[----:B------:R-:W3:Y:S01]  /*28c0*/  @!P2 LDG.E.64 R20, desc[UR10][R10.64+0x200] ;  /* 0x0002000a0a14a981 */ /* 0x000ee2000c1e1b00 */
[----:B------:R-:W-:-:S03]  /*28d0*/  IMAD.MOV.U32 R27, RZ, RZ, R23 ;  /* 0x000000ffff1b7224 */ /* 0x000fc600078e0017 */
[----:B------:R-:W4:Y:S04]  /*28e0*/  @!P1 LDG.E.64 R24, desc[UR10][R8.64+0x100] ;  /* 0x0001000a08189981 */ /* 0x000f28000c1e1b00 */
[----:B------:R-:W4:Y:S04]  /*28f0*/  @!P1 LDG.E.64 R26, desc[UR10][R6.64+0x100] ;  /* 0x0001000a061a9981 */ /* 0x000f28000c1e1b00 */
[----:B------:R-:W3:Y:S01]  /*2900*/  @!P2 LDG.E.64 R22, desc[UR10][R12.64+0x200] ;  /* 0x0002000a0c16a981 */ /* 0x000ee2000c1e1b00 */
[----:B------:R-:W1:Y:S01]  /*2910*/  S2R R42, SR_LANEID ;  /* 0x00000000002a7919 */ /* 0x000e620000000000 */
[----:B------:R-:W5:Y:S01]  /*2920*/  S2UR UR5, SR_CgaCtaId ;  /* 0x00000000000579c3 */ /* 0x000f620000008800 */
[----:B0-----:R-:W-:Y:S01]  /*2930*/  SHF.R.U32.HI R3, RZ, 0x5, R0 ;  /* 0x00000005ff037819 */ /* 0x001fe20000011600 */
[----:B------:R-:W-:-:S02]  /*2940*/  UMOV UR4, 0x400 ;  /* 0x0000040000047882 */ /* 0x000fc40000000000 */
[----:B-----5:R-:W-:Y:S02]  /*2950*/  ULEA UR6, UR5, UR4, 0x18 ;  /* 0x0000000405067291 */ /* 0x020fe4000f8ec0ff */
[----:B-1----:R-:W-:-:S05]  /*2960*/  IMAD R2, R3, 0x60, R42 ;  /* 0x0000006003027824 */ /* 0x002fca00078e022a */
[----:B------:R-:W-:-:S05]  /*2970*/  LEA R29, R2, UR6, 0x4 ;  /* 0x00000006021d7c11 */ /* 0x000fca000f8e20ff */
[----:B------:R-:W-:Y:S01]  /*2980*/  IMAD R2, R42, 0x20, R29 ;  /* 0x000000202a027824 */ /* 0x000fe200078e021d */
[----:B------:R-:W-:Y:S01]  /*2990*/  UISETP.NE.AND UP0, UPT, UR8, URZ, UPT ;  /* 0x000000ff0800728c */ /* 0x000fe2000bf05270 */
[----:B--2---:R0:W-:Y:S04]  /*29a0*/  STS.128 [R29], R16 ;  /* 0x000000101d007388 */ /* 0x0041e80000000c00 */
[----:B----4-:R0:W-:Y:S04]  /*29b0*/  STS.128 [R29+0x200], R24 ;  /* 0x000200181d007388 */ /* 0x0101e80000000c00 */
[----:B---3--:R0:W-:Y:S01]  /*29c0*/  STS.128 [R29+0x400], R20 ;  /* 0x000400141d007388 */ /* 0x0081e20000000c00 */
        /* <DEDUP_REMOVED lines=9> */
[C---:B------:R-:W-:Y:S01]  /*2a60*/  ISETP.NE.AND P1, PT, R3.reuse, 0x2, PT ;  /* 0x000000020300780c */ /* 0x040fe20003f25270 */
[----:B------:R-:W-:Y:S01]  /*2a70*/  BSSY.RECONVERGENT B0, `(.L_x_27) ;  /* 0x000005f000007945 */ /* 0x000fe20003800200 */
        /* <DEDUP_REMOVED lines=68> */
[----:B------:R-:W2:Y:S01]  /*2ec0*/  LDS.128 R24, [UR6+0x60] ;  /* 0x00006006ff187984 */ /* 0x000ea20008000c00 */
[----:B0-----:R-:W-:-:S02]  /*2ed0*/  FSEL R35, R16, RZ, !P0 ;  /* 0x000000ff10237208 */ /* 0x001fc40004000000 */
[----:B------:R-:W-:Y:S01]  /*2ee0*/  FSEL R37, R17, RZ, !P0 ;  /* 0x000000ff11257208 */ /* 0x000fe20004000000 */
[-C--:B-1----:R-:W-:Y:S02]  /*2ef0*/  DMUL R30, R16, R20.reuse ;  /* 0x00000014101e7228 */ /* 0x082fe40000000000 */
[----:B------:R-:W-:Y:S01]  /*2f00*/  DFMA R22, R18, R20, R22 ;  /* 0x000000141216722b */ /* 0x000fe20000000016 */
[----:B------:R-:W-:-:S05]  /*2f10*/  FSEL R21, R18, RZ, !P0 ;  /* 0x000000ff12157208 */ /* 0x000fca0004000000 */
[-C--:B--2---:R-:W-:Y:S02]  /*2f20*/  DMUL R2, R30, R24.reuse ;  /* 0x000000181e027228 */ /* 0x084fe40000000000 */
[----:B------:R-:W-:Y:S01]  /*2f30*/  DFMA R26, R22, R24, R26 ;  /* 0x00000018161a722b */ /* 0x000fe2000000001a */
[----:B------:R-:W-:Y:S02]  /*2f40*/  FSEL R17, R30, R35, !P1 ;  /* 0x000000231e117208 */ /* 0x000fe40004800000 */
[----:B------:R-:W-:Y:S02]  /*2f50*/  FSEL R25, R19, RZ, !P0 ;  /* 0x000000ff13197208 */ /* 0x000fe40004000000 */
[----:B------:R-:W-:Y:S02]  /*2f60*/  ISETP.GE.U32.AND P0, PT, R0, 0x20, PT ;  /* 0x000000200000780c */ /* 0x000fe40003f06070 */
[----:B------:R-:W-:Y:S02]  /*2f70*/  FSEL R19, R22, R21, !P1 ;  /* 0x0000001516137208 */ /* 0x000fe40004800000 */
[----:B------:R-:W-:-:S02]  /*2f80*/  FSEL R31, R31, R37, !P1 ;  /* 0x000000251f1f7208 */ /* 0x000fc40004800000 */
[----:B------:R-:W-:Y:S02]  /*2f90*/  FSEL R23, R23, R25, !P1 ;  /* 0x0000001917177208 */ /* 0x000fe40004800000 */
[----:B------:R-:W-:Y:S02]  /*2fa0*/  FSEL R16, R2, R17, !P2 ;  /* 0x0000001102107208 */ /* 0x000fe40005000000 */
        /* <DEDUP_REMOVED lines=10> */
[----:B------:R-:W-:-:S07]  /*3050*/  FSEL R29, R19, R29, !P0 ;  /* 0x0000001d131d7208 */ /* 0x000fce0004000000 */
.L_x_28:
[----:B------:R-:W-:Y:S05]  /*3060*/  BSYNC.RECONVERGENT B0 ;  /* 0x0000000000007941 */ /* 0x000fea0003800200 */
.L_x_27:
        /* <DEDUP_REMOVED lines=8> */
.L_x_26:
        /* <DEDUP_REMOVED lines=63> */
[----:B------:R-:W-:Y:S02]  /*34e0*/  FSEL R36, R36, R26, !P0 ;  /* 0x0000001a24247208 */ /* 0x000fe40004000000 */
[----:B------:R-:W-:Y:S01]  /*34f0*/  FSEL R38, R37, R27, !P0 ;  /* 0x0000001b25267208 */ /* 0x000fe20004000000 */
[----:B------:R-:W-:Y:S01]  /*3500*/  SHFL.UP PT, R26, R2, 0x1, RZ ;  /* 0x04200000021a7989 */ /* 0x000fe200000e00ff */
[----:B------:R-:W-:-:S03]  /*3510*/  ISETP.NE.AND P0, PT, R3, 0x1, PT ;  /* 0x000000010300780c */ /* 0x000fc60003f05270 */
[----:B------:R-:W-:Y:S04]  /*3520*/  SHFL.UP PT, R27, R40, 0x1, RZ ;  /* 0x04200000281b7989 */ /* 0x000fe800000e00ff */
[----:B------:R-:W-:Y:S04]  /*3530*/  SHFL.UP PT, R24, R36, 0x1, RZ ;  /* 0x0420000024187989 */ /* 0x000fe800000e00ff */
[----:B------:R-:W0:Y:S04]  /*3540*/  LDS.128 R20, [UR6+0x40] ;  /* 0x00004006ff147984 */ /* 0x000e280008000c00 */
[----:B------:R-:W1:Y:S04]  /*3550*/  LDS.128 R28, [UR6+0x50] ;  /* 0x00005006ff1c7984 */ /* 0x000e680008000c00 */
[----:B------:R-:W2:Y:S04]  /*3560*/  LDS.128 R32, [UR6+0x60] ;  /* 0x00006006ff207984 */ /* 0x000ea80008000c00 */
[----:B------:R-:W3:Y:S04]  /*3570*/  LDS.128 R16, [UR6+0x70] ;  /* 0x00007006ff107984 */ /* 0x000ee80008000c00 */
[----:B------:R4:W0:Y:S02]  /*3580*/  SHFL.UP PT, R25, R38, 0x1, RZ ;  /* 0x0420000026197989 */ /* 0x00082400000e00ff */
        /* <DEDUP_REMOVED lines=19> */
[----:B----4-:R-:W-:Y:S06]  /*36c0*/  @!P0 BRA `(.L_x_30) ;  /* 0x0000000000208947 */ /* 0x010fec0003800000 */
        /* <DEDUP_REMOVED lines=8> */
.L_x_30:
        /* <DEDUP_REMOVED lines=23> */
.L_x_32:
[----:B------:R-:W-:Y:S05]  /*38c0*/  NANOSLEEP 0x1c2 ;  /* 0x000001c20000795d */ /* 0x000fea0003800000 */
[----:B------:R-:W-:Y:S01]  /*38d0*/  NOP ;  /* 0x0000000000007918 */ /* 0x000fe20000000000 */
.L_x_33:
[----:B------:R-:W-:-:S07]  /*38e0*/  IMAD.WIDE R2, R41, 0x4, R2 ;  /* 0x0000000429027825 */ /* 0x000fce00078e0202 */
.L_x_35:
        /* <DEDUP_REMOVED lines=10> */
.L_x_106:
[----:B------:R-:W-:Y:S05]  /*3990*/  @P0 BRA `(.L_x_35) ;  /* 0xfffffffc00d40947 */ /* 0x000fea000383ffff */
[----:B------:R-:W-:Y:S01]  /*39a0*/  ISETP.NE.AND P0, PT, R18, 0x65, PT ;  /* 0x000000651200780c */ /* 0x000fe20003f05270 */
[----:B------:R-:W-:-:S12]  /*39b0*/  BSSY.RECONVERGENT B0, `(.L_x_36) ;  /* 0x000000f000007945 */ /* 0x000fd80003800200 */
[----:B------:R-:W-:Y:S05]  /*39c0*/  @!P0 BRA `(.L_x_37) ;  /* 0x0000000000248947 */ /* 0x000fea0003800000 */
[----:B------:R-:W-:Y:S02]  /*39d0*/  ISETP.NE.AND P1, PT, R18, 0x64, PT ;  /* 0x000000641200780c */ /* 0x000fe40003f25270 */
[----:B---3--:R-:W-:Y:S02]  /*39e0*/  CS2R R16, SRZ ;  /* 0x0000000000107805 */ /* 0x008fe4000001ff00 */
[----:B------:R-:W-:-:S09]  /*39f0*/  CS2R R2, SRZ ;  /* 0x0000000000027805 */ /* 0x000fd2000001ff00 */
[----:B------:R-:W-:Y:S05]  /*3a00*/  @P1 BRA `(.L_x_38) ;  /* 0x0000000000241947 */ /* 0x000fea0003800000 */
[----:B------:R-:W0:Y:S02]  /*3a10*/  LDC.64 R20, c[0x0][0x3a8] ;  /* 0x0000ea00ff147b82 */ /* 0x000e240000000a00 */
[----:B0-----:R-:W-:-:S05]  /*3a20*/  IMAD.WIDE R20, R41, 0x10, R20 ;  /* 0x0000001029147825 */ /* 0x001fca00078e0214 */
[----:B------:R0:W5:Y:S04]  /*3a30*/  LD.E.64.STRONG.GPU R16, desc[UR10][R20.64+0x200] ;  /* 0x0002000a14107980 */ /* 0x000168000c10fb00 */
[----:B------:R0:W5:Y:S01]  /*3a40*/  LD.E.64.STRONG.GPU R2, desc[UR10][R20.64+0x208] ;  /* 0x0002080a14027980 */ /* 0x000162000c10fb00 */
[----:B------:R-:W-:Y:S05]  /*3a50*/  BRA `(.L_x_38) ;  /* 0x0000000000107947 */ /* 0x000fea0003800000 */
.L_x_37:
[----:B------:R-:W0:Y:S02]  /*3a60*/  LDC.64 R20, c[0x0][0x3b0] ;  /* 0x0000ec00ff147b82 */ /* 0x000e240000000a00 */
[----:B0-----:R-:W-:-:S05]  /*3a70*/  IMAD.WIDE R20, R41, 0x10, R20 ;  /* 0x0000001029147825 */ /* 0x001fca00078e0214 */
[----:B---3--:R1:W5:Y:S04]  /*3a80*/  LD.E.64.STRONG.GPU R16, desc[UR10][R20.64+0x200] ;  /* 0x0002000a14107980 */ /* 0x008368000c10fb00 */
[----:B------:R1:W5:Y:S02]  /*3a90*/  LD.E.64.STRONG.GPU R2, desc[UR10][R20.64+0x208] ;  /* 0x0002080a14027980 */ /* 0x000364000c10fb00 */
.L_x_38:
[----:B------:R-:W-:Y:S05]  /*3aa0*/  BSYNC.RECONVERGENT B0 ;  /* 0x0000000000007941 */ /* 0x000fea0003800200 */
.L_x_36:
[----:B------:R-:W-:-:S03]  /*3ab0*/  UMOV UR4, 0xffffffff ;  /* 0xffffffff00047882 */ /* 0x000fc60000000000 */
[----:B------:R-:W-:Y:S05]  /*3ac0*/  BRA.DIV UR4, `(.L_x_39) ;  /* 0x0000002a04547947 */ /* 0x000fea000b800000 */
[----:B------:R-:W2:Y:S01]  /*3ad0*/  S2R R40, SR_GEMASK ;  /* 0x0000000000287919 */ /* 0x000ea20000003c00 */
[----:B------:R-:W-:Y:S01]  /*3ae0*/  VOTE.ANY R29, PT, !P0 ;  /* 0x00000000001d7806 */ /* 0x000fe200040e0100 */
[C---:B------:R-:W-:Y:S02]  /*3af0*/  VIADD R39, R42.reuse, 0x2 ;  /* 0x000000022a277836 */ /* 0x040fe40000000000 */
[----:B------:R-:W-:Y:S01]  /*3b00*/  VIADD R38, R42, 0x4 ;  /* 0x000000042a267836 */ /* 0x000fe20000000000 */
[----:B--2---:R-:W-:-:S05]  /*3b10*/  LOP3.LUT R29, R29, 0x80000000, R40, 0xec, !PT ;  /* 0x800000001d1d7812 */ /* 0x004fca00078eec28 */
[----:B01----:R-:W-:-:S05]  /*3b20*/  VIADD R20, R29, 0xffffffff ;  /* 0xffffffff1d147836 */ /* 0x003fca0000000000 */
[----:B------:R-:W-:-:S06]  /*3b30*/  LOP3.LUT R51, R29, R20, RZ, 0xc, !PT ;  /* 0x000000141d337212 */ /* 0x000fcc00078e0cff */
[----:B------:R-:W0:Y:S02]  /*3b40*/  POPC R51, R51 ;  /* 0x0000003300337309 */ /* 0x000e240000000000 */
[----:B0----5:R-:W-:Y:S01]  /*3b50*/  SHFL.DOWN PT, R20, R16, 0x1, R51 ;  /* 0x0820000010147989 */ /* 0x021fe200000e0033 */
[----:B------:R-:W-:-:S03]  /*3b60*/  ISETP.GE.AND P0, PT, R42, R51, PT ;  /* 0x000000332a00720c */ /* 0x000fc60003f06270 */
[----:B------:R-:W0:Y:S04]  /*3b70*/  SHFL.DOWN PT, R21, R17, 0x1, R51 ;  /* 0x0820000011157989 */ /* 0x000e2800000e0033 */
[----:B------:R-:W1:Y:S04]  /*3b80*/  SHFL.DOWN PT, R19, R2, 0x1, R51 ;  /* 0x0820000002137989 */ /* 0x000e6800000e0033 */
[----:B------:R-:W2:Y:S01]  /*3b90*/  SHFL.DOWN PT, R50, R3, 0x1, R51 ;  /* 0x0820000003327989 */ /* 0x000ea200000e0033 */
[----:B0-----:R-:W-:Y:S01]  /*3ba0*/  DMUL R28, R20, R16 ;  /* 0x00000010141c7228 */ /* 0x001fe20000000000 */
[----:B-1----:R-:W-:-:S02]  /*3bb0*/  IMAD.MOV.U32 R20, RZ, RZ, R19 ;  /* 0x000000ffff147224 */ /* 0x002fc400078e0013 */
[----:B--2---:R-:W-:-:S07]  /*3bc0*/  IMAD.MOV.U32 R21, RZ, RZ, R50 ;  /* 0x000000ffff157224 */ /* 0x004fce00078e0032 */
[----:B------:R-:W-:Y:S02]  /*3bd0*/  FSEL R36, R28, R16, !P0 ;  /* 0x000000101c247208 */ /* 0x000fe40004000000 */
[----:B------:R-:W-:Y:S01]  /*3be0*/  FSEL R37, R29, R17, !P0 ;  /* 0x000000111d257208 */ /* 0x000fe20004000000 */
[----:B------:R-:W-:Y:S02]  /*3bf0*/  DFMA R20, R20, R16, R2 ;  /* 0x000000101414722b */ /* 0x000fe40000000002 */
[----:B------:R-:W-:Y:S04]  /*3c00*/  SHFL.DOWN PT, R16, R36, 0x2, R51 ;  /* 0x0840000024107989 */ /* 0x000fe800000e0033 */
[----:B------:R-:W0:Y:S04]  /*3c10*/  SHFL.DOWN PT, R17, R37, 0x2, R51 ;  /* 0x0840000025117989 */ /* 0x000e2800000e0033 */
[----:B------:R-:W-:-:S02]  /*3c20*/  FSEL R20, R20, R2, !P0 ;  /* 0x0000000214147208 */ /* 0x000fc40004000000 */
[----:B------:R-:W-:Y:S02]  /*3c30*/  FSEL R21, R21, R3, !P0 ;  /* 0x0000000315157208 */ /* 0x000fe40004000000 */
[----:B------:R-:W-:Y:S01]  /*3c40*/  ISETP.GT.AND P0, PT, R39, R51, PT ;  /* 0x000000332700720c */ /* 0x000fe20003f04270 */
[----:B------:R-:W-:Y:S04]  /*3c50*/  SHFL.DOWN PT, R2, R20, 0x2, R51 ;  /* 0x0840000014027989 */ /* 0x000fe800000e0033 */
[----:B------:R-:W1:Y:S01]  /*3c60*/  SHFL.DOWN PT, R3, R21, 0x2, R51 ;  /* 0x0840000015037989 */ /* 0x000e6200000e0033 */
[----:B0-----:R-:W-:-:S10]  /*3c70*/  DMUL R16, R16, R36 ;  /* 0x0000002410107228 */ /* 0x001fd40000000000 */
[----:B------:R-:W-:Y:S01]  /*3c80*/  FSEL R19, R37, R17, P0 ;  /* 0x0000001125137208 */ /* 0x000fe20000000000 */
[----:B-1----:R-:W-:Y:S01]  /*3c90*/  DFMA R2, R2, R36, R20 ;  /* 0x000000240202722b */ /* 0x002fe20000000014 */
[----:B------:R-:W-:-:S03]  /*3ca0*/  FSEL R36, R36, R16, P0 ;  /* 0x0000001024247208 */ /* 0x000fc60000000000 */
[----:B------:R-:W-:Y:S02]  /*3cb0*/  IMAD.MOV.U32 R17, RZ, RZ, R19 ;  /* 0x000000ffff117224 */ /* 0x000fe400078e0013 */
[----:B------:R-:W-:-:S04]  /*3cc0*/  IMAD.MOV.U32 R16, RZ, RZ, R36 ;  /* 0x000000ffff107224 */ /* 0x000fc800078e0024 */
[----:B------:R-:W-:Y:S02]  /*3cd0*/  FSEL R21, R21, R3, P0 ;  /* 0x0000000315157208 */ /* 0x000fe40000000000 */
[----:B------:R-:W-:Y:S01]  /*3ce0*/  FSEL R20, R20, R2, P0 ;  /* 0x0000000214147208 */ /* 0x000fe20000000000 */
[----:B------:R-:W-:Y:S01]  /*3cf0*/  SHFL.DOWN PT, R3, R19, 0x4, R51 ;  /* 0x0880000013037989 */ /* 0x000fe200000e0033 */
[----:B------:R-:W-:-:S03]  /*3d00*/  ISETP.GT.AND P0, PT, R38, R51, PT ;  /* 0x000000332600720c */ /* 0x000fc60003f04270 */
[----:B------:R-:W0:Y:S04]  /*3d10*/  SHFL.DOWN PT, R50, R21, 0x4, R51 ;  /* 0x0880000015327989 */ /* 0x000e2800000e0033 */
[----:B------:R-:W1:Y:S04]  /*3d20*/  SHFL.DOWN PT, R2, R36, 0x4, R51 ;  /* 0x0880000024027989 */ /* 0x000e6800000e0033 */
[----:B------:R-:W2:Y:S01]  /*3d30*/  SHFL.DOWN PT, R28, R20, 0x4, R51 ;  /* 0x08800000141c7989 */ /* 0x000ea200000e0033 */
[----:B0-----:R-:W-:Y:S01]  /*3d40*/  IMAD.MOV.U32 R29, RZ, RZ, R50 ;  /* 0x000000ffff1d7224 */ /* 0x001fe200078e0032 */
[----:B-1----:R-:W-:-:S05]  /*3d50*/  DMUL R2, R2, R16 ;  /* 0x0000001002027228 */ /* 0x002fca0000000000 */
[----:B--2---:R-:W-:Y:S01]  /*3d60*/  DFMA R16, R28, R16, R20 ;  /* 0x000000101c10722b */ /* 0x004fe20000000014 */
[----:B------:R-:W-:-:S04]  /*3d70*/  VIADD R28, R42, 0x8 ;  /* 0x000000082a1c7836 */ /* 0x000fc80000000000 */
[----:B------:R-:W-:Y:S02]  /*3d80*/  FSEL R36, R36, R2, P0 ;  /* 0x0000000224247208 */ /* 0x000fe40000000000 */
[----:B------:R-:W-:-:S03]  /*3d90*/  FSEL R19, R19, R3, P0 ;  /* 0x0000000313137208 */ /* 0x000fc60000000000 */
[----:B------:R-:W-:Y:S01]  /*3da0*/  FSEL R2, R20, R16, P0 ;  /* 0x0000001014027208 */ /* 0x000fe20000000000 */
[----:B------:R-:W-:Y:S01]  /*3db0*/  IMAD.MOV.U32 R20, RZ, RZ, R36 ;  /* 0x000000ffff147224 */ /* 0x000fe200078e0024 */
[----:B------:R-:W-:Y:S01]  /*3dc0*/  FSEL R3, R21, R17, P0 ;  /* 0x0000001115037208 */ /* 0x000fe20000000000 */
[----:B------:R-:W-:Y:S01]  /*3dd0*/  SHFL.DOWN PT, R16, R36, 0x8, R51 ;  /* 0x0900000024107989 */ /* 0x000fe200000e0033 */
[----:B------:R-:W-:Y:S01]  /*3de0*/  IMAD.MOV.U32 R21, RZ, RZ, R19 ;  /* 0x000000ffff157224 */ /* 0x000fe200078e0013 */
[----:B------:R-:W-:Y:S02]  /*3df0*/  ISETP.GT.AND P0, PT, R28, R51, PT ;  /* 0x000000331c00720c */ /* 0x000fe40003f04270 */
[----:B------:R-:W0:Y:S04]  /*3e00*/  SHFL.DOWN PT, R17, R19, 0x8, R51 ;  /* 0x0900000013117989 */ /* 0x000e2800000e0033 */
[----:B------:R-:W-:Y:S04]  /*3e10*/  SHFL.DOWN PT, R34, R2, 0x8, R51 ;  /* 0x0900000002227989 */ /* 0x000fe800000e0033 */
[----:B------:R-:W1:Y:S01]  /*3e20*/  SHFL.DOWN PT, R35, R3, 0x8, R51 ;  /* 0x0900000003237989 */ /* 0x000e6200000e0033 */
[----:B0-----:R-:W-:-:S02]  /*3e30*/  DMUL R16, R16, R20 ;  /* 0x0000001410107228 */ /* 0x001fc40000000000 */
[----:B-1----:R-:W-:-:S08]  /*3e40*/  DFMA R20, R34, R20, R2 ;  /* 0x000000142214722b */ /* 0x002fd00000000002 */
[----:B------:R-:W-:Y:S01]  /*3e50*/  FSEL R16, R36, R16, P0 ;  /* 0x0000001024107208 */ /* 0x000fe20000000000 */
[----:B------:R-:W0:Y:S01]  /*3e60*/  LDC.64 R34, c[0x0][0x3b0] ;  /* 0x0000ec00ff227b82 */ /* 0x000e220000000a00 */
[----:B------:R-:W-:Y:S01]  /*3e70*/  FSEL R17, R19, R17, P0 ;  /* 0x0000001113117208 */ /* 0x000fe20000000000 */
[----:B------:R-:W-:Y:S01]  /*3e80*/  VIADD R19, R42, 0x10 ;  /* 0x000000102a137836 */ /* 0x000fe20000000000 */
[----:B------:R-:W-:Y:S02]  /*3e90*/  FSEL R2, R2, R20, P0 ;  /* 0x0000001402027208 */ /* 0x000fe40000000000 */
[----:B------:R-:W-:Y:S01]  /*3ea0*/  FSEL R3, R3, R21, P0 ;  /* 0x0000001503037208 */ /* 0x000fe20000000000 */
[----:B------:R-:W-:Y:S01]  /*3eb0*/  SHFL.DOWN PT, R20, R16, 0x10, R51 ;  /* 0x0a00000010147989 */ /* 0x000fe200000e0033 */
[----:B------:R-:W-:Y:S02]  /*3ec0*/  ISETP.NE.AND P0, PT, R18, 0x65, PT ;  /* 0x000000651200780c */ /* 0x000fe40003f05270 */
[----:B------:R-:W-:Y:S01]  /*3ed0*/  ISETP.GT.AND P1, PT, R19, R51, PT ;  /* 0x000000331300720c */ /* 0x000fe20003f24270 */
[----:B------:R-:W1:Y:S04]  /*3ee0*/  SHFL.DOWN PT, R21, R17, 0x10, R51 ;  /* 0x0a00000011157989 */ /* 0x000e6800000e0033 */
[----:B------:R-:W-:Y:S04]  /*3ef0*/  SHFL.DOWN PT, R36, R2, 0x10, R51 ;  /* 0x0a00000002247989 */ /* 0x000fe800000e0033 */
[----:B------:R-:W2:Y:S01]  /*3f00*/  SHFL.DOWN PT, R37, R3, 0x10, R51 ;  /* 0x0a00000003257989 */ /* 0x000ea200000e0033 */
[----:B0-----:R-:W-:-:S02]  /*3f10*/  IADD3 R18, P2, PT, R34, 0x200, RZ ;  /* 0x0000020022127810 */ /* 0x001fc40007f5e0ff */
[----:B------:R-:W-:Y:S01]  /*3f20*/  VOTE.ALL P0, P0 ;  /* 0x0000000000ff7806 */ /* 0x000fe20000000000 */
[-C--:B-1----:R-:W-:Y:S02]  /*3f30*/  DMUL R20, R20, R16.reuse ;  /* 0x0000001014147228 */ /* 0x082fe40000000000 */
[----:B--2---:R-:W-:-:S08]  /*3f40*/  DFMA R36, R36, R16, R2 ;  /* 0x000000102424722b */ /* 0x004fd00000000002 */
[----:B------:R-:W-:Y:S02]  /*3f50*/  FSEL R21, R17, R21, P1 ;  /* 0x0000001511157208 */ /* 0x000fe40000800000 */
[----:B------:R-:W-:Y:S02]  /*3f60*/  FSEL R20, R16, R20, P1 ;  /* 0x0000001410147208 */ /* 0x000fe40000800000 */
[----:B------:R-:W-:Y:S01]  /*3f70*/  FSEL R17, R3, R37, P1 ;  /* 0x0000002503117208 */ /* 0x000fe20000800000 */
[----:B------:R-:W-:Y:S01]  /*3f80*/  IMAD.X R3, RZ, RZ, R35, P2 ;  /* 0x000000ffff037224 */ /* 0x000fe200010e0623 */
[----:B------:R-:W-:-:S07]  /*3f90*/  FSEL R16, R2, R36, P1 ;  /* 0x0000002402107208 */ /* 0x000fce0000800000 */
.L_x_130:
[----:B------:R-:W-:Y:S05]  /*3fa0*/  @!P0 BRA `(.L_x_40) ;  /* 0x0000000400b48947 */ /* 0x000fea0003800000 */
.L_x_47:
[----:B------:R-:W0:Y:S01]  /*3fb0*/  LDC.64 R34, c[0x0][0x3a0] ;  /* 0x0000e800ff227b82 */ /* 0x000e220000000a00 */
[----:B------:R-:W-:Y:S05]  /*3fc0*/  YIELD ;  /* 0x0000000000007946 */ /* 0x000fea0003800000 */
[----:B0-----:R-:W-:-:S07]  /*3fd0*/  IMAD.WIDE R34, R41, 0x4, R34 ;  /* 0x0000000429227825 */ /* 0x001fce00078e0222 */
.L_x_42:
        /* <DEDUP_REMOVED lines=10> */
.L_x_133:
        /* <DEDUP_REMOVED lines=13> */
.L_x_44:
[----:B------:R-:W-:Y:S02]  /*4150*/  IMAD.MOV.U32 R34, RZ, RZ, R18 ;  /* 0x000000ffff227224 */ /* 0x000fe400078e0012 */
[----:B------:R-:W-:Y:S02]  /*4160*/  IMAD.MOV.U32 R35, RZ, RZ, R3 ;  /* 0x000000ffff237224 */ /* 0x000fe400078e0003 */
[----:B------:R-:W-:-:S05]  /*4170*/  IMAD.WIDE R44, R41, 0x10, R34 ;  /* 0x00000010292c7825 */ /* 0x000fca00078e0222 */
[----:B------:R0:W5:Y:S04]  /*4180*/  LD.E.64.STRONG.GPU R34, desc[UR10][R44.64+-0x200] ;  /* 0xfffe000a2c227980 */ /* 0x000168000c10fb00 */
[----:B------:R0:W5:Y:S02]  /*4190*/  LD.E.64.STRONG.GPU R36, desc[UR10][R44.64+-0x1f8] ;  /* 0xfffe080a2c247980 */ /* 0x000164000c10fb00 */
.L_x_45:
[----:B------:R-:W-:Y:S05]  /*41a0*/  BSYNC.RECONVERGENT B0 ;  /* 0x0000000000007941 */ /* 0x000fea0003800200 */
.L_x_43:
        /* <DEDUP_REMOVED lines=8> */
[----:B0----5:R-:W0:Y:S01]  /*4230*/  SHFL.DOWN PT, R43, R35, 0x1, R51 ;  /* 0x08200000232b7989 */ /* 0x021e2200000e0033 */
[-C--:B------:R-:W-:Y:S02]  /*4240*/  ISETP.GE.AND P0, PT, R42, R51.reuse, PT ;  /* 0x000000332a00720c */ /* 0x080fe40003f06270 */
[----:B------:R-:W-:Y:S01]  /*4250*/  ISETP.GT.AND P1, PT, R19, R51, PT ;  /* 0x000000331300720c */ /* 0x000fe20003f24270 */
[----:B------:R-:W1:Y:S04]  /*4260*/  SHFL.DOWN PT, R46, R34, 0x1, R51 ;  /* 0x08200000222e7989 */ /* 0x000e6800000e0033 */
[----:B------:R-:W-:Y:S04]  /*4270*/  SHFL.DOWN PT, R44, R36, 0x1, R51 ;  /* 0x08200000242c7989 */ /* 0x000fe800000e0033 */
[----:B------:R-:W2:Y:S01]  /*4280*/  SHFL.DOWN PT, R45, R37, 0x1, R51 ;  /* 0x08200000252d7989 */ /* 0x000ea200000e0033 */
[----:B0-----:R-:W-:-:S06]  /*4290*/  IMAD.MOV.U32 R47, RZ, RZ, R43 ;  /* 0x000000ffff2f7224 */ /* 0x001fcc00078e002b */
[-C--:B-1----:R-:W-:Y:S02]  /*42a0*/  DMUL R46, R46, R34.reuse ;  /* 0x000000222e2e7228 */ /* 0x082fe40000000000 */
[----:B--2---:R-:W-:-:S08]  /*42b0*/  DFMA R44, R44, R34, R36 ;  /* 0x000000222c2c722b */ /* 0x004fd00000000024 */
[----:B------:R-:W-:Y:S02]  /*42c0*/  FSEL R46, R46, R34, !P0 ;  /* 0x000000222e2e7208 */ /* 0x000fe40004000000 */
[----:B------:R-:W-:-:S03]  /*42d0*/  FSEL R47, R47, R35, !P0 ;  /* 0x000000232f2f7208 */ /* 0x000fc60004000000 */
[----:B------:R-:W0:Y:S01]  /*42e0*/  SHFL.DOWN PT, R34, R46, 0x2, R51 ;  /* 0x084000002e227989 */ /* 0x000e2200000e0033 */
[----:B------:R-:W-:Y:S02]  /*42f0*/  FSEL R44, R44, R36, !P0 ;  /* 0x000000242c2c7208 */ /* 0x000fe40004000000 */
[----:B------:R-:W-:Y:S01]  /*4300*/  FSEL R45, R45, R37, !P0 ;  /* 0x000000252d2d7208 */ /* 0x000fe20004000000 */
[----:B------:R-:W1:Y:S01]  /*4310*/  SHFL.DOWN PT, R35, R47, 0x2, R51 ;  /* 0x084000002f237989 */ /* 0x000e6200000e0033 */
[----:B------:R-:W-:-:S03]  /*4320*/  ISETP.GT.AND P0, PT, R39, R51, PT ;  /* 0x000000332700720c */ /* 0x000fc60003f04270 */
[----:B------:R-:W-:Y:S04]  /*4330*/  SHFL.DOWN PT, R36, R44, 0x2, R51 ;  /* 0x084000002c247989 */ /* 0x000fe800000e0033 */
[----:B------:R-:W2:Y:S01]  /*4340*/  SHFL.DOWN PT, R37, R45, 0x2, R51 ;  /* 0x084000002d257989 */ /* 0x000ea200000e0033 */
[----:B0-----:R-:W-:Y:S02]  /*4350*/  IMAD.MOV.U32 R48, RZ, RZ, R34 ;  /* 0x000000ffff307224 */ /* 0x001fe400078e0022 */
[----:B-1----:R-:W-:-:S06]  /*4360*/  IMAD.MOV.U32 R49, RZ, RZ, R35 ;  /* 0x000000ffff317224 */ /* 0x002fcc00078e0023 */
[-C--:B------:R-:W-:Y:S02]  /*4370*/  DMUL R34, R48, R46.reuse ;  /* 0x0000002e30227228 */ /* 0x080fe40000000000 */
[----:B--2---:R-:W-:-:S08]  /*4380*/  DFMA R36, R36, R46, R44 ;  /* 0x0000002e2424722b */ /* 0x004fd0000000002c */
[----:B------:R-:W-:Y:S02]  /*4390*/  FSEL R46, R46, R34, P0 ;  /* 0x000000222e2e7208 */ /* 0x000fe40000000000 */
[----:B------:R-:W-:Y:S02]  /*43a0*/  FSEL R47, R47, R35, P0 ;  /* 0x000000232f2f7208 */ /* 0x000fe40000000000 */
[----:B------:R-:W-:Y:S01]  /*43b0*/  FSEL R44, R44, R36, P0 ;  /* 0x000000242c2c7208 */ /* 0x000fe20000000000 */
[----:B------:R-:W0:Y:S01]  /*43c0*/  SHFL.DOWN PT, R34, R46, 0x4, R51 ;  /* 0x088000002e227989 */ /* 0x000e2200000e0033 */
[----:B------:R-:W-:Y:S02]  /*43d0*/  FSEL R45, R45, R37, P0 ;  /* 0x000000252d2d7208 */ /* 0x000fe40000000000 */
[----:B------:R-:W-:Y:S01]  /*43e0*/  ISETP.GT.AND P0, PT, R38, R51, PT ;  /* 0x000000332600720c */ /* 0x000fe20003f04270 */
[----:B------:R-:W1:Y:S04]  /*43f0*/  SHFL.DOWN PT, R35, R47, 0x4, R51 ;  /* 0x088000002f237989 */ /* 0x000e6800000e0033 */
[----:B------:R-:W-:Y:S04]  /*4400*/  SHFL.DOWN PT, R36, R44, 0x4, R51 ;  /* 0x088000002c247989 */ /* 0x000fe800000e0033 */
[----:B------:R-:W2:Y:S01]  /*4410*/  SHFL.DOWN PT, R37, R45, 0x4, R51 ;  /* 0x088000002d257989 */ /* 0x000ea200000e0033 */
[----:B0-----:R-:W-:-:S02]  /*4420*/  IMAD.MOV.U32 R48, RZ, RZ, R34 ;  /* 0x000000ffff307224 */ /* 0x001fc400078e0022 */
[----:B-1----:R-:W-:-:S06]  /*4430*/  IMAD.MOV.U32 R49, RZ, RZ, R35 ;  /* 0x000000ffff317224 */ /* 0x002fcc00078e0023 */
[-C--:B------:R-:W-:Y:S02]  /*4440*/  DMUL R34, R48, R46.reuse ;  /* 0x0000002e30227228 */ /* 0x080fe40000000000 */
[----:B--2---:R-:W-:-:S08]  /*4450*/  DFMA R36, R36, R46, R44 ;  /* 0x0000002e2424722b */ /* 0x004fd0000000002c */
[----:B------:R-:W-:Y:S02]  /*4460*/  FSEL R46, R46, R34, P0 ;  /* 0x000000222e2e7208 */ /* 0x000fe40000000000 */
[----:B------:R-:W-:Y:S02]  /*4470*/  FSEL R44, R44, R36, P0 ;  /* 0x000000242c2c7208 */ /* 0x000fe40000000000 */
[----:B------:R-:W-:Y:S01]  /*4480*/  FSEL R45, R45, R37, P0 ;  /* 0x000000252d2d7208 */ /* 0x000fe20000000000 */
[----:B------:R-:W-:Y:S01]  /*4490*/  SHFL.DOWN PT, R36, R46, 0x8, R51 ;  /* 0x090000002e247989 */ /* 0x000fe200000e0033 */
[----:B------:R-:W-:Y:S02]  /*44a0*/  FSEL R47, R47, R35, P0 ;  /* 0x000000232f2f7208 */ /* 0x000fe40000000000 */
[----:B------:R-:W-:Y:S01]  /*44b0*/  ISETP.GT.AND P0, PT, R28, R51, PT ;  /* 0x000000331c00720c */ /* 0x000fe20003f04270 */
[----:B------:R-:W0:Y:S04]  /*44c0*/  SHFL.DOWN PT, R43, R44, 0x8, R51 ;  /* 0x090000002c2b7989 */ /* 0x000e2800000e0033 */
[----:B------:R-:W1:Y:S04]  /*44d0*/  SHFL.DOWN PT, R50, R45, 0x8, R51 ;  /* 0x090000002d327989 */ /* 0x000e6800000e0033 */
[----:B------:R-:W2:Y:S01]  /*44e0*/  SHFL.DOWN PT, R37, R47, 0x8, R51 ;  /* 0x090000002f257989 */ /* 0x000ea200000e0033 */
[----:B0-----:R-:W-:-:S02]  /*44f0*/  IMAD.MOV.U32 R34, RZ, RZ, R43 ;  /* 0x000000ffff227224 */ /* 0x001fc400078e002b */
[----:B-1----:R-:W-:Y:S01]  /*4500*/  IMAD.MOV.U32 R35, RZ, RZ, R50 ;  /* 0x000000ffff237224 */ /* 0x002fe200078e0032 */
[----:B--2---:R-:W-:-:S05]  /*4510*/  DMUL R36, R36, R46 ;  /* 0x0000002e24247228 */ /* 0x004fca0000000000 */
[----:B------:R-:W-:-:S05]  /*4520*/  DFMA R34, R34, R46, R44 ;  /* 0x0000002e2222722b */ /* 0x000fca000000002c */
[----:B------:R-:W-:Y:S02]  /*4530*/  FSEL R36, R46, R36, P0 ;  /* 0x000000242e247208 */ /* 0x000fe40000000000 */
[----:B------:R-:W-:-:S03]  /*4540*/  FSEL R37, R47, R37, P0 ;  /* 0x000000252f257208 */ /* 0x000fc60000000000 */
[----:B------:R-:W-:Y:S02]  /*4550*/  FSEL R34, R44, R34, P0 ;  /* 0x000000222c227208 */ /* 0x000fe40000000000 */
[----:B------:R-:W-:Y:S01]  /*4560*/  FSEL R35, R45, R35, P0 ;  /* 0x000000232d237208 */ /* 0x000fe20000000000 */
[----:B------:R-:W-:Y:S01]  /*4570*/  SHFL.DOWN PT, R44, R36, 0x10, R51 ;  /* 0x0a000000242c7989 */ /* 0x000fe200000e0033 */
[----:B------:R-:W-:-:S03]  /*4580*/  ISETP.NE.AND P0, PT, R2, 0x65, PT ;  /* 0x000000650200780c */ /* 0x000fc60003f05270 */
[----:B------:R-:W0:Y:S04]  /*4590*/  SHFL.DOWN PT, R45, R37, 0x10, R51 ;  /* 0x0a000000252d7989 */ /* 0x000e2800000e0033 */
[----:B------:R-:W-:Y:S04]  /*45a0*/  SHFL.DOWN PT, R46, R34, 0x10, R51 ;  /* 0x0a000000222e7989 */ /* 0x000fe800000e0033 */
[----:B------:R-:W1:Y:S02]  /*45b0*/  SHFL.DOWN PT, R47, R35, 0x10, R51 ;  /* 0x0a000000232f7989 */ /* 0x000e6400000e0033 */
[----:B------:R-:W-:Y:S01]  /*45c0*/  VOTE.ALL P0, P0 ;  /* 0x0000000000ff7806 */ /* 0x000fe20000000000 */
[----:B0-----:R-:W-:-:S02]  /*45d0*/  DMUL R44, R44, R36 ;  /* 0x000000242c2c7228 */ /* 0x001fc40000000000 */
[----:B-1----:R-:W-:-:S08]  /*45e0*/  DFMA R46, R46, R36, R34 ;  /* 0x000000242e2e722b */ /* 0x002fd00000000022 */
[----:B------:R-:W-:Y:S02]  /*45f0*/  FSEL R36, R36, R44, P1 ;  /* 0x0000002c24247208 */ /* 0x000fe40000800000 */
[----:B------:R-:W-:-:S06]  /*4600*/  FSEL R37, R37, R45, P1 ;  /* 0x0000002d25257208 */ /* 0x000fcc0000800000 */
[----:B------:R-:W-:Y:S01]  /*4610*/  DMUL R36, R20, R36 ;  /* 0x0000002414247228 */ /* 0x000fe20000000000 */
[----:B------:R-:W-:Y:S02]  /*4620*/  FSEL R34, R34, R46, P1 ;  /* 0x0000002e22227208 */ /* 0x000fe40000800000 */
[----:B------:R-:W-:-:S06]  /*4630*/  FSEL R35, R35, R47, P1 ;  /* 0x0000002f23237208 */ /* 0x000fcc0000800000 */
[----:B------:R-:W-:Y:S01]  /*4640*/  DFMA R16, R20, R34, R16 ;  /* 0x000000221410722b */ /* 0x000fe20000000010 */
[----:B------:R-:W-:Y:S02]  /*4650*/  IMAD.MOV.U32 R20, RZ, RZ, R36 ;  /* 0x000000ffff147224 */ /* 0x000fe400078e0024 */
[----:B------:R-:W-:-:S08]  /*4660*/  IMAD.MOV.U32 R21, RZ, RZ, R37 ;  /* 0x000000ffff157224 */ /* 0x000fd000078e0025 */
.L_x_157:
[----:B------:R-:W-:Y:S05]  /*4670*/  @P0 BRA `(.L_x_47) ;  /* 0xfffffff8004c0947 */ /* 0x000fea000383ffff */
.L_x_40:
[----:B------:R-:W-:Y:S01]  /*4680*/  ISETP.NE.AND P1, PT, R42, RZ, PT ;  /* 0x000000ff2a00720c */ /* 0x000fe20003f25270 */
[----:B------:R-:W-:Y:S01]  /*4690*/  BSSY.RECONVERGENT B0, `(.L_x_48) ;  /* 0x0000019000007945 */ /* 0x000fe20003800200 */
[----:B------:R-:W-:-:S11]  /*46a0*/  ISETP.NE.AND P0, PT, R0, RZ, PT ;  /* 0x000000ff0000720c */ /* 0x000fd60003f05270 */
[----:B------:R-:W0:Y:S01]  /*46b0*/  @!P1 S2R R3, SR_CgaCtaId ;  /* 0x0000000000039919 */ /* 0x000e220000008800 */
[----:B------:R-:W-:-:S04]  /*46c0*/  @!P1 MOV R2, 0x400 ;  /* 0x0000040000029802 */ /* 0x000fc80000000f00 */
[----:B0-----:R-:W-:Y:S01]  /*46d0*/  @!P1 LEA R35, R3, R2, 0x18 ;  /* 0x0000000203239211 */ /* 0x001fe200078ec0ff */
[----:B------:R-:W-:Y:S06]  /*46e0*/  @P0 BRA `(.L_x_49) ;  /* 0x00000000004c0947 */ /* 0x000fec0003800000 */
[----:B------:R-:W0:Y:S01]  /*46f0*/  S2UR UR9, SR_CgaCtaId ;  /* 0x00000000000979c3 */ /* 0x000e220000008800 */
[----:B------:R-:W1:Y:S01]  /*4700*/  LDCU.64 UR4, c[0x0][0x3b0] ;  /* 0x00007600ff0477ac */ /* 0x000e620008000a00 */
[C---:B------:R-:W-:Y:S01]  /*4710*/  DFMA R32, R30.reuse, R16, R32 ;  /* 0x000000101e20722b */ /* 0x040fe20000000020 */
[----:B------:R-:W-:Y:S01]  /*4720*/  IMAD.MOV.U32 R29, RZ, RZ, 0x65 ;  /* 0x00000065ff1d7424 */ /* 0x000fe200078e00ff */
[----:B------:R-:W-:Y:S01]  /*4730*/  DMUL R18, R30, R20 ;  /* 0x000000141e127228 */ /* 0x000fe20000000000 */
[----:B------:R-:W-:Y:S01]  /*4740*/  UMOV UR7, 0x400 ;  /* 0x0000040000077882 */ /* 0x000fe20000000000 */
[----:B-1----:R-:W-:Y:S02]  /*4750*/  UIMAD.WIDE UR4, UR8, 0x10, UR4 ;  /* 0x00000010080478a5 */ /* 0x002fe4000f8e0204 */
[----:B0-----:R-:W-:-:S04]  /*4760*/  ULEA UR7, UR9, UR7, 0x18 ;  /* 0x0000000709077291 */ /* 0x001fc8000f8ec0ff */
[----:B------:R-:W-:Y:S02]  /*4770*/  IMAD.U32 R2, RZ, RZ, UR4 ;  /* 0x00000004ff027e24 */ /* 0x000fe4000f8e00ff */
[----:B------:R-:W-:-:S05]  /*4780*/  IMAD.U32 R3, RZ, RZ, UR5 ;  /* 0x00000005ff037e24 */ /* 0x000fca000f8e00ff */
[----:B------:R0:W-:Y:S04]  /*4790*/  ST.E.64.STRONG.GPU desc[UR10][R2.64+0x200], R18 ;  /* 0x0002001202007985 */ /* 0x0001e8000c10fb0a */
[----:B------:R0:W-:Y:S01]  /*47a0*/  ST.E.64.STRONG.GPU desc[UR10][R2.64+0x208], R32 ;  /* 0x0002082002007985 */ /* 0x0001e2000c10fb0a */
[----:B------:R-:W-:Y:S06]  /*47b0*/  MEMBAR.ALL.GPU ;  /* 0x0000000000007992 */ /* 0x000fec000000a000 */
[----:B------:R-:W-:-:S00]  /*47c0*/  ERRBAR ;  /* 0x00000000000079ab */ /* 0x000fc00000000000 */
[----:B------:R-:W-:Y:S06]  /*47d0*/  CGAERRBAR ;  /* 0x00000000000075ab */ /* 0x000fec0000000000 */
[----:B------:R0:W-:Y:S04]  /*47e0*/  ST.E.STRONG.GPU desc[UR10][R22.64+0x80], R29 ;  /* 0x0000801d16007985 */ /* 0x0001e8000c10f90a */
[----:B------:R0:W-:Y:S04]  /*47f0*/  STS.128 [UR7+0x10], R16 ;  /* 0x00001010ff007988 */ /* 0x0001e80008000c07 */
[----:B------:R0:W-:Y:S04]  /*4800*/  STS.64 [UR7+0x20], R32 ;  /* 0x00002020ff007988 */ /* 0x0001e80008000a07 */
[----:B------:R0:W-:Y:S02]  /*4810*/  STS.64 [UR7+0x8], R20 ;  /* 0x00000814ff007988 */ /* 0x0001e40008000a07 */
.L_x_49:
[----:B------:R-:W-:Y:S05]  /*4820*/  BSYNC.RECONVERGENT B0 ;  /* 0x0000000000007941 */ /* 0x000fea0003800200 */
.L_x_48:
[----:B------:R1:W-:Y:S01]  /*4830*/  @!P1 STS.64 [R35+0x88], R20 ;  /* 0x0000881423009388 */ /* 0x0003e20000000a00 */
[----:B------:R-:W-:Y:S02]  /*4840*/  @!P1 IMAD.MOV.U32 R26, RZ, RZ, R20 ;  /* 0x000000ffff1a9224 */ /* 0x000fe400078e0014 */
[----:B------:R-:W-:Y:S01]  /*4850*/  @!P1 IMAD.MOV.U32 R27, RZ, RZ, R21 ;  /* 0x000000ffff1b9224 */ /* 0x000fe200078e0015 */
[----:B------:R1:W-:Y:S01]  /*4860*/  @!P1 STS.64 [R35+0x90], R16 ;  /* 0x0000901023009388 */ /* 0x0003e20000000a00 */
[----:B------:R-:W-:Y:S02]  /*4870*/  @!P1 IMAD.MOV.U32 R24, RZ, RZ, R16 ;  /* 0x000000ffff189224 */ /* 0x000fe400078e0010 */
[----:B------:R-:W-:-:S07]  /*4880*/  @!P1 IMAD.MOV.U32 R25, RZ, RZ, R17 ;  /* 0x000000ffff199224 */ /* 0x000fce00078e0011 */
.L_x_31:
[----:B------:R-:W-:Y:S01]  /*4890*/  ISETP.NE.AND P0, PT, R0, RZ, PT ;  /* 0x000000ff0000720c */ /* 0x000fe20003f05270 */
[----:B------:R-:W-:Y:S05]  /*48a0*/  WARPSYNC.ALL ;  /* 0x0000000000007948 */ /* 0x000fea0003800000 */
[----:B------:R-:W-:Y:S07]  /*48b0*/  BAR.SYNC.DEFER_BLOCKING 0x0 ;  /* 0x0000000000007b1d */ /* 0x000fee0000010000 */
[----:B0-----:R-:W-:Y:S01]  /*48c0*/  @P0 MOV R2, 0x400 ;  /* 0x0000040000020802 */ /* 0x001fe20000000f00 */
[----:B------:R-:W1:Y:S03]  /*48d0*/  @P0 S2R R3, SR_CgaCtaId ;  /* 0x0000000000030919 */ /* 0x000e660000008800 */
[----:B-1----:R-:W-:-:S05]  /*48e0*/  @P0 LEA R20, R3, R2, 0x18 ;  /* 0x0000000203140211 */ /* 0x002fca00078ec0ff */
[----:B------:R-:W0:Y:S04]  /*48f0*/  @P0 LDS.64 R16, [R20+0x88] ;  /* 0x0000880014100984 */ /* 0x000e280000000a00 */
[----:B------:R-:W1:Y:S01]  /*4900*/  @P0 LDS.64 R2, [R20+0x90] ;  /* 0x0000900014020984 */ /* 0x000e620000000a00 */
[C---:B0-----:R-:W-:Y:S02]  /*4910*/  @P0 DMUL R16, R26.reuse, R16 ;  /* 0x000000101a100228 */ /* 0x041fe40000000000 */
[----:B-1----:R-:W-:-:S08]  /*4920*/  @P0 DFMA R24, R26, R2, R24 ;  /* 0x000000021a18022b */ /* 0x002fd00000000018 */
[----:B------:R-:W-:Y:S02]  /*4930*/  @P0 IMAD.MOV.U32 R26, RZ, RZ, R16 ;  /* 0x000000ffff1a0224 */ /* 0x000fe400078e0010 */
[----:B------:R-:W-:Y:S01]  /*4940*/  @P0 IMAD.MOV.U32 R27, RZ, RZ, R17 ;  /* 0x000000ffff1b0224 */ /* 0x000fe200078e0011 */
[----:B------:R-:W-:-:S05]  /*4950*/  DFMA R18, R12, R24, R14 ;  /* 0x000000180c12722b */ /* 0x000fca000000000e */
[----:B------:R-:W-:-:S11]  /*4960*/  DMUL R16, R12, R26 ;  /* 0x0000001a0c107228 */ /* 0x000fd60000000000 */
.L_x_29:
[----:B------:R-:W0:Y:S01]  /*4970*/  S2R R2, SR_LANEID ;  /* 0x0000000000027919 */ /* 0x000e220000000000 */
[----:B------:R-:W1:Y:S01]  /*4980*/  S2UR UR7, SR_CgaCtaId ;  /* 0x00000000000779c3 */ /* 0x000e620000008800 */
[----:B------:R-:W-:Y:S01]  /*4990*/  SHF.R.U32.HI R3, RZ, 0x5, R0 ;  /* 0x00000005ff037819 */ /* 0x000fe20000011600 */
[----:B------:R-:W-:-:S06]  /*49a0*/  UMOV UR4, 0x400 ;  /* 0x0000040000047882 */ /* 0x000fcc0000000000 */
[----:B------:R-:W-:Y:S01]  /*49b0*/  BAR.SYNC.DEFER_BLOCKING 0x0 ;  /* 0x0000000000007b1d */ /* 0x000fe20000010000 */
[----:B------:R-:W-:-:S07]  /*49c0*/  ISETP.NE.AND P0, PT, R0, RZ, PT ;  /* 0x000000ff0000720c */ /* 0x000fce0003f05270 */
[----:B------:R-:W2:Y:S01]  /*49d0*/  S2UR UR5, SR_CgaCtaId ;  /* 0x00000000000579c3 */ /* 0x000ea20000008800 */
[C---:B------:R-:W-:Y:S01]  /*49e0*/  DFMA R22, R8.reuse, R18, R10 ;  /* 0x000000120816722b */ /* 0x040fe2000000000a */
[----:B------:R-:W3:Y:S01]  /*49f0*/  LDCU.128 UR16, c[0x0][0x390] ;  /* 0x00007200ff1077ac */ /* 0x000ee20008000c00 */
[----:B------:R-:W-:-:S06]  /*4a00*/  DMUL R20, R8, R16 ;  /* 0x0000001008147228 */ /* 0x000fcc0000000000 */
[C---:B------:R-:W-:Y:S02]  /*4a10*/  DFMA R26, R4.reuse, R22, R6 ;  /* 0x00000016041a722b */ /* 0x040fe40000000006 */
[----:B------:R-:W-:Y:S01]  /*4a20*/  DMUL R24, R4, R20 ;  /* 0x0000001404187228 */ /* 0x000fe20000000000 */
[----:B-1----:R-:W-:Y:S02]  /*4a30*/  ULEA UR4, UR7, UR4, 0x18 ;  /* 0x0000000407047291 */ /* 0x002fe4000f8ec0ff */
[----:B------:R-:W-:Y:S01]  /*4a40*/  UIADD3 UR7, UPT, UPT, -UR12, UR15, URZ ;  /* 0x0000000f0c077290 */ /* 0x000fe2000fffe1ff */
[----:B0-----:R-:W-:-:S05]  /*4a50*/  IMAD R3, R3, 0x60, R2 ;  /* 0x0000006003037824 */ /* 0x001fca00078e0202 */
[----:B------:R-:W-:Y:S01]  /*4a60*/  IMAD.U32 R28, RZ, RZ, UR7 ;  /* 0x00000007ff1c7e24 */ /* 0x000fe2000f8e00ff */
[----:B------:R-:W-:Y:S01]  /*4a70*/  LEA R29, R3, UR4, 0x4 ;  /* 0x00000004031d7c11 */ /* 0x000fe2000f8e20ff */
[----:B------:R-:W-:Y:S02]  /*4a80*/  UMOV UR4, 0x400 ;  /* 0x0000040000047882 */ /* 0x000fe40000000000 */
[----:B--2---:R-:W-:Y:S02]  /*4a90*/  ULEA UR4, UR5, UR4, 0x18 ;  /* 0x0000000405047291 */ /* 0x004fe4000f8ec0ff */
[----:B------:R-:W-:Y:S02]  /*4aa0*/  IMAD R3, R2, 0x20, R29 ;  /* 0x0000002002037824 */ /* 0x000fe400078e021d */
[----:B------:R-:W0:Y:S03]  /*4ab0*/  S2R R2, SR_TID.X ;  /* 0x0000000000027919 */ /* 0x000e260000002100 */
[----:B------:R-:W-:Y:S04]  /*4ac0*/  STS.128 [R3], R16 ;  /* 0x0000001003007388 */ /* 0x000fe80000000c00 */
[----:B------:R-:W-:Y:S04]  /*4ad0*/  STS.128 [R3+0x10], R20 ;  /* 0x0000101403007388 */ /* 0x000fe80000000c00 */
[----:B------:R0:W-:Y:S01]  /*4ae0*/  STS.128 [R3+0x20], R24 ;  /* 0x0000201803007388 */ /* 0x0001e20000000c00 */
[----:B------:R-:W-:-:S03]  /*4af0*/  NOP ;  /* 0x0000000000007918 */ /* 0x000fc60000000000 */
[----:B------:R-:W-:Y:S04]  /*4b00*/  LDS.128 R12, [R29] ;  /* 0x000000001d0c7984 */ /* 0x000fe80000000c00 */
[----:B------:R-:W-:Y:S04]  /*4b10*/  LDS.128 R8, [R29+0x200] ;  /* 0x000200001d087984 */ /* 0x000fe80000000c00 */
[----:B------:R-:W-:Y:S04]  /*4b20*/  LDS.128 R4, [R29+0x400] ;  /* 0x000400001d047984 */ /* 0x000fe80000000c00 */
[----:B------:R-:W-:Y:S01]  /*4b30*/  @!P0 STS [UR4+0x1800], R28 ;  /* 0x0018001cff008988 */ /* 0x000fe20008000804 */
[----:B0-----:R-:W-:-:S02]  /*4b40*/  LOP3.LUT R3, R2, 0x1f, RZ, 0xc0, !PT ;  /* 0x0000001f02037812 */ /* 0x001fc400078ec0ff */
[----:B------:R-:W-:Y:S01]  /*4b50*/  LOP3.LUT R2, R2, 0x3e0, RZ, 0xc0, !PT ;  /* 0x000003e002027812 */ /* 0x000fe200078ec0ff */
[----:B------:R-:W-:Y:S04]  /*4b60*/  BAR.SYNC.DEFER_BLOCKING 0x0 ;  /* 0x0000000000007b1d */ /* 0x000fe80000010000 */
[----:B------:R-:W-:-:S04]  /*4b70*/  IMAD R19, R2, 0x3, R3 ;  /* 0x0000000302137824 */ /* 0x000fc800078e0203 */
[C---:B------:R-:W-:Y:S01]  /*4b80*/  VIADD R21, R19.reuse, 0x20 ;  /* 0x0000002013157836 */ /* 0x040fe20000000000 */
[----:B------:R-:W-:-:S05]  /*4b90*/  IADD3 R2, P0, PT, R19, UR12, RZ ;  /* 0x0000000c13027c10 */ /* 0x000fca000ff1e0ff */
[----:B------:R-:W-:Y:S02]  /*4ba0*/  IMAD.X R3, RZ, RZ, UR13, P0 ;  /* 0x0000000dff037e24 */ /* 0x000fe400080e06ff */
[----:B------:R-:W-:-:S03]  /*4bb0*/  IMAD.SHL.U32 R16, R2, 0x8, RZ ;  /* 0x0000000802107824 */ /* 0x000fc600078e00ff */
[----:B------:R-:W-:Y:S02]  /*4bc0*/  SHF.L.U64.HI R17, R2, 0x3, R3 ;  /* 0x0000000302117819 */ /* 0x000fe40000010203 */
[C---:B---3--:R-:W-:Y:S02]  /*4bd0*/  IADD3 R2, P2, PT, R16.reuse, UR16, RZ ;  /* 0x0000001010027c10 */ /* 0x048fe4000ff5e0ff */
[----:B------:R-:W-:Y:S01]  /*4be0*/  IADD3 R16, P3, PT, R16, UR18, RZ ;  /* 0x0000001210107c10 */ /* 0x000fe2000ff7e0ff */
[----:B------:R-:W0:Y:S01]  /*4bf0*/  LDS R0, [UR4+0x1800] ;  /* 0x00180004ff007984 */ /* 0x000e220008000800 */
[C---:B------:R-:W-:Y:S02]  /*4c00*/  IADD3.X R3, PT, PT, R17.reuse, UR17, RZ, P2, !PT ;  /* 0x0000001111037c10 */ /* 0x040fe400097fe4ff */
[----:B------:R-:W-:Y:S02]  /*4c10*/  IADD3.X R17, PT, PT, R17, UR19, RZ, P3, !PT ;  /* 0x0000001311117c10 */ /* 0x000fe40009ffe4ff */
[CC--:B0-----:R-:W-:Y:S01]  /*4c20*/  ISETP.GE.AND P0, PT, R19.reuse, R0.reuse, PT ;  /* 0x000000001300720c */ /* 0x0c1fe20003f06270 */
[----:B------:R-:W-:Y:S01]  /*4c30*/  VIADD R19, R19, 0x40 ;  /* 0x0000004013137836 */ /* 0x000fe20000000000 */
[----:B------:R-:W-:-:S04]  /*4c40*/  ISETP.GE.AND P1, PT, R21, R0, PT ;  /* 0x000000001500720c */ /* 0x000fc80003f26270 */
[----:B------:R-:W-:-:S07]  /*4c50*/  ISETP.GE.AND P2, PT, R19, R0, PT ;  /* 0x000000001300720c */ /* 0x000fce0003f46270 */
[----:B------:R0:W-:Y:S04]  /*4c60*/  @!P0 STG.E.64 desc[UR10][R2.64], R12 ;  /* 0x0000000c02008986 */ /* 0x0001e8000c101b0a */
[----:B------:R0:W-:Y:S04]  /*4c70*/  @!P0 STG.E.64 desc[UR10][R16.64], R14 ;  /* 0x0000000e10008986 */ /* 0x0001e8000c101b0a */
[----:B------:R0:W-:Y:S04]  /*4c80*/  @!P1 STG.E.64 desc[UR10][R2.64+0x100], R8 ;  /* 0x0001000802009986 */ /* 0x0001e8000c101b0a */
[----:B------:R0:W-:Y:S01]  /*4c90*/  @!P1 STG.E.64 desc[UR10][R16.64+0x100], R10 ;  /* 0x0001000a10009986 */ /* 0x0001e2000c101b0a */
[----:B------:R-:W-:Y:S05]  /*4ca0*/  @P2 EXIT ;  /* 0x000000000000294d */ /* 0x000fea0003800000 */
[----:B------:R-:W-:Y:S04]  /*4cb0*/  STG.E.64 desc[UR10][R2.64+0x200], R4 ;  /* 0x0002000402007986 */ /* 0x000fe8000c101b0a */
[----:B------:R-:W-:Y:S01]  /*4cc0*/  STG.E.64 desc[UR10][R16.64+0x200], R6 ;  /* 0x0002000610007986 */ /* 0x000fe2000c101b0a */
[----:B------:R-:W-:Y:S05]  /*4cd0*/  EXIT ;  /* 0x000000000000794d */ /* 0x000fea0003800000 */
.L_x_10:
[----:B------:R-:W-:Y:S01]  /*4ce0*/  BSSY B1, `(.L_x_50) ;  /* 0x0000006000017945 */ /* 0x000fe20003800000 */
[----:B------:R-:W-:Y:S01]  /*4cf0*/  PLOP3.LUT P0, PT, P0, PT, PT, 0x8, 0x80 ;  /* 0x000000000080781c */ /* 0x000fe2000070e170 */
[----:B------:R-:W-:-:S12]  /*4d00*/  IMAD.MOV.U32 R29, RZ, RZ, -0x1 ;  /* 0xffffffffff1d7424 */ /* 0x000fd800078e00ff */
[----:B------:R-:W-:Y:S05]  /*4d10*/  WARPSYNC.COLLECTIVE R29, `(.L_x_51) ;  /* 0x000000001d087348 */ /* 0x000fea0003c00000 */
[----:B------:R-:W-:Y:S01]  /*4d20*/  VOTE.ANY P0, P0 ;  /* 0x0000000000ff7806 */ /* 0x000fe20000000100 */
[----:B------:R-:W-:-:S12]  /*4d30*/  ENDCOLLECTIVE ;  /* 0x000000000000791b */ /* 0x000fd80003800000 */
.L_x_51:
[----:B------:R-:W-:Y:S05]  /*4d40*/  BSYNC B1 ;  /* 0x0000000000017941 */ /* 0x000fea0003800000 */
.L_x_50:
[----:B------:R-:W-:Y:S05]  /*4d50*/  BRA `(.L_x_52) ;  /* 0xffffffc4007c7947 */ /* 0x000fea000383ffff */
.L_x_15:
[----:B------:R-:W2:Y:S01]  /*4d60*/  S2R R26, SR_GEMASK ;  /* 0x00000000001a7919 */ /* 0x000ea20000003c00 */
[----:B------:R-:W-:Y:S01]  /*4d70*/  BSSY B1, `(.L_x_53) ;  /* 0x0000006000017945 */ /* 0x000fe20003800000 */
[----:B------:R-:W-:Y:S01]  /*4d80*/  PLOP3.LUT P0, PT, P0, PT, PT, 0x8, 0x80 ;  /* 0x000000000080781c */ /* 0x000fe2000070e170 */
[----:B01----:R-:W-:-:S12]  /*4d90*/  IMAD.MOV.U32 R29, RZ, RZ, -0x1 ;  /* 0xffffffffff1d7424 */ /* 0x003fd800078e00ff */
[----:B--2--5:R-:W-:Y:S05]  /*4da0*/  WARPSYNC.COLLECTIVE R29, `(.L_x_54) ;  /* 0x000000001d087348 */ /* 0x024fea0003c00000 */
[----:B------:R-:W-:Y:S01]  /*4db0*/  VOTE.ANY R29, PT, P0 ;  /* 0x00000000001d7806 */ /* 0x000fe200000e0100 */
[----:B--2--5:R-:W-:Y:S06]  /*4dc0*/  ENDCOLLECTIVE ;  /* 0x000000000000791b */ /* 0x024fec0003800000 */
.L_x_54:
[----:B------:R-:W-:Y:S05]  /*4dd0*/  BSYNC B1 ;  /* 0x0000000000017941 */ /* 0x000fea0003800000 */
.L_x_53:
[----:B------:R-:W-:Y:S01]  /*4de0*/  LOP3.LUT R29, R29, 0x80000000, R26, 0xec, !PT ;  /* 0x800000001d1d7812 */ /* 0x000fe200078eec1a */
[----:B------:R-:W-:Y:S02]  /*4df0*/  IMAD.MOV.U32 R49, RZ, RZ, R24 ;  /* 0x000000ffff317224 */ /* 0x000fe400078e0018 */
[----:B------:R-:W-:Y:S02]  /*4e00*/  IMAD.MOV.U32 R48, RZ, RZ, 0x1 ;  /* 0x00000001ff307424 */ /* 0x000fe400078e00ff */
[----:B------:R-:W-:-:S05]  /*4e10*/  VIADD R28, R29, 0xffffffff ;  /* 0xffffffff1d1c7836 */ /* 0x000fca0000000000 */
[----:B------:R-:W-:Y:S01]  /*4e20*/  LOP3.LUT R28, R29, R28, RZ, 0xc, !PT ;  /* 0x0000001c1d1c7212 */ /* 0x000fe200078e0cff */
[----:B------:R-:W-:-:S03]  /*4e30*/  IMAD.MOV.U32 R29, RZ, RZ, -0x1 ;  /* 0xffffffffff1d7424 */ /* 0x000fc600078e00ff */
[----:B------:R0:W1:Y:S04]  /*4e40*/  POPC R51, R28 ;  /* 0x0000001c00337309 */ /* 0x0000680000000000 */
[----:B01----:R-:W-:Y:S05]  /*4e50*/  WARPSYNC.COLLECTIVE R29, `(.L_x_55) ;  /* 0x000000001d087348 */ /* 0x003fea0003c00000 */
[----:B-1----:R1:W2:Y:S02]  /*4e60*/  SHFL.DOWN P1, R50, R49, R48, R51 ;  /* 0x0800003031327389 */ /* 0x0022a40000020033 */
[----:B012---:R-:W-:Y:S05]  /*4e70*/  ENDCOLLECTIVE ;  /* 0x000000000000791b */ /* 0x007fea0003800000 */
.L_x_55:
[----:B------:R-:W-:Y:S01]  /*4e80*/  ISETP.GE.AND P0, PT, R4, R51, PT ;  /* 0x000000330400720c */ /* 0x000fe20003f06270 */
[----:B------:R-:W-:Y:S02]  /*4e90*/  IMAD.MOV.U32 R49, RZ, RZ, R25 ;  /* 0x000000ffff317224 */ /* 0x000fe400078e0019 */
[----:B------:R-:W-:-:S10]  /*4ea0*/  IMAD.MOV.U32 R5, RZ, RZ, R50 ;  /* 0x000000ffff057224 */ /* 0x000fd400078e0032 */
[----:B------:R-:W-:Y:S05]  /*4eb0*/  WARPSYNC.COLLECTIVE R29, `(.L_x_56) ;  /* 0x000000001d087348 */ /* 0x000fea0003c00000 */
[----:B------:R0:W1:Y:S02]  /*4ec0*/  SHFL.DOWN P1, R50, R49, R48, R51 ;  /* 0x0800003031327389 */ /* 0x0000640000020033 */
[----:B01----:R-:W-:Y:S05]  /*4ed0*/  ENDCOLLECTIVE ;  /* 0x000000000000791b */ /* 0x003fea0003800000 */
.L_x_56:
[----:B------:R-:W-:Y:S02]  /*4ee0*/  IMAD.MOV.U32 R28, RZ, RZ, R5 ;  /* 0x000000ffff1c7224 */ /* 0x000fe400078e0005 */
[----:B------:R-:W-:Y:S02]  /*4ef0*/  VIADD R5, R4, 0x8 ;  /* 0x0000000804057836 */ /* 0x000fe40000000000 */
[----:B------:R-:W-:Y:S02]  /*4f00*/  IMAD.MOV.U32 R49, RZ, RZ, R22 ;  /* 0x000000ffff317224 */ /* 0x000fe400078e0016 */
[----:B------:R-:W-:-:S07]  /*4f10*/  IMAD.MOV.U32 R32, RZ, RZ, R50 ;  /* 0x000000ffff207224 */ /* 0x000fce00078e0032 */
[----:B------:R-:W-:Y:S05]  /*4f20*/  WARPSYNC.COLLECTIVE R29, `(.L_x_57) ;  /* 0x000000001d087348 */ /* 0x000fea0003c00000 */
[----:B------:R0:W1:Y:S02]  /*4f30*/  SHFL.DOWN P1, R50, R49, R48, R51 ;  /* 0x0800003031327389 */ /* 0x0000640000020033 */
[----:B01----:R-:W-:Y:S05]  /*4f40*/  ENDCOLLECTIVE ;  /* 0x000000000000791b */ /* 0x003fea0003800000 */
.L_x_57:
[----:B------:R-:W-:Y:S02]  /*4f50*/  IMAD.MOV.U32 R49, RZ, RZ, R23 ;  /* 0x000000ffff317224 */ /* 0x000fe400078e0017 */
[----:B------:R-:W-:-:S07]  /*4f60*/  IMAD.MOV.U32 R33, RZ, RZ, R50 ;  /* 0x000000ffff217224 */ /* 0x000fce00078e0032 */
[----:B------:R-:W-:Y:S05]  /*4f70*/  WARPSYNC.COLLECTIVE R29, `(.L_x_58) ;  /* 0x000000001d087348 */ /* 0x000fea0003c00000 */
[----:B------:R0:W1:Y:S02]  /*4f80*/  SHFL.DOWN P1, R50, R49, R48, R51 ;  /* 0x0800003031327389 */ /* 0x0000640000020033 */
[----:B01----:R-:W-:Y:S05]  /*4f90*/  ENDCOLLECTIVE ;  /* 0x000000000000791b */ /* 0x003fea0003800000 */
.L_x_58:
[----:B------:R-:W-:Y:S02]  /*4fa0*/  IMAD.MOV.U32 R29, RZ, RZ, R32 ;  /* 0x000000ffff1d7224 */ /* 0x000fe400078e0020 */
[----:B------:R-:W-:-:S04]  /*4fb0*/  IMAD.MOV.U32 R48, RZ, RZ, 0x2 ;  /* 0x00000002ff307424 */ /* 0x000fc800078e00ff */
[----:B------:R-:W-:Y:S01]  /*4fc0*/  DMUL R30, R28, R24 ;  /* 0x000000181c1e7228 */ /* 0x000fe20000000000 */
[----:B------:R-:W-:Y:S02]  /*4fd0*/  IMAD.MOV.U32 R28, RZ, RZ, R33 ;  /* 0x000000ffff1c7224 */ /* 0x000fe400078e0021 */
[----:B------:R-:W-:-:S07]  /*4fe0*/  IMAD.MOV.U32 R29, RZ, RZ, R50 ;  /* 0x000000ffff1d7224 */ /* 0x000fce00078e0032 */
[----:B------:R-:W-:Y:S01]  /*4ff0*/  FSEL R40, R30, R24, !P0 ;  /* 0x000000181e287208 */ /* 0x000fe20004000000 */
[----:B------:R-:W-:Y:S01]  /*5000*/  DFMA R32, R28, R24, R22 ;  /* 0x000000181c20722b */ /* 0x000fe20000000016 */
[----:B------:R-:W-:Y:S01]  /*5010*/  FSEL R41, R31, R25, !P0 ;  /* 0x000000191f297208 */ /* 0x000fe20004000000 */
[----:B------:R-:W-:Y:S02]  /*5020*/  IMAD.MOV.U32 R29, RZ, RZ, -0x1 ;  /* 0xffffffffff1d7424 */ /* 0x000fe400078e00ff */
[----:B------:R-:W-:-:S07]  /*5030*/  IMAD.MOV.U32 R49, RZ, RZ, R40 ;  /* 0x000000ffff317224 */ /* 0x000fce00078e0028 */
[----:B------:R-:W-:Y:S05]  /*5040*/  WARPSYNC.COLLECTIVE R29, `(.L_x_59) ;  /* 0x000000001d087348 */ /* 0x000fea0003c00000 */
[----:B------:R0:W1:Y:S02]  /*5050*/  SHFL.DOWN P1, R50, R49, R48, R51 ;  /* 0x0800003031327389 */ /* 0x0000640000020033 */
[----:B01----:R-:W-:Y:S05]  /*5060*/  ENDCOLLECTIVE ;  /* 0x000000000000791b */ /* 0x003fea0003800000 */
.L_x_59:
[----:B------:R-:W-:Y:S01]  /*5070*/  FSEL R34, R32, R22, !P0 ;  /* 0x0000001620227208 */ /* 0x000fe20004000000 */
[C---:B------:R-:W-:Y:S01]  /*5080*/  VIADD R22, R4.reuse, 0x4 ;  /* 0x0000000404167836 */ /* 0x040fe20000000000 */
[----:B------:R-:W-:Y:S01]  /*5090*/  FSEL R35, R33, R23, !P0 ;  /* 0x0000001721237208 */ /* 0x000fe20004000000 */
[----:B------:R-:W-:-:S05]  /*50a0*/  VIADD R23, R4, 0x2 ;  /* 0x0000000204177836 */ /* 0x000fca0000000000 */
[----:B------:R-:W-:Y:S01]  /*50b0*/  ISETP.GT.AND P0, PT, R23, R51, PT ;  /* 0x000000331700720c */ /* 0x000fe20003f04270 */
[----:B------:R-:W-:Y:S02]  /*50c0*/  IMAD.MOV.U32 R49, RZ, RZ, R41 ;  /* 0x000000ffff317224 */ /* 0x000fe400078e0029 */
[----:B------:R-:W-:-:S10]  /*50d0*/  IMAD.MOV.U32 R30, RZ, RZ, R50 ;  /* 0x000000ffff1e7224 */ /* 0x000fd400078e0032 */
[----:B------:R-:W-:Y:S05]  /*50e0*/  WARPSYNC.COLLECTIVE R29, `(.L_x_60) ;  /* 0x000000001d087348 */ /* 0x000fea0003c00000 */
[----:B------:R0:W1:Y:S02]  /*50f0*/  SHFL.DOWN P1, R50, R49, R48, R51 ;  /* 0x0800003031327389 */ /* 0x0000640000020033 */
[----:B01----:R-:W-:Y:S05]  /*5100*/  ENDCOLLECTIVE ;  /* 0x000000000000791b */ /* 0x003fea0003800000 */
.L_x_60:
[----:B------:R-:W-:Y:S02]  /*5110*/  IMAD.MOV.U32 R49, RZ, RZ, R34 ;  /* 0x000000ffff317224 */ /* 0x000fe400078e0022 */
[----:B------:R-:W-:-:S07]  /*5120*/  IMAD.MOV.U32 R31, RZ, RZ, R50 ;  /* 0x000000ffff1f7224 */ /* 0x000fce00078e0032 */
[----:B------:R-:W-:Y:S05]  /*5130*/  WARPSYNC.COLLECTIVE R29, `(.L_x_61) ;  /* 0x000000001d087348 */ /* 0x000fea0003c00000 */
[----:B------:R0:W1:Y:S02]  /*5140*/  SHFL.DOWN P1, R50, R49, R48, R51 ;  /* 0x0800003031327389 */ /* 0x0000640000020033 */
[----:B01----:R-:W-:Y:S05]  /*5150*/  ENDCOLLECTIVE ;  /* 0x000000000000791b */ /* 0x003fea0003800000 */
.L_x_61:
[----:B------:R-:W-:Y:S01]  /*5160*/  DMUL R30, R30, R40 ;  /* 0x000000281e1e7228 */ /* 0x000fe20000000000 */
[----:B------:R-:W-:Y:S02]  /*5170*/  IMAD.MOV.U32 R49, RZ, RZ, R35 ;  /* 0x000000ffff317224 */ /* 0x000fe400078e0023 */
[----:B------:R-:W-:-:S08]  /*5180*/  IMAD.MOV.U32 R24, RZ, RZ, R50 ;  /* 0x000000ffff187224 */ /* 0x000fd000078e0032 */
[----:B------:R-:W-:Y:S05]  /*5190*/  WARPSYNC.COLLECTIVE R29, `(.L_x_62) ;  /* 0x000000001d087348 */ /* 0x000fea0003c00000 */
[----:B------:R0:W1:Y:S02]  /*51a0*/  SHFL.DOWN P1, R50, R49, R48, R51 ;  /* 0x0800003031327389 */ /* 0x0000640000020033 */
[----:B01----:R-:W-:Y:S05]  /*51b0*/  ENDCOLLECTIVE ;  /* 0x000000000000791b */ /* 0x003fea0003800000 */
.L_x_62:
[----:B------:R-:W-:Y:S02]  /*51c0*/  IMAD.MOV.U32 R48, RZ, RZ, 0x4 ;  /* 0x00000004ff307424 */ /* 0x000fe400078e00ff */
[----:B------:R-:W-:-:S06]  /*51d0*/  IMAD.MOV.U32 R25, RZ, RZ, R50 ;  /* 0x000000ffff197224 */ /* 0x000fcc00078e0032 */
[----:B------:R-:W-:Y:S01]  /*51e0*/  DFMA R24, R24, R40, R34 ;  /* 0x000000281818722b */ /* 0x000fe20000000022 */
[----:B------:R-:W-:Y:S02]  /*51f0*/  FSEL R40, R40, R30, P0 ;  /* 0x0000001e28287208 */ /* 0x000fe40000000000 */
[----:B------:R-:W-:-:S03]  /*5200*/  FSEL R41, R41, R31, P0 ;  /* 0x0000001f29297208 */ /* 0x000fc60000000000 */
[----:B------:R-:W-:-:S04]  /*5210*/  IMAD.MOV.U32 R49, RZ, RZ, R40 ;  /* 0x000000ffff317224 */ /* 0x000fc800078e0028 */
[----:B------:R-:W-:-:S07]  /*5220*/  FSEL R34, R34, R24, P0 ;  /* 0x0000001822227208 */ /* 0x000fce0000000000 */
[----:B------:R-:W-:Y:S05]  /*5230*/  WARPSYNC.COLLECTIVE R29, `(.L_x_63) ;  /* 0x000000001d087348 */ /* 0x000fea0003c00000 */
[----:B------:R0:W1:Y:S02]  /*5240*/  SHFL.DOWN P1, R50, R49, R48, R51 ;  /* 0x0800003031327389 */ /* 0x0000640000020033 */
[----:B01----:R-:W-:Y:S05]  /*5250*/  ENDCOLLECTIVE ;  /* 0x000000000000791b */ /* 0x003fea0003800000 */
.L_x_63:
[----:B------:R-:W-:Y:S02]  /*5260*/  FSEL R35, R35, R25, P0 ;  /* 0x0000001923237208 */ /* 0x000fe40000000000 */
[----:B------:R-:W-:Y:S01]  /*5270*/  ISETP.GT.AND P0, PT, R22, R51, PT ;  /* 0x000000331600720c */ /* 0x000fe20003f04270 */
[----:B------:R-:W-:Y:S02]  /*5280*/  IMAD.MOV.U32 R49, RZ, RZ, R41 ;  /* 0x000000ffff317224 */ /* 0x000fe400078e0029 */
[----:B------:R-:W-:-:S10]  /*5290*/  IMAD.MOV.U32 R30, RZ, RZ, R50 ;  /* 0x000000ffff1e7224 */ /* 0x000fd400078e0032 */
[----:B------:R-:W-:Y:S05]  /*52a0*/  WARPSYNC.COLLECTIVE R29, `(.L_x_64) ;  /* 0x000000001d087348 */ /* 0x000fea0003c00000 */
[----:B------:R0:W1:Y:S02]  /*52b0*/  SHFL.DOWN P1, R50, R49, R48, R51 ;  /* 0x0800003031327389 */ /* 0x0000640000020033 */
[----:B01----:R-:W-:Y:S05]  /*52c0*/  ENDCOLLECTIVE ;  /* 0x000000000000791b */ /* 0x003fea0003800000 */
.L_x_64:
[----:B------:R-:W-:Y:S02]  /*52d0*/  IMAD.MOV.U32 R49, RZ, RZ, R34 ;  /* 0x000000ffff317224 */ /* 0x000fe400078e0022 */
[----:B------:R-:W-:-:S07]  /*52e0*/  IMAD.MOV.U32 R31, RZ, RZ, R50 ;  /* 0x000000ffff1f7224 */ /* 0x000fce00078e0032 */
[----:B------:R-:W-:Y:S05]  /*52f0*/  WARPSYNC.COLLECTIVE R29, `(.L_x_65) ;  /* 0x000000001d087348 */ /* 0x000fea0003c00000 */
[----:B------:R0:W1:Y:S02]  /*5300*/  SHFL.DOWN P1, R50, R49, R48, R51 ;  /* 0x0800003031327389 */ /* 0x0000640000020033 */
[----:B01----:R-:W-:Y:S05]  /*5310*/  ENDCOLLECTIVE ;  /* 0x000000000000791b */ /* 0x003fea0003800000 */
.L_x_65:
[----:B------:R-:W-:Y:S01]  /*5320*/  DMUL R30, R30, R40 ;  /* 0x000000281e1e7228 */ /* 0x000fe20000000000 */
[----:B------:R-:W-:Y:S02]  /*5330*/  IMAD.MOV.U32 R49, RZ, RZ, R35 ;  /* 0x000000ffff317224 */ /* 0x000fe400078e0023 */
[----:B------:R-:W-:-:S08]  /*5340*/  IMAD.MOV.U32 R24, RZ, RZ, R50 ;  /* 0x000000ffff187224 */ /* 0x000fd000078e0032 */
[----:B------:R-:W-:Y:S05]  /*5350*/  WARPSYNC.COLLECTIVE R29, `(.L_x_66) ;  /* 0x000000001d087348 */ /* 0x000fea0003c00000 */
[----:B------:R0:W1:Y:S02]  /*5360*/  SHFL.DOWN P1, R50, R49, R48, R51 ;  /* 0x0800003031327389 */ /* 0x0000640000020033 */
[----:B01----:R-:W-:Y:S05]  /*5370*/  ENDCOLLECTIVE ;  /* 0x000000000000791b */ /* 0x003fea0003800000 */
.L_x_66:
        /* <DEDUP_REMOVED lines=10> */
.L_x_67:
[----:B------:R-:W-:Y:S02]  /*5420*/  FSEL R35, R35, R25, P0 ;  /* 0x0000001923237208 */ /* 0x000fe40000000000 */
[----:B------:R-:W-:Y:S01]  /*5430*/  ISETP.NE.AND P0, PT, R0, 0x65, PT ;  /* 0x000000650000780c */ /* 0x000fe20003f05270 */
[----:B------:R-:W-:Y:S02]  /*5440*/  VIADD R0, R4, 0x10 ;  /* 0x0000001004007836 */ /* 0x000fe40000000000 */
[----:B------:R-:W-:Y:S02]  /*5450*/  IMAD.MOV.U32 R49, RZ, RZ, R41 ;  /* 0x000000ffff317224 */ /* 0x000fe400078e0029 */
[----:B------:R-:W-:-:S08]  /*5460*/  IMAD.MOV.U32 R30, RZ, RZ, R50 ;  /* 0x000000ffff1e7224 */ /* 0x000fd000078e0032 */
[----:B------:R-:W-:Y:S05]  /*5470*/  WARPSYNC.COLLECTIVE R29, `(.L_x_68) ;  /* 0x000000001d087348 */ /* 0x000fea0003c00000 */
[----:B------:R0:W1:Y:S02]  /*5480*/  SHFL.DOWN P1, R50, R49, R48, R51 ;  /* 0x0800003031327389 */ /* 0x0000640000020033 */
[----:B01----:R-:W-:Y:S05]  /*5490*/  ENDCOLLECTIVE ;  /* 0x000000000000791b */ /* 0x003fea0003800000 */
.L_x_68:
[----:B------:R-:W-:Y:S02]  /*54a0*/  IMAD.MOV.U32 R49, RZ, RZ, R34 ;  /* 0x000000ffff317224 */ /* 0x000fe400078e0022 */
[----:B------:R-:W-:-:S07]  /*54b0*/  IMAD.MOV.U32 R31, RZ, RZ, R50 ;  /* 0x000000ffff1f7224 */ /* 0x000fce00078e0032 */
[----:B------:R-:W-:Y:S05]  /*54c0*/  WARPSYNC.COLLECTIVE R29, `(.L_x_69) ;  /* 0x000000001d087348 */ /* 0x000fea0003c00000 */
[----:B------:R0:W1:Y:S02]  /*54d0*/  SHFL.DOWN P1, R50, R49, R48, R51 ;  /* 0x0800003031327389 */ /* 0x0000640000020033 */
[----:B01----:R-:W-:Y:S05]  /*54e0*/  ENDCOLLECTIVE ;  /* 0x000000000000791b */ /* 0x003fea0003800000 */
.L_x_69:
[----:B------:R-:W-:Y:S01]  /*54f0*/  DMUL R30, R30, R40 ;  /* 0x000000281e1e7228 */ /* 0x000fe20000000000 */
[----:B------:R-:W-:Y:S02]  /*5500*/  IMAD.MOV.U32 R49, RZ, RZ, R35 ;  /* 0x000000ffff317224 */ /* 0x000fe400078e0023 */
[----:B------:R-:W-:-:S08]  /*5510*/  IMAD.MOV.U32 R24, RZ, RZ, R50 ;  /* 0x000000ffff187224 */ /* 0x000fd000078e0032 */
[----:B------:R-:W-:Y:S05]  /*5520*/  WARPSYNC.COLLECTIVE R29, `(.L_x_70) ;  /* 0x000000001d087348 */ /* 0x000fea0003c00000 */
[----:B------:R0:W1:Y:S02]  /*5530*/  SHFL.DOWN P1, R50, R49, R48, R51 ;  /* 0x0800003031327389 */ /* 0x0000640000020033 */
[----:B01----:R-:W-:Y:S05]  /*5540*/  ENDCOLLECTIVE ;  /* 0x000000000000791b */ /* 0x003fea0003800000 */
.L_x_70:
[----:B------:R-:W-:Y:S02]  /*5550*/  IMAD.MOV.U32 R48, RZ, RZ, 0x10 ;  /* 0x00000010ff307424 */ /* 0x000fe400078e00ff */
[----:B------:R-:W-:Y:S01]  /*5560*/  IMAD.MOV.U32 R25, RZ, RZ, R50 ;  /* 0x000000ffff197224 */ /* 0x000fe200078e0032 */
[----:B------:R-:W-:-:S05]  /*5570*/  ISETP.GT.AND P1, PT, R5, R51, PT ;  /* 0x000000330500720c */ /* 0x000fca0003f24270 */
[----:B------:R-:W-:Y:S01]  /*5580*/  DFMA R24, R24, R40, R34 ;  /* 0x000000281818722b */ /* 0x000fe20000000022 */
[----:B------:R-:W-:Y:S02]  /*5590*/  FSEL R40, R40, R30, P1 ;  /* 0x0000001e28287208 */ /* 0x000fe40000800000 */
[----:B------:R-:W-:Y:S02]  /*55a0*/  FSEL R41, R41, R31, P1 ;  /* 0x0000001f29297208 */ /* 0x000fe40000800000 */
[----:B------:R-:W0:Y:S01]  /*55b0*/  LDC.64 R30, c[0x0][0x3a8] ;  /* 0x0000ea00ff1e7b82 */ /* 0x000e220000000a00 */
[----:B------:R-:W-:-:S04]  /*55c0*/  IMAD.MOV.U32 R49, RZ, RZ, R40 ;  /* 0x000000ffff317224 */ /* 0x000fc800078e0028 */
[----:B------:R-:W-:Y:S02]  /*55d0*/  FSEL R34, R34, R24, P1 ;  /* 0x0000001822227208 */ /* 0x000fe40000800000 */
[----:B------:R-:W-:-:S07]  /*55e0*/  FSEL R35, R35, R25, P1 ;  /* 0x0000001923237208 */ /* 0x000fce0000800000 */
[----:B0-----:R-:W-:Y:S05]  /*55f0*/  WARPSYNC.COLLECTIVE R29, `(.L_x_71) ;  /* 0x000000001d087348 */ /* 0x001fea0003c00000 */
[----:B------:R1:W2:Y:S02]  /*5600*/  SHFL.DOWN P1, R50, R49, R48, R51 ;  /* 0x0800003031327389 */ /* 0x0002a40000020033 */
[----:B012---:R-:W-:Y:S05]  /*5610*/  ENDCOLLECTIVE ;  /* 0x000000000000791b */ /* 0x007fea0003800000 */
.L_x_71:
[----:B------:R-:W-:Y:S01]  /*5620*/  IMAD.MOV.U32 R49, RZ, RZ, R41 ;  /* 0x000000ffff317224 */ /* 0x000fe200078e0029 */
[----:B------:R-:W-:-:S05]  /*5630*/  IADD3 R30, P2, PT, R30, 0x200, RZ ;  /* 0x000002001e1e7810 */ /* 0x000fca0007f5e0ff */
[----:B------:R-:W-:Y:S02]  /*5640*/  IMAD.X R31, RZ, RZ, R31, P2 ;  /* 0x000000ffff1f7224 */ /* 0x000fe400010e061f */
[----:B------:R-:W-:-:S07]  /*5650*/  IMAD.MOV.U32 R32, RZ, RZ, R50 ;  /* 0x000000ffff207224 */ /* 0x000fce00078e0032 */
[----:B------:R-:W-:Y:S05]  /*5660*/  WARPSYNC.COLLECTIVE R29, `(.L_x_72) ;  /* 0x000000001d087348 */ /* 0x000fea0003c00000 */
[----:B------:R0:W1:Y:S02]  /*5670*/  SHFL.DOWN P1, R50, R49, R48, R51 ;  /* 0x0800003031327389 */ /* 0x0000640000020033 */
[----:B01----:R-:W-:Y:S05]  /*5680*/  ENDCOLLECTIVE ;  /* 0x000000000000791b */ /* 0x003fea0003800000 */
.L_x_72:
[----:B------:R-:W-:Y:S02]  /*5690*/  IMAD.MOV.U32 R49, RZ, RZ, R34 ;  /* 0x000000ffff317224 */ /* 0x000fe400078e0022 */
[----:B------:R-:W-:-:S07]  /*56a0*/  IMAD.MOV.U32 R33, RZ, RZ, R50 ;  /* 0x000000ffff217224 */ /* 0x000fce00078e0032 */
[----:B------:R-:W-:Y:S05]  /*56b0*/  WARPSYNC.COLLECTIVE R29, `(.L_x_73) ;  /* 0x000000001d087348 */ /* 0x000fea0003c00000 */
[----:B------:R0:W1:Y:S02]  /*56c0*/  SHFL.DOWN P1, R50, R49, R48, R51 ;  /* 0x0800003031327389 */ /* 0x0000640000020033 */
[----:B01----:R-:W-:Y:S05]  /*56d0*/  ENDCOLLECTIVE ;  /* 0x000000000000791b */ /* 0x003fea0003800000 */
.L_x_73:
[----:B------:R-:W-:Y:S01]  /*56e0*/  DMUL R32, R32, R40 ;  /* 0x0000002820207228 */ /* 0x000fe20000000000 */
[----:B------:R-:W-:Y:S02]  /*56f0*/  IMAD.MOV.U32 R49, RZ, RZ, R35 ;  /* 0x000000ffff317224 */ /* 0x000fe400078e0023 */
[----:B------:R-:W-:-:S08]  /*5700*/  IMAD.MOV.U32 R24, RZ, RZ, R50 ;  /* 0x000000ffff187224 */ /* 0x000fd000078e0032 */
[----:B------:R-:W-:Y:S05]  /*5710*/  WARPSYNC.COLLECTIVE R29, `(.L_x_74) ;  /* 0x000000001d087348 */ /* 0x000fea0003c00000 */
[----:B------:R0:W1:Y:S02]  /*5720*/  SHFL.DOWN P1, R50, R49, R48, R51 ;  /* 0x0800003031327389 */ /* 0x0000640000020033 */
[----:B01----:R-:W-:Y:S05]  /*5730*/  ENDCOLLECTIVE ;  /* 0x000000000000791b */ /* 0x003fea0003800000 */
.L_x_74:
[----:B------:R-:W-:Y:S05]  /*5740*/  WARPSYNC.COLLECTIVE R29, `(.L_x_75) ;  /* 0x000000001d087348 */ /* 0x000fea0003c00000 */
[----:B------:R-:W-:Y:S01]  /*5750*/  VOTE.ALL P0, P0 ;  /* 0x0000000000ff7806 */ /* 0x000fe20000000000 */
[----:B------:R-:W-:-:S12]  /*5760*/  ENDCOLLECTIVE ;  /* 0x000000000000791b */ /* 0x000fd80003800000 */
.L_x_75:
[----:B------:R-:W-:Y:S01]  /*5770*/  IMAD.MOV.U32 R25, RZ, RZ, R50 ;  /* 0x000000ffff197224 */ /* 0x000fe200078e0032 */
[----:B------:R-:W-:-:S04]  /*5780*/  ISETP.GT.AND P1, PT, R0, R51, PT ;  /* 0x000000330000720c */ /* 0x000fc80003f24270 */
[----:B------:R-:W-:Y:S01]  /*5790*/  FSEL R32, R40, R32, P1 ;  /* 0x0000002028207208 */ /* 0x000fe20000800000 */
[----:B------:R-:W-:Y:S01]  /*57a0*/  DFMA R24, R24, R40, R34 ;  /* 0x000000281818722b */ /* 0x000fe20000000022 */
[----:B------:R-:W-:-:S09]  /*57b0*/  FSEL R33, R41, R33, P1 ;  /* 0x0000002129217208 */ /* 0x000fd20000800000 */
[----:B------:R-:W-:Y:S02]  /*57c0*/  FSEL R40, R34, R24, P1 ;  /* 0x0000001822287208 */ /* 0x000fe40000800000 */
[----:B------:R-:W-:Y:S02]  /*57d0*/  FSEL R41, R35, R25, P1 ;  /* 0x0000001923297208 */ /* 0x000fe40000800000 */
[----:B------:R-:W0:Y:S08]  /*57e0*/  LDC.64 R24, c[0x0][0x3b0] ;  /* 0x0000ec00ff187b82 */ /* 0x000e300000000a00 */
[----:B------:R-:W1:Y:S01]  /*57f0*/  LDC.64 R34, c[0x0][0x3a0] ;  /* 0x0000e800ff227b82 */ /* 0x000e620000000a00 */
[----:B0-----:R-:W-:Y:S01]  /*5800*/  IADD3 R28, P1, PT, R24, 0x200, RZ ;  /* 0x00000200181c7810 */ /* 0x001fe20007f3e0ff */
[----:B------:R-:W-:-:S04]  /*5810*/  IMAD.MOV.U32 R24, RZ, RZ, R40 ;  /* 0x000000ffff187224 */ /* 0x000fc800078e0028 */
[----:B------:R-:W-:Y:S02]  /*5820*/  IMAD.X R43, RZ, RZ, R25, P1 ;  /* 0x000000ffff2b7224 */ /* 0x000fe400008e0619 */
[----:B------:R-:W-:Y:S01]  /*5830*/  IMAD.MOV.U32 R25, RZ, RZ, R41 ;  /* 0x000000ffff197224 */ /* 0x000fe200078e0029 */
[----:B-1----:R-:W-:-:S05]  /*5840*/  IADD3 R42, P3, PT, R34, 0x80, RZ ;  /* 0x00000080222a7810 */ /* 0x002fca0007f7e0ff */
[----:B------:R-:W-:Y:S01]  /*5850*/  IMAD.X R47, RZ, RZ, R35, P3 ;  /* 0x000000ffff2f7224 */ /* 0x000fe200018e0623 */
[----:B------:R-:W-:Y:S07]  /*5860*/  BRA `(.L_x_76) ;  /* 0xffffffc000607947 */ /* 0x000fee000383ffff */
.L_x_17:
[----:B------:R-:W-:Y:S01]  /*5870*/  BSSY B1, `(.L_x_77) ;  /* 0x0000006000017945 */ /* 0x000fe20003800000 */
[----:B------:R-:W-:Y:S01]  /*5880*/  PLOP3.LUT P0, PT, P0, PT, PT, 0x8, 0x80 ;  /* 0x000000000080781c */ /* 0x000fe2000070e170 */
[----:B------:R-:W-:-:S12]  /*5890*/  IMAD.MOV.U32 R29, RZ, RZ, -0x1 ;  /* 0xffffffffff1d7424 */ /* 0x000fd800078e00ff */
[----:B------:R-:W-:Y:S05]  /*58a0*/  WARPSYNC.COLLECTIVE R29, `(.L_x_78) ;  /* 0x000000001d087348 */ /* 0x000fea0003c00000 */
[----:B------:R-:W-:Y:S01]  /*58b0*/  VOTE.ANY P0, P0 ;  /* 0x0000000000ff7806 */ /* 0x000fe20000000100 */
[----:B------:R-:W-:-:S12]  /*58c0*/  ENDCOLLECTIVE ;  /* 0x000000000000791b */ /* 0x000fd80003800000 */
.L_x_78:
[----:B------:R-:W-:Y:S05]  /*58d0*/  BSYNC B1 ;  /* 0x0000000000017941 */ /* 0x000fea0003800000 */
.L_x_77:
[----:B------:R-:W-:Y:S05]  /*58e0*/  BRA `(.L_x_79) ;  /* 0xffffffc000787947 */ /* 0x000fea000383ffff */
.L_x_22:
[----:B------:R-:W-:Y:S01]  /*58f0*/  BSSY B1, `(.L_x_80) ;  /* 0x0000006000017945 */ /* 0x000fe20003800000 */
[----:B------:R-:W-:Y:S01]  /*5900*/  PLOP3.LUT P0, PT, P0, PT, PT, 0x8, 0x80 ;  /* 0x000000000080781c */ /* 0x000fe2000070e170 */
[----:B------:R-:W-:-:S12]  /*5910*/  IMAD.MOV.U32 R29, RZ, RZ, -0x1 ;  /* 0xffffffffff1d7424 */ /* 0x000fd800078e00ff */
[----:B01---5:R-:W-:Y:S05]  /*5920*/  WARPSYNC.COLLECTIVE R29, `(.L_x_81) ;  /* 0x000000001d087348 */ /* 0x023fea0003c00000 */
[----:B------:R-:W-:Y:S01]  /*5930*/  VOTE.ANY R29, PT, P0 ;  /* 0x00000000001d7806 */ /* 0x000fe200000e0100 */
[----:B01---5:R-:W-:Y:S06]  /*5940*/  ENDCOLLECTIVE ;  /* 0x000000000000791b */ /* 0x023fec0003800000 */
.L_x_81:
[----:B------:R-:W-:Y:S05]  /*5950*/  BSYNC B1 ;  /* 0x0000000000017941 */ /* 0x000fea0003800000 */
.L_x_80:
[----:B------:R-:W-:Y:S01]  /*5960*/  LOP3.LUT R29, R29, 0x80000000, R26, 0xec, !PT ;  /* 0x800000001d1d7812 */ /* 0x000fe200078eec1a */
[----:B------:R-:W-:Y:S02]  /*5970*/  IMAD.MOV.U32 R49, RZ, RZ, R34 ;  /* 0x000000ffff317224 */ /* 0x000fe400078e0022 */
[----:B------:R-:W-:Y:S02]  /*5980*/  IMAD.MOV.U32 R48, RZ, RZ, 0x1 ;  /* 0x00000001ff307424 */ /* 0x000fe400078e00ff */
[----:B------:R-:W-:Y:S02]  /*5990*/  VIADD R44, R29, 0xffffffff ;  /* 0xffffffff1d2c7836 */ /* 0x000fe40000000000 */
[----:B------:R-:W-:-:S03]  /*59a0*/  VIADD R27, R27, 0xffffffe0 ;  /* 0xffffffe01b1b7836 */ /* 0x000fc60000000000 */
[----:B------:R-:W-:Y:S01]  /*59b0*/  LOP3.LUT R45, R29, R44, RZ, 0xc, !PT ;  /* 0x0000002c1d2d7212 */ /* 0x000fe200078e0cff */
[----:B------:R-:W-:-:S03]  /*59c0*/  IMAD.MOV.U32 R29, RZ, RZ, -0x1 ;  /* 0xffffffffff1d7424 */ /* 0x000fc600078e00ff */
[----:B------:R0:W1:Y:S04]  /*59d0*/  POPC R51, R45 ;  /* 0x0000002d00337309 */ /* 0x0000680000000000 */
[----:B01----:R-:W-:Y:S05]  /*59e0*/  WARPSYNC.COLLECTIVE R29, `(.L_x_82) ;  /* 0x000000001d087348 */ /* 0x003fea0003c00000 */
[----:B-1----:R1:W2:Y:S02]  /*59f0*/  SHFL.DOWN P1, R50, R49, R48, R51 ;  /* 0x0800003031327389 */ /* 0x0022a40000020033 */
[----:B012---:R-:W-:Y:S05]  /*5a00*/  ENDCOLLECTIVE ;  /* 0x000000000000791b */ /* 0x007fea0003800000 */
.L_x_82:
[----:B------:R-:W-:Y:S01]  /*5a10*/  ISETP.GE.AND P0, PT, R4, R51, PT ;  /* 0x000000330400720c */ /* 0x000fe20003f06270 */
[----:B------:R-:W-:Y:S02]  /*5a20*/  IMAD.MOV.U32 R49, RZ, RZ, R35 ;  /* 0x000000ffff317224 */ /* 0x000fe400078e0023 */
[----:B------:R-:W-:-:S10]  /*5a30*/  IMAD.MOV.U32 R44, RZ, RZ, R50 ;  /* 0x000000ffff2c7224 */ /* 0x000fd400078e0032 */
[----:B------:R-:W-:Y:S05]  /*5a40*/  WARPSYNC.COLLECTIVE R29, `(.L_x_83) ;  /* 0x000000001d087348 */ /* 0x000fea0003c00000 */
[----:B------:R0:W1:Y:S02]  /*5a50*/  SHFL.DOWN P1, R50, R49, R48, R51 ;  /* 0x0800003031327389 */ /* 0x0000640000020033 */
[----:B01----:R-:W-:Y:S05]  /*5a60*/  ENDCOLLECTIVE ;  /* 0x000000000000791b */ /* 0x003fea0003800000 */
.L_x_83:
[----:B------:R-:W-:Y:S02]  /*5a70*/  IMAD.MOV.U32 R49, RZ, RZ, R40 ;  /* 0x000000ffff317224 */ /* 0x000fe400078e0028 */
[----:B------:R-:W-:-:S07]  /*5a80*/  IMAD.MOV.U32 R45, RZ, RZ, R50 ;  /* 0x000000ffff2d7224 */ /* 0x000fce00078e0032 */
[----:B------:R-:W-:Y:S05]  /*5a90*/  WARPSYNC.COLLECTIVE R29, `(.L_x_84) ;  /* 0x000000001d087348 */ /* 0x000fea0003c00000 */
[----:B------:R0:W1:Y:S02]  /*5aa0*/  SHFL.DOWN P1, R50, R49, R48, R51 ;  /* 0x0800003031327389 */ /* 0x0000640000020033 */
[----:B01----:R-:W-:Y:S05]  /*5ab0*/  ENDCOLLECTIVE ;  /* 0x000000000000791b */ /* 0x003fea0003800000 */
.L_x_84:
[----:B------:R-:W-:Y:S01]  /*5ac0*/  DMUL R44, R44, R34 ;  /* 0x000000222c2c7228 */ /* 0x000fe20000000000 */
[----:B------:R-:W-:-:S09]  /*5ad0*/  IMAD.MOV.U32 R49, RZ, RZ, R41 ;  /* 0x000000ffff317224 */ /* 0x000fd200078e0029 */
[----:B------:R-:W-:Y:S02]  /*5ae0*/  FSEL R44, R44, R34, !P0 ;  /* 0x000000222c2c7208 */ /* 0x000fe40004000000 */
[----:B------:R-:W-:Y:S01]  /*5af0*/  FSEL R45, R45, R35, !P0 ;  /* 0x000000232d2d7208 */ /* 0x000fe20004000000 */
[----:B------:R-:W-:-:S07]  /*5b00*/  IMAD.MOV.U32 R52, RZ, RZ, R50 ;  /* 0x000000ffff347224 */ /* 0x000fce00078e0032 */
[----:B------:R-:W-:Y:S05]  /*5b10*/  WARPSYNC.COLLECTIVE R29, `(.L_x_85) ;  /* 0x000000001d087348 */ /* 0x000fea0003c00000 */
[----:B------:R0:W1:Y:S02]  /*5b20*/  SHFL.DOWN P1, R50, R49, R48, R51 ;  /* 0x0800003031327389 */ /* 0x0000640000020033 */
[----:B01----:R-:W-:Y:S05]  /*5b30*/  ENDCOLLECTIVE ;  /* 0x000000000000791b */ /* 0x003fea0003800000 */
.L_x_85:
[----:B------:R-:W-:Y:S02]  /*5b40*/  IMAD.MOV.U32 R49, RZ, RZ, R44 ;  /* 0x000000ffff317224 */ /* 0x000fe400078e002c */
[----:B------:R-:W-:Y:S02]  /*5b50*/  IMAD.MOV.U32 R48, RZ, RZ, 0x2 ;  /* 0x00000002ff307424 */ /* 0x000fe400078e00ff */
[----:B------:R-:W-:-:S07]  /*5b60*/  IMAD.MOV.U32 R53, RZ, RZ, R50 ;  /* 0x000000ffff357224 */ /* 0x000fce00078e0032 */
[----:B------:R-:W-:Y:S05]  /*5b70*/  WARPSYNC.COLLECTIVE R29, `(.L_x_86) ;  /* 0x000000001d087348 */ /* 0x000fea0003c00000 */
[----:B------:R0:W1:Y:S02]  /*5b80*/  SHFL.DOWN P1, R50, R49, R48, R51 ;  /* 0x0800003031327389 */ /* 0x0000640000020033 */
[----:B01----:R-:W-:Y:S05]  /*5b90*/  ENDCOLLECTIVE ;  /* 0x000000000000791b */ /* 0x003fea0003800000 */
.L_x_86:
[----:B------:R-:W-:Y:S01]  /*5ba0*/  DFMA R52, R52, R34, R40 ;  /* 0x000000223434722b */ /* 0x000fe20000000028 */
[----:B------:R-:W-:-:S09]  /*5bb0*/  IMAD.MOV.U32 R49, RZ, RZ, R45 ;  /* 0x000000ffff317224 */ /* 0x000fd200078e002d */
[----:B------:R-:W-:Y:S02]  /*5bc0*/  FSEL R40, R52, R40, !P0 ;  /* 0x0000002834287208 */ /* 0x000fe40004000000 */
[----:B------:R-:W-:Y:S02]  /*5bd0*/  FSEL R41, R53, R41, !P0 ;  /* 0x0000002935297208 */ /* 0x000fe40004000000 */
[----:B------:R-:W-:Y:S01]  /*5be0*/  ISETP.GT.AND P0, PT, R23, R51, PT ;  /* 0x000000331700720c */ /* 0x000fe20003f04270 */
[----:B------:R-:W-:-:S12]  /*5bf0*/  IMAD.MOV.U32 R34, RZ, RZ, R50 ;  /* 0x000000ffff227224 */ /* 0x000fd800078e0032 */
[----:B------:R-:W-:Y:S05]  /*5c00*/  WARPSYNC.COLLECTIVE R29, `(.L_x_87) ;  /* 0x000000001d087348 */ /* 0x000fea0003c00000 */
[----:B------:R0:W1:Y:S02]  /*5c10*/  SHFL.DOWN P1, R50, R49, R48, R51 ;  /* 0x0800003031327389 */ /* 0x0000640000020033 */
[----:B01----:R-:W-:Y:S05]  /*5c20*/  ENDCOLLECTIVE ;  /* 0x000000000000791b */ /* 0x003fea0003800000 */
.L_x_87:
[----:B------:R-:W-:Y:S02]  /*5c30*/  IMAD.MOV.U32 R48, RZ, RZ, R34 ;  /* 0x000000ffff307224 */ /* 0x000fe400078e0022 */
[----:B------:R-:W-:Y:S02]  /*5c40*/  IMAD.MOV.U32 R34, RZ, RZ, R44 ;  /* 0x000000ffff227224 */ /* 0x000fe400078e002c */
[----:B------:R-:W-:-:S04]  /*5c50*/  IMAD.MOV.U32 R35, RZ, RZ, R50 ;  /* 0x000000ffff237224 */ /* 0x000fc800078e0032 */
[----:B------:R-:W-:Y:S02]  /*5c60*/  IMAD.MOV.U32 R49, RZ, RZ, R35 ;  /* 0x000000ffff317224 */ /* 0x000fe400078e0023 */
[----:B------:R-:W-:-:S06]  /*5c70*/  IMAD.MOV.U32 R35, RZ, RZ, R45 ;  /* 0x000000ffff237224 */ /* 0x000fcc00078e002d */
[----:B------:R-:W-:Y:S01]  /*5c80*/  DMUL R52, R48, R34 ;  /* 0x0000002230347228 */ /* 0x000fe20000000000 */
[----:B------:R-:W-:Y:S02]  /*5c90*/  IMAD.MOV.U32 R49, RZ, RZ, R40 ;  /* 0x000000ffff317224 */ /* 0x000fe400078e0028 */
[----:B------:R-:W-:-:S08]  /*5ca0*/  IMAD.MOV.U32 R48, RZ, RZ, 0x2 ;  /* 0x00000002ff307424 */ /* 0x000fd000078e00ff */
[----:B------:R-:W-:Y:S05]  /*5cb0*/  WARPSYNC.COLLECTIVE R29, `(.L_x_88) ;  /* 0x000000001d087348 */ /* 0x000fea0003c00000 */
[----:B------:R0:W1:Y:S02]  /*5cc0*/  SHFL.DOWN P1, R50, R49, R48, R51 ;  /* 0x0800003031327389 */ /* 0x0000640000020033 */
[----:B01----:R-:W-:Y:S05]  /*5cd0*/  ENDCOLLECTIVE ;  /* 0x000000000000791b */ /* 0x003fea0003800000 */
.L_x_88:
[----:B------:R-:W-:Y:S02]  /*5ce0*/  FSEL R52, R44, R52, P0 ;  /* 0x000000342c347208 */ /* 0x000fe40000000000 */
[----:B------:R-:W-:Y:S01]  /*5cf0*/  FSEL R53, R45, R53, P0 ;  /* 0x000000352d357208 */ /* 0x000fe20000000000 */
[----:B------:R-:W-:Y:S02]  /*5d00*/  IMAD.MOV.U32 R49, RZ, RZ, R41 ;  /* 0x000000ffff317224 */ /* 0x000fe400078e0029 */
[----:B------:R-:W-:-:S07]  /*5d10*/  IMAD.MOV.U32 R44, RZ, RZ, R50 ;  /* 0x000000ffff2c7224 */ /* 0x000fce00078e0032 */
[----:B------:R-:W-:Y:S05]  /*5d20*/  WARPSYNC.COLLECTIVE R29, `(.L_x_89) ;  /* 0x000000001d087348 */ /* 0x000fea0003c00000 */
[----:B------:R0:W1:Y:S02]  /*5d30*/  SHFL.DOWN P1, R50, R49, R48, R51 ;  /* 0x0800003031327389 */ /* 0x0000640000020033 */
[----:B01----:R-:W-:Y:S05]  /*5d40*/  ENDCOLLECTIVE ;  /* 0x000000000000791b */ /* 0x003fea0003800000 */
.L_x_89:
[----:B------:R-:W-:Y:S02]  /*5d50*/  IMAD.MOV.U32 R49, RZ, RZ, R52 ;  /* 0x000000ffff317224 */ /* 0x000fe400078e0034 */
[----:B------:R-:W-:Y:S02]  /*5d60*/  IMAD.MOV.U32 R48, RZ, RZ, 0x4 ;  /* 0x00000004ff307424 */ /* 0x000fe400078e00ff */
[----:B------:R-:W-:-:S07]  /*5d70*/  IMAD.MOV.U32 R45, RZ, RZ, R50 ;  /* 0x000000ffff2d7224 */ /* 0x000fce00078e0032 */
[----:B------:R-:W-:Y:S05]  /*5d80*/  WARPSYNC.COLLECTIVE R29, `(.L_x_90) ;  /* 0x000000001d087348 */ /* 0x000fea0003c00000 */
[----:B------:R0:W1:Y:S02]  /*5d90*/  SHFL.DOWN P1, R50, R49, R48, R51 ;  /* 0x0800003031327389 */ /* 0x0000640000020033 */
[----:B01----:R-:W-:Y:S05]  /*5da0*/  ENDCOLLECTIVE ;  /* 0x000000000000791b */ /* 0x003fea0003800000 */
.L_x_90:
[----:B------:R-:W-:Y:S01]  /*5db0*/  DFMA R44, R44, R34, R40 ;  /* 0x000000222c2c722b */ /* 0x000fe20000000028 */
[----:B------:R-:W-:-:S09]  /*5dc0*/  IMAD.MOV.U32 R49, RZ, RZ, R53 ;  /* 0x000000ffff317224 */ /* 0x000fd200078e0035 */
[----:B------:R-:W-:Y:S02]  /*5dd0*/  FSEL R34, R40, R44, P0 ;  /* 0x0000002c28227208 */ /* 0x000fe40000000000 */
[----:B------:R-:W-:Y:S02]  /*5de0*/  FSEL R35, R41, R45, P0 ;  /* 0x0000002d29237208 */ /* 0x000fe40000000000 */
[----:B------:R-:W-:Y:S01]  /*5df0*/  ISETP.GT.AND P0, PT, R22, R51, PT ;  /* 0x000000331600720c */ /* 0x000fe20003f04270 */
[----:B------:R-:W-:-:S12]  /*5e00*/  IMAD.MOV.U32 R44, RZ, RZ, R50 ;  /* 0x000000ffff2c7224 */ /* 0x000fd800078e0032 */
[----:B------:R-:W-:Y:S05]  /*5e10*/  WARPSYNC.COLLECTIVE R29, `(.L_x_91) ;  /* 0x000000001d087348 */ /* 0x000fea0003c00000 */
[----:B------:R0:W1:Y:S02]  /*5e20*/  SHFL.DOWN P1, R50, R49, R48, R51 ;  /* 0x0800003031327389 */ /* 0x0000640000020033 */
[----:B01----:R-:W-:Y:S05]  /*5e30*/  ENDCOLLECTIVE ;  /* 0x000000000000791b */ /* 0x003fea0003800000 */
.L_x_91:
[----:B------:R-:W-:Y:S02]  /*5e40*/  IMAD.MOV.U32 R40, RZ, RZ, R44 ;  /* 0x000000ffff287224 */ /* 0x000fe400078e002c */
[----:B------:R-:W-:Y:S02]  /*5e50*/  IMAD.MOV.U32 R49, RZ, RZ, R34 ;  /* 0x000000ffff317224 */ /* 0x000fe400078e0022 */
[----:B------:R-:W-:-:S07]  /*5e60*/  IMAD.MOV.U32 R45, RZ, RZ, R50 ;  /* 0x000000ffff2d7224 */ /* 0x000fce00078e0032 */
[----:B------:R-:W-:Y:S05]  /*5e70*/  WARPSYNC.COLLECTIVE R29, `(.L_x_92) ;  /* 0x000000001d087348 */ /* 0x000fea0003c00000 */
[----:B------:R0:W1:Y:S02]  /*5e80*/  SHFL.DOWN P1, R50, R49, R48, R51 ;  /* 0x0800003031327389 */ /* 0x0000640000020033 */
[----:B01----:R-:W-:Y:S05]  /*5e90*/  ENDCOLLECTIVE ;  /* 0x000000000000791b */ /* 0x003fea0003800000 */
.L_x_92:
[----:B------:R-:W-:-:S06]  /*5ea0*/  IMAD.MOV.U32 R41, RZ, RZ, R45 ;  /* 0x000000ffff297224 */ /* 0x000fcc00078e002d */
[----:B------:R-:W-:Y:S01]  /*5eb0*/  DMUL R40, R40, R52 ;  /* 0x0000003428287228 */ /* 0x000fe20000000000 */
[----:B------:R-:W-:-:S09]  /*5ec0*/  IMAD.MOV.U32 R49, RZ, RZ, R35 ;  /* 0x000000ffff317224 */ /* 0x000fd200078e0023 */
[----:B------:R-:W-:Y:S02]  /*5ed0*/  FSEL R40, R52, R40, P0 ;  /* 0x0000002834287208 */ /* 0x000fe40000000000 */
[----:B------:R-:W-:Y:S01]  /*5ee0*/  FSEL R41, R53, R41, P0 ;  /* 0x0000002935297208 */ /* 0x000fe20000000000 */
[----:B------:R-:W-:-:S07]  /*5ef0*/  IMAD.MOV.U32 R44, RZ, RZ, R50 ;  /* 0x000000ffff2c7224 */ /* 0x000fce00078e0032 */
[----:B------:R-:W-:Y:S05]  /*5f00*/  WARPSYNC.COLLECTIVE R29, `(.L_x_93) ;  /* 0x000000001d087348 */ /* 0x000fea0003c00000 */
[----:B------:R0:W1:Y:S02]  /*5f10*/  SHFL.DOWN P1, R50, R49, R48, R51 ;  /* 0x0800003031327389 */ /* 0x0000640000020033 */
[----:B01----:R-:W-:Y:S05]  /*5f20*/  ENDCOLLECTIVE ;  /* 0x000000000000791b */ /* 0x003fea0003800000 */
.L_x_93:
[----:B------:R-:W-:Y:S02]  /*5f30*/  IMAD.MOV.U32 R49, RZ, RZ, R40 ;  /* 0x000000ffff317224 */ /* 0x000fe400078e0028 */
[----:B------:R-:W-:Y:S02]  /*5f40*/  IMAD.MOV.U32 R48, RZ, RZ, 0x8 ;  /* 0x00000008ff307424 */ /* 0x000fe400078e00ff */
[----:B------:R-:W-:-:S07]  /*5f50*/  IMAD.MOV.U32 R45, RZ, RZ, R50 ;  /* 0x000000ffff2d7224 */ /* 0x000fce00078e0032 */
[----:B------:R-:W-:Y:S05]  /*5f60*/  WARPSYNC.COLLECTIVE R29, `(.L_x_94) ;  /* 0x000000001d087348 */ /* 0x000fea0003c00000 */
[----:B------:R0:W1:Y:S02]  /*5f70*/  SHFL.DOWN P1, R50, R49, R48, R51 ;  /* 0x0800003031327389 */ /* 0x0000640000020033 */
[----:B01----:R-:W-:Y:S05]  /*5f80*/  ENDCOLLECTIVE ;  /* 0x000000000000791b */ /* 0x003fea0003800000 */
.L_x_94:
        /* <DEDUP_REMOVED lines=9> */
.L_x_95:
[----:B------:R-:W-:Y:S02]  /*6020*/  IMAD.MOV.U32 R34, RZ, RZ, R52 ;  /* 0x000000ffff227224 */ /* 0x000fe400078e0034 */
[----:B------:R-:W-:Y:S02]  /*6030*/  IMAD.MOV.U32 R49, RZ, RZ, R44 ;  /* 0x000000ffff317224 */ /* 0x000fe400078e002c */
[----:B------:R-:W-:-:S07]  /*6040*/  IMAD.MOV.U32 R53, RZ, RZ, R50 ;  /* 0x000000ffff357224 */ /* 0x000fce00078e0032 */
[----:B------:R-:W-:Y:S05]  /*6050*/  WARPSYNC.COLLECTIVE R29, `(.L_x_96) ;  /* 0x000000001d087348 */ /* 0x000fea0003c00000 */
[----:B------:R0:W1:Y:S02]  /*6060*/  SHFL.DOWN P1, R50, R49, R48, R51 ;  /* 0x0800003031327389 */ /* 0x0000640000020033 */
[----:B01----:R-:W-:Y:S05]  /*6070*/  ENDCOLLECTIVE ;  /* 0x000000000000791b */ /* 0x003fea0003800000 */
.L_x_96:
        /* <DEDUP_REMOVED lines=9> */
.L_x_97:
[----:B------:R-:W-:Y:S02]  /*6110*/  IMAD.MOV.U32 R49, RZ, RZ, R34 ;  /* 0x000000ffff317224 */ /* 0x000fe400078e0022 */
[----:B------:R-:W-:Y:S02]  /*6120*/  IMAD.MOV.U32 R48, RZ, RZ, 0x10 ;  /* 0x00000010ff307424 */ /* 0x000fe400078e00ff */
[----:B------:R-:W-:-:S07]  /*6130*/  IMAD.MOV.U32 R53, RZ, RZ, R50 ;  /* 0x000000ffff357224 */ /* 0x000fce00078e0032 */
[----:B------:R-:W-:Y:S05]  /*6140*/  WARPSYNC.COLLECTIVE R29, `(.L_x_98) ;  /* 0x000000001d087348 */ /* 0x000fea0003c00000 */
[----:B------:R0:W1:Y:S02]  /*6150*/  SHFL.DOWN P1, R50, R49, R48, R51 ;  /* 0x0800003031327389 */ /* 0x0000640000020033 */
[----:B01----:R-:W-:Y:S05]  /*6160*/  ENDCOLLECTIVE ;  /* 0x000000000000791b */ /* 0x003fea0003800000 */
.L_x_98:
        /* <DEDUP_REMOVED lines=9> */
.L_x_99:
[----:B------:R-:W-:Y:S02]  /*6200*/  IMAD.MOV.U32 R49, RZ, RZ, R52 ;  /* 0x000000ffff317224 */ /* 0x000fe400078e0034 */
[----:B------:R-:W-:-:S07]  /*6210*/  IMAD.MOV.U32 R41, RZ, RZ, R50 ;  /* 0x000000ffff297224 */ /* 0x000fce00078e0032 */
[----:B------:R-:W-:Y:S05]  /*6220*/  WARPSYNC.COLLECTIVE R29, `(.L_x_100) ;  /* 0x000000001d087348 */ /* 0x000fea0003c00000 */
[----:B------:R0:W1:Y:S02]  /*6230*/  SHFL.DOWN P1, R50, R49, R48, R51 ;  /* 0x0800003031327389 */ /* 0x0000640000020033 */
[----:B01----:R-:W-:Y:S05]  /*6240*/  ENDCOLLECTIVE ;  /* 0x000000000000791b */ /* 0x003fea0003800000 */
.L_x_100:
[----:B------:R-:W-:Y:S01]  /*6250*/  DMUL R40, R40, R34 ;  /* 0x0000002228287228 */ /* 0x000fe20000000000 */
[----:B------:R-:W-:-:S09]  /*6260*/  IMAD.MOV.U32 R49, RZ, RZ, R53 ;  /* 0x000000ffff317224 */ /* 0x000fd200078e0035 */
[----:B------:R-:W-:Y:S02]  /*6270*/  FSEL R40, R34, R40, P0 ;  /* 0x0000002822287208 */ /* 0x000fe40000000000 */
[----:B------:R-:W-:-:S06]  /*6280*/  FSEL R41, R35, R41, P0 ;  /* 0x0000002923297208 */ /* 0x000fcc0000000000 */
[----:B------:R-:W-:Y:S01]  /*6290*/  DMUL R40, R32, R40 ;  /* 0x0000002820287228 */ /* 0x000fe20000000000 */
[----:B------:R-:W-:-:S10]  /*62a0*/  IMAD.MOV.U32 R44, RZ, RZ, R50 ;  /* 0x000000ffff2c7224 */ /* 0x000fd400078e0032 */
[----:B------:R-:W-:Y:S05]  /*62b0*/  WARPSYNC.COLLECTIVE R29, `(.L_x_101) ;  /* 0x000000001d087348 */ /* 0x000fea0003c00000 */
[----:B------:R0:W1:Y:S02]  /*62c0*/  SHFL.DOWN P1, R50, R49, R48, R51 ;  /* 0x0800003031327389 */ /* 0x0000640000020033 */
[----:B01----:R-:W-:Y:S05]  /*62d0*/  ENDCOLLECTIVE ;  /* 0x000000000000791b */ /* 0x003fea0003800000 */
.L_x_101:
[----:B------:R-:W-:-:S06]  /*62e0*/  IMAD.MOV.U32 R45, RZ, RZ, R50 ;  /* 0x000000ffff2d7224 */ /* 0x000fcc00078e0032 */
[----:B------:R-:W-:-:S10]  /*62f0*/  DFMA R44, R44, R34, R52 ;  /* 0x000000222c2c722b */ /* 0x000fd40000000034 */
[----:B------:R-:W-:Y:S02]  /*6300*/  FSEL R52, R52, R44, P0 ;  /* 0x0000002c34347208 */ /* 0x000fe40000000000 */
[----:B------:R-:W-:Y:S02]  /*6310*/  FSEL R53, R53, R45, P0 ;  /* 0x0000002d35357208 */ /* 0x000fe40000000000 */
[----:B------:R-:W-:-:S04]  /*6320*/  ISETP.NE.AND P0, PT, R46, 0x65, PT ;  /* 0x000000652e00780c */ /* 0x000fc80003f05270 */
[----:B------:R-:W-:Y:S01]  /*6330*/  DFMA R24, R32, R52, R24 ;  /* 0x000000342018722b */ /* 0x000fe20000000018 */
[----:B------:R-:W-:Y:S02]  /*6340*/  IMAD.MOV.U32 R32, RZ, RZ, R40 ;  /* 0x000000ffff207224 */ /* 0x000fe400078e0028 */
[----:B------:R-:W-:-:S08]  /*6350*/  IMAD.MOV.U32 R33, RZ, RZ, R41 ;  /* 0x000000ffff217224 */ /* 0x000fd000078e0029 */
[----:B------:R-:W-:Y:S05]  /*6360*/  WARPSYNC.COLLECTIVE R29, `(.L_x_102) ;  /* 0x000000001d087348 */ /* 0x000fea0003c00000 */
[----:B------:R-:W-:Y:S01]  /*6370*/  VOTE.ALL P0, P0 ;  /* 0x0000000000ff7806 */ /* 0x000fe20000000000 */
[----:B------:R-:W-:-:S12]  /*6380*/  ENDCOLLECTIVE ;  /* 0x000000000000791b */ /* 0x000fd80003800000 */
.L_x_102:
[----:B------:R-:W-:Y:S05]  /*6390*/  BRA `(.L_x_103) ;  /* 0xffffffbc00487947 */ /* 0x000fea000383ffff */
.L_x_34:
[----:B------:R-:W-:Y:S01]  /*63a0*/  BSSY B0, `(.L_x_104) ;  /* 0x0000006000007945 */ /* 0x000fe20003800000 */
[----:B------:R-:W-:Y:S01]  /*63b0*/  PLOP3.LUT P0, PT, P0, PT, PT, 0x8, 0x80 ;  /* 0x000000000080781c */ /* 0x000fe2000070e170 */
[----:B------:R-:W-:-:S12]  /*63c0*/  IMAD.MOV.U32 R29, RZ, RZ, -0x1 ;  /* 0xffffffffff1d7424 */ /* 0x000fd800078e00ff */
[----:B---3--:R-:W-:Y:S05]  /*63d0*/  WARPSYNC.COLLECTIVE R29, `(.L_x_105) ;  /* 0x000000001d087348 */ /* 0x008fea0003c00000 */
[----:B------:R-:W-:Y:S01]  /*63e0*/  VOTE.ANY P0, P0 ;  /* 0x0000000000ff7806 */ /* 0x000fe20000000100 */
[----:B---3--:R-:W-:-:S12]  /*63f0*/  ENDCOLLECTIVE ;  /* 0x000000000000791b */ /* 0x008fd80003800000 */
.L_x_105:
[----:B------:R-:W-:Y:S05]  /*6400*/  BSYNC B0 ;  /* 0x0000000000007941 */ /* 0x000fea0003800000 */
.L_x_104:
[----:B------:R-:W-:Y:S05]  /*6410*/  BRA `(.L_x_106) ;  /* 0xffffffd4005c7947 */ /* 0x000fea000383ffff */
.L_x_39:
[----:B------:R-:W2:Y:S01]  /*6420*/  S2R R40, SR_GEMASK ;  /* 0x0000000000287919 */ /* 0x000ea20000003c00 */
[----:B------:R-:W-:Y:S01]  /*6430*/  BSSY B0, `(.L_x_107) ;  /* 0x0000006000007945 */ /* 0x000fe20003800000 */
[----:B------:R-:W-:Y:S01]  /*6440*/  PLOP3.LUT P0, PT, P0, PT, PT, 0x8, 0x80 ;  /* 0x000000000080781c */ /* 0x000fe2000070e170 */
[----:B------:R-:W-:-:S12]  /*6450*/  IMAD.MOV.U32 R29, RZ, RZ, -0x1 ;  /* 0xffffffffff1d7424 */ /* 0x000fd800078e00ff */
[----:B012--5:R-:W-:Y:S05]  /*6460*/  WARPSYNC.COLLECTIVE R29, `(.L_x_108) ;  /* 0x000000001d087348 */ /* 0x027fea0003c00000 */
[----:B------:R-:W-:Y:S01]  /*6470*/  VOTE.ANY R29, PT, P0 ;  /* 0x00000000001d7806 */ /* 0x000fe200000e0100 */
[----:B012--5:R-:W-:Y:S06]  /*6480*/  ENDCOLLECTIVE ;  /* 0x000000000000791b */ /* 0x027fec0003800000 */
.L_x_108:
[----:B------:R-:W-:Y:S05]  /*6490*/  BSYNC B0 ;  /* 0x0000000000007941 */ /* 0x000fea0003800000 */
.L_x_107:
[----:B------:R-:W-:Y:S01]  /*64a0*/  LOP3.LUT R29, R29, 0x80000000, R40, 0xec, !PT ;  /* 0x800000001d1d7812 */ /* 0x000fe200078eec28 */
[----:B------:R-:W-:Y:S02]  /*64b0*/  IMAD.MOV.U32 R49, RZ, RZ, R16 ;  /* 0x000000ffff317224 */ /* 0x000fe400078e0010 */
[----:B------:R-:W-:Y:S02]  /*64c0*/  IMAD.MOV.U32 R48, RZ, RZ, 0x1 ;  /* 0x00000001ff307424 */ /* 0x000fe400078e00ff */
[C---:B------:R-:W-:Y:S02]  /*64d0*/  VIADD R20, R29.reuse, 0xffffffff ;  /* 0xffffffff1d147836 */ /* 0x040fe40000000000 */
[C---:B------:R-:W-:Y:S02]  /*64e0*/  VIADD R39, R42.reuse, 0x2 ;  /* 0x000000022a277836 */ /* 0x040fe40000000000 */
[----:B------:R-:W-:Y:S01]  /*64f0*/  VIADD R38, R42, 0x4 ;  /* 0x000000042a267836 */ /* 0x000fe20000000000 */
[----:B------:R-:W-:Y:S01]  /*6500*/  LOP3.LUT R19, R29, R20, RZ, 0xc, !PT ;  /* 0x000000141d137212 */ /* 0x000fe200078e0cff */
[----:B------:R-:W-:-:S03]  /*6510*/  IMAD.MOV.U32 R29, RZ, RZ, -0x1 ;  /* 0xffffffffff1d7424 */ /* 0x000fc600078e00ff */
[----:B------:R0:W1:Y:S04]  /*6520*/  POPC R51, R19 ;  /* 0x0000001300337309 */ /* 0x0000680000000000 */
[----:B01----:R-:W-:Y:S05]  /*6530*/  WARPSYNC.COLLECTIVE R29, `(.L_x_109) ;  /* 0x000000001d087348 */ /* 0x003fea0003c00000 */
[----:B-1----:R1:W2:Y:S02]  /*6540*/  SHFL.DOWN P1, R50, R49, R48, R51 ;  /* 0x0800003031327389 */ /* 0x0022a40000020033 */
[----:B012---:R-:W-:Y:S05]  /*6550*/  ENDCOLLECTIVE ;  /* 0x000000000000791b */ /* 0x007fea0003800000 */
.L_x_109:
[----:B------:R-:W-:Y:S01]  /*6560*/  ISETP.GE.AND P0, PT, R42, R51, PT ;  /* 0x000000332a00720c */ /* 0x000fe20003f06270 */
[----:B------:R-:W-:Y:S02]  /*6570*/  IMAD.MOV.U32 R49, RZ, RZ, R17 ;  /* 0x000000ffff317224 */ /* 0x000fe400078e0011 */
[----:B------:R-:W-:-:S10]  /*6580*/  IMAD.MOV.U32 R20, RZ, RZ, R50 ;  /* 0x000000ffff147224 */ /* 0x000fd400078e0032 */
[----:B------:R-:W-:Y:S05]  /*6590*/  WARPSYNC.COLLECTIVE R29, `(.L_x_110) ;  /* 0x000000001d087348 */ /* 0x000fea0003c00000 */
[----:B------:R0:W1:Y:S02]  /*65a0*/  SHFL.DOWN P1, R50, R49, R48, R51 ;  /* 0x0800003031327389 */ /* 0x0000640000020033 */
[----:B01----:R-:W-:Y:S05]  /*65b0*/  ENDCOLLECTIVE ;  /* 0x000000000000791b */ /* 0x003fea0003800000 */
.L_x_110:
[----:B------:R-:W-:Y:S02]  /*65c0*/  IMAD.MOV.U32 R49, RZ, RZ, R2 ;  /* 0x000000ffff317224 */ /* 0x000fe400078e0002 */
[----:B------:R-:W-:-:S07]  /*65d0*/  IMAD.MOV.U32 R21, RZ, RZ, R50 ;  /* 0x000000ffff157224 */ /* 0x000fce00078e0032 */
[----:B------:R-:W-:Y:S05]  /*65e0*/  WARPSYNC.COLLECTIVE R29, `(.L_x_111) ;  /* 0x000000001d087348 */ /* 0x000fea0003c00000 */
[----:B------:R0:W1:Y:S02]  /*65f0*/  SHFL.DOWN P1, R50, R49, R48, R51 ;  /* 0x0800003031327389 */ /* 0x0000640000020033 */
[----:B01----:R-:W-:Y:S05]  /*6600*/  ENDCOLLECTIVE ;  /* 0x000000000000791b */ /* 0x003fea0003800000 */
.L_x_111:
        /* <DEDUP_REMOVED lines=8> */
.L_x_112:
[----:B------:R-:W-:Y:S02]  /*6690*/  IMAD.MOV.U32 R20, RZ, RZ, R19 ;  /* 0x000000ffff147224 */ /* 0x000fe400078e0013 */
[----:B------:R-:W-:Y:S02]  /*66a0*/  IMAD.MOV.U32 R49, RZ, RZ, R36 ;  /* 0x000000ffff317224 */ /* 0x000fe400078e0024 */
[----:B------:R-:W-:Y:S02]  /*66b0*/  IMAD.MOV.U32 R48, RZ, RZ, 0x2 ;  /* 0x00000002ff307424 */ /* 0x000fe400078e00ff */
[----:B------:R-:W-:-:S07]  /*66c0*/  IMAD.MOV.U32 R21, RZ, RZ, R50 ;  /* 0x000000ffff157224 */ /* 0x000fce00078e0032 */
[----:B------:R-:W-:Y:S05]  /*66d0*/  WARPSYNC.COLLECTIVE R29, `(.L_x_113) ;  /* 0x000000001d087348 */ /* 0x000fea0003c00000 */
[----:B------:R0:W1:Y:S02]  /*66e0*/  SHFL.DOWN P1, R50, R49, R48, R51 ;  /* 0x0800003031327389 */ /* 0x0000640000020033 */
[----:B01----:R-:W-:Y:S05]  /*66f0*/  ENDCOLLECTIVE ;  /* 0x000000000000791b */ /* 0x003fea0003800000 */
.L_x_113:
        /* <DEDUP_REMOVED lines=9> */
.L_x_114:
[----:B------:R-:W-:Y:S02]  /*6790*/  IMAD.MOV.U32 R49, RZ, RZ, R20 ;  /* 0x000000ffff317224 */ /* 0x000fe400078e0014 */
[----:B------:R-:W-:-:S07]  /*67a0*/  IMAD.MOV.U32 R17, RZ, RZ, R50 ;  /* 0x000000ffff117224 */ /* 0x000fce00078e0032 */
[----:B------:R-:W-:Y:S05]  /*67b0*/  WARPSYNC.COLLECTIVE R29, `(.L_x_115) ;  /* 0x000000001d087348 */ /* 0x000fea0003c00000 */
[----:B------:R0:W1:Y:S02]  /*67c0*/  SHFL.DOWN P1, R50, R49, R48, R51 ;  /* 0x0800003031327389 */ /* 0x0000640000020033 */
[----:B01----:R-:W-:Y:S05]  /*67d0*/  ENDCOLLECTIVE ;  /* 0x000000000000791b */ /* 0x003fea0003800000 */
.L_x_115:
[----:B------:R-:W-:Y:S01]  /*67e0*/  DMUL R16, R16, R36 ;  /* 0x0000002410107228 */ /* 0x000fe20000000000 */
[----:B------:R-:W-:-:S09]  /*67f0*/  IMAD.MOV.U32 R49, RZ, RZ, R21 ;  /* 0x000000ffff317224 */ /* 0x000fd200078e0015 */
[----:B------:R-:W-:Y:S01]  /*6800*/  FSEL R19, R37, R17, P0 ;  /* 0x0000001125137208 */ /* 0x000fe20000000000 */
[----:B------:R-:W-:-:S07]  /*6810*/  IMAD.MOV.U32 R2, RZ, RZ, R50 ;  /* 0x000000ffff027224 */ /* 0x000fce00078e0032 */
[----:B------:R-:W-:Y:S05]  /*6820*/  WARPSYNC.COLLECTIVE R29, `(.L_x_116) ;  /* 0x000000001d087348 */ /* 0x000fea0003c00000 */
[----:B------:R0:W1:Y:S02]  /*6830*/  SHFL.DOWN P1, R50, R49, R48, R51 ;  /* 0x0800003031327389 */ /* 0x0000640000020033 */
[----:B01----:R-:W-:Y:S05]  /*6840*/  ENDCOLLECTIVE ;  /* 0x000000000000791b */ /* 0x003fea0003800000 */
.L_x_116:
[----:B------:R-:W-:Y:S02]  /*6850*/  IMAD.MOV.U32 R48, RZ, RZ, 0x4 ;  /* 0x00000004ff307424 */ /* 0x000fe400078e00ff */
[----:B------:R-:W-:-:S06]  /*6860*/  IMAD.MOV.U32 R3, RZ, RZ, R50 ;  /* 0x000000ffff037224 */ /* 0x000fcc00078e0032 */
[----:B------:R-:W-:Y:S01]  /*6870*/  DFMA R2, R2, R36, R20 ;  /* 0x000000240202722b */ /* 0x000fe20000000014 */
[----:B------:R-:W-:-:S05]  /*6880*/  FSEL R36, R36, R16, P0 ;  /* 0x0000001024247208 */ /* 0x000fca0000000000 */
[----:B------:R-:W-:-:S04]  /*6890*/  IMAD.MOV.U32 R49, RZ, RZ, R36 ;  /* 0x000000ffff317224 */ /* 0x000fc800078e0024 */
[----:B------:R-:W-:-:S07]  /*68a0*/  FSEL R20, R20, R2, P0 ;  /* 0x0000000214147208 */ /* 0x000fce0000000000 */
[----:B------:R-:W-:Y:S05]  /*68b0*/  WARPSYNC.COLLECTIVE R29, `(.L_x_117) ;  /* 0x000000001d087348 */ /* 0x000fea0003c00000 */
[----:B------:R0:W1:Y:S02]  /*68c0*/  SHFL.DOWN P1, R50, R49, R48, R51 ;  /* 0x0800003031327389 */ /* 0x0000640000020033 */
[----:B01----:R-:W-:Y:S05]  /*68d0*/  ENDCOLLECTIVE ;  /* 0x000000000000791b */ /* 0x003fea0003800000 */
.L_x_117:
[----:B------:R-:W-:Y:S02]  /*68e0*/  FSEL R21, R21, R3, P0 ;  /* 0x0000000315157208 */ /* 0x000fe40000000000 */
[----:B------:R-:W-:Y:S01]  /*68f0*/  ISETP.NE.AND P0, PT, R18, 0x65, PT ;  /* 0x000000651200780c */ /* 0x000fe20003f05270 */
[----:B------:R-:W-:Y:S02]  /*6900*/  IMAD.MOV.U32 R18, RZ, RZ, R36 ;  /* 0x000000ffff127224 */ /* 0x000fe400078e0024 */
[----:B------:R-:W-:Y:S02]  /*6910*/  IMAD.MOV.U32 R49, RZ, RZ, R19 ;  /* 0x000000ffff317224 */ /* 0x000fe400078e0013 */
[----:B------:R-:W-:-:S08]  /*6920*/  IMAD.MOV.U32 R2, RZ, RZ, R50 ;  /* 0x000000ffff027224 */ /* 0x000fd000078e0032 */
[----:B------:R-:W-:Y:S05]  /*6930*/  WARPSYNC.COLLECTIVE R29, `(.L_x_118) ;  /* 0x000000001d087348 */ /* 0x000fea0003c00000 */
[----:B------:R0:W1:Y:S02]  /*6940*/  SHFL.DOWN P1, R50, R49, R48, R51 ;  /* 0x0800003031327389 */ /* 0x0000640000020033 */
[----:B01----:R-:W-:Y:S05]  /*6950*/  ENDCOLLECTIVE ;  /* 0x000000000000791b */ /* 0x003fea0003800000 */
.L_x_118:
[----:B------:R-:W-:Y:S02]  /*6960*/  IMAD.MOV.U32 R49, RZ, RZ, R20 ;  /* 0x000000ffff317224 */ /* 0x000fe400078e0014 */
[----:B------:R-:W-:-:S07]  /*6970*/  IMAD.MOV.U32 R3, RZ, RZ, R50 ;  /* 0x000000ffff037224 */ /* 0x000fce00078e0032 */
[----:B------:R-:W-:Y:S05]  /*6980*/  WARPSYNC.COLLECTIVE R29, `(.L_x_119) ;  /* 0x000000001d087348 */ /* 0x000fea0003c00000 */
[----:B------:R0:W1:Y:S02]  /*6990*/  SHFL.DOWN P1, R50, R49, R48, R51 ;  /* 0x0800003031327389 */ /* 0x0000640000020033 */
[----:B01----:R-:W-:Y:S05]  /*69a0*/  ENDCOLLECTIVE ;  /* 0x000000000000791b */ /* 0x003fea0003800000 */
.L_x_119:
[----:B------:R-:W-:Y:S01]  /*69b0*/  DMUL R2, R2, R18 ;  /* 0x0000001202027228 */ /* 0x000fe20000000000 */
[----:B------:R-:W-:Y:S02]  /*69c0*/  IMAD.MOV.U32 R49, RZ, RZ, R21 ;  /* 0x000000ffff317224 */ /* 0x000fe400078e0015 */
[----:B------:R-:W-:-:S08]  /*69d0*/  IMAD.MOV.U32 R28, RZ, RZ, R50 ;  /* 0x000000ffff1c7224 */ /* 0x000fd000078e0032 */
[----:B------:R-:W-:Y:S05]  /*69e0*/  WARPSYNC.COLLECTIVE R29, `(.L_x_120) ;  /* 0x000000001d087348 */ /* 0x000fea0003c00000 */
[----:B------:R0:W1:Y:S02]  /*69f0*/  SHFL.DOWN P1, R50, R49, R48, R51 ;  /* 0x0800003031327389 */ /* 0x0000640000020033 */
[----:B01----:R-:W-:Y:S05]  /*6a00*/  ENDCOLLECTIVE ;  /* 0x000000000000791b */ /* 0x003fea0003800000 */
.L_x_120:
[----:B------:R-:W-:Y:S02]  /*6a10*/  IMAD.MOV.U32 R16, RZ, RZ, R28 ;  /* 0x000000ffff107224 */ /* 0x000fe400078e001c */
[----:B------:R-:W-:Y:S02]  /*6a20*/  VIADD R28, R42, 0x8 ;  /* 0x000000082a1c7836 */ /* 0x000fe40000000000 */
[----:B------:R-:W-:Y:S02]  /*6a30*/  IMAD.MOV.U32 R48, RZ, RZ, 0x8 ;  /* 0x00000008ff307424 */ /* 0x000fe400078e00ff */
[----:B------:R-:W-:Y:S01]  /*6a40*/  IMAD.MOV.U32 R17, RZ, RZ, R50 ;  /* 0x000000ffff117224 */ /* 0x000fe200078e0032 */
[----:B------:R-:W-:-:S04]  /*6a50*/  ISETP.GT.AND P1, PT, R38, R51, PT ;  /* 0x000000332600720c */ /* 0x000fc80003f24270 */
[----:B------:R-:W-:Y:S01]  /*6a60*/  FSEL R36, R36, R2, P1 ;  /* 0x0000000224247208 */ /* 0x000fe20000800000 */
[----:B------:R-:W-:Y:S01]  /*6a70*/  DFMA R16, R16, R18, R20 ;  /* 0x000000121010722b */ /* 0x000fe20000000014 */
[----:B------:R-:W-:-:S03]  /*6a80*/  FSEL R19, R19, R3, P1 ;  /* 0x0000000313137208 */ /* 0x000fc60000800000 */
[--C-:B------:R-:W-:Y:S02]  /*6a90*/  IMAD.MOV.U32 R49, RZ, RZ, R36.reuse ;  /* 0x000000ffff317224 */ /* 0x100fe400078e0024 */
[----:B------:R-:W-:-:S04]  /*6aa0*/  IMAD.MOV.U32 R18, RZ, RZ, R36 ;  /* 0x000000ffff127224 */ /* 0x000fc800078e0024 */
[----:B------:R-:W-:Y:S02]  /*6ab0*/  FSEL R2, R20, R16, P1 ;  /* 0x0000001014027208 */ /* 0x000fe40000800000 */
[----:B------:R-:W-:-:S07]  /*6ac0*/  FSEL R3, R21, R17, P1 ;  /* 0x0000001115037208 */ /* 0x000fce0000800000 */
[----:B------:R-:W-:Y:S05]  /*6ad0*/  WARPSYNC.COLLECTIVE R29, `(.L_x_121) ;  /* 0x000000001d087348 */ /* 0x000fea0003c00000 */
[----:B------:R0:W1:Y:S02]  /*6ae0*/  SHFL.DOWN P1, R50, R49, R48, R51 ;  /* 0x0800003031327389 */ /* 0x0000640000020033 */
[----:B01----:R-:W-:Y:S05]  /*6af0*/  ENDCOLLECTIVE ;  /* 0x000000000000791b */ /* 0x003fea0003800000 */
.L_x_121:
[----:B------:R-:W-:Y:S02]  /*6b00*/  IMAD.MOV.U32 R49, RZ, RZ, R19 ;  /* 0x000000ffff317224 */ /* 0x000fe400078e0013 */
[----:B------:R-:W-:-:S07]  /*6b10*/  IMAD.MOV.U32 R16, RZ, RZ, R50 ;  /* 0x000000ffff107224 */ /* 0x000fce00078e0032 */
[----:B------:R-:W-:Y:S05]  /*6b20*/  WARPSYNC.COLLECTIVE R29, `(.L_x_122) ;  /* 0x000000001d087348 */ /* 0x000fea0003c00000 */
[----:B------:R0:W1:Y:S02]  /*6b30*/  SHFL.DOWN P1, R50, R49, R48, R51 ;  /* 0x0800003031327389 */ /* 0x0000640000020033 */
[----:B01----:R-:W-:Y:S05]  /*6b40*/  ENDCOLLECTIVE ;  /* 0x000000000000791b */ /* 0x003fea0003800000 */
.L_x_122:
[----:B------:R-:W-:Y:S02]  /*6b50*/  IMAD.MOV.U32 R49, RZ, RZ, R2 ;  /* 0x000000ffff317224 */ /* 0x000fe400078e0002 */
[----:B------:R-:W-:-:S07]  /*6b60*/  IMAD.MOV.U32 R17, RZ, RZ, R50 ;  /* 0x000000ffff117224 */ /* 0x000fce00078e0032 */
[----:B------:R-:W-:Y:S05]  /*6b70*/  WARPSYNC.COLLECTIVE R29, `(.L_x_123) ;  /* 0x000000001d087348 */ /* 0x000fea0003c00000 */
[----:B------:R0:W1:Y:S02]  /*6b80*/  SHFL.DOWN P1, R50, R49, R48, R51 ;  /* 0x0800003031327389 */ /* 0x0000640000020033 */
[----:B01----:R-:W-:Y:S05]  /*6b90*/  ENDCOLLECTIVE ;  /* 0x000000000000791b */ /* 0x003fea0003800000 */
.L_x_123:
[----:B------:R-:W-:Y:S01]  /*6ba0*/  DMUL R16, R16, R18 ;  /* 0x0000001210107228 */ /* 0x000fe20000000000 */
[----:B------:R-:W-:Y:S02]  /*6bb0*/  IMAD.MOV.U32 R49, RZ, RZ, R3 ;  /* 0x000000ffff317224 */ /* 0x000fe400078e0003 */
[----:B------:R-:W-:-:S08]  /*6bc0*/  IMAD.MOV.U32 R34, RZ, RZ, R50 ;  /* 0x000000ffff227224 */ /* 0x000fd000078e0032 */
[----:B------:R-:W-:Y:S05]  /*6bd0*/  WARPSYNC.COLLECTIVE R29, `(.L_x_124) ;  /* 0x000000001d087348 */ /* 0x000fea0003c00000 */
[----:B------:R0:W1:Y:S02]  /*6be0*/  SHFL.DOWN P1, R50, R49, R48, R51 ;  /* 0x0800003031327389 */ /* 0x0000640000020033 */
[----:B01----:R-:W-:Y:S05]  /*6bf0*/  ENDCOLLECTIVE ;  /* 0x000000000000791b */ /* 0x003fea0003800000 */
.L_x_124:
[----:B------:R-:W-:Y:S02]  /*6c00*/  IMAD.MOV.U32 R48, RZ, RZ, 0x10 ;  /* 0x00000010ff307424 */ /* 0x000fe400078e00ff */
[----:B------:R-:W-:Y:S01]  /*6c10*/  IMAD.MOV.U32 R35, RZ, RZ, R50 ;  /* 0x000000ffff237224 */ /* 0x000fe200078e0032 */
[----:B------:R-:W-:-:S04]  /*6c20*/  ISETP.GT.AND P1, PT, R28, R51, PT ;  /* 0x000000331c00720c */ /* 0x000fc80003f24270 */
[----:B------:R-:W-:Y:S01]  /*6c30*/  FSEL R16, R36, R16, P1 ;  /* 0x0000001024107208 */ /* 0x000fe20000800000 */
[----:B------:R-:W-:Y:S01]  /*6c40*/  DFMA R20, R34, R18, R2 ;  /* 0x000000122214722b */ /* 0x000fe20000000002 */
[----:B------:R-:W-:Y:S01]  /*6c50*/  FSEL R17, R19, R17, P1 ;  /* 0x0000001113117208 */ /* 0x000fe20000800000 */
[----:B------:R-:W0:Y:S01]  /*6c60*/  LDC.64 R34, c[0x0][0x3b0] ;  /* 0x0000ec00ff227b82 */ /* 0x000e220000000a00 */
[----:B------:R-:W-:Y:S02]  /*6c70*/  VIADD R19, R42, 0x10 ;  /* 0x000000102a137836 */ /* 0x000fe40000000000 */
[----:B------:R-:W-:-:S05]  /*6c80*/  IMAD.MOV.U32 R49, RZ, RZ, R16 ;  /* 0x000000ffff317224 */ /* 0x000fca00078e0010 */
[----:B------:R-:W-:Y:S02]  /*6c90*/  FSEL R2, R2, R20, P1 ;  /* 0x0000001402027208 */ /* 0x000fe40000800000 */
[----:B------:R-:W-:-:S07]  /*6ca0*/  FSEL R3, R3, R21, P1 ;  /* 0x0000001503037208 */ /* 0x000fce0000800000 */
[----:B0-----:R-:W-:Y:S05]  /*6cb0*/  WARPSYNC.COLLECTIVE R29, `(.L_x_125) ;  /* 0x000000001d087348 */ /* 0x001fea0003c00000 */
[----:B------:R1:W2:Y:S02]  /*6cc0*/  SHFL.DOWN P1, R50, R49, R48, R51 ;  /* 0x0800003031327389 */ /* 0x0002a40000020033 */
[----:B012---:R-:W-:Y:S05]  /*6cd0*/  ENDCOLLECTIVE ;  /* 0x000000000000791b */ /* 0x007fea0003800000 */
.L_x_125:
[----:B------:R-:W-:Y:S02]  /*6ce0*/  IMAD.MOV.U32 R49, RZ, RZ, R17 ;  /* 0x000000ffff317224 */ /* 0x000fe400078e0011 */
[----:B------:R-:W-:-:S07]  /*6cf0*/  IMAD.MOV.U32 R20, RZ, RZ, R50 ;  /* 0x000000ffff147224 */ /* 0x000fce00078e0032 */
[----:B------:R-:W-:Y:S05]  /*6d00*/  WARPSYNC.COLLECTIVE R29, `(.L_x_126) ;  /* 0x000000001d087348 */ /* 0x000fea0003c00000 */
[----:B------:R0:W1:Y:S02]  /*6d10*/  SHFL.DOWN P1, R50, R49, R48, R51 ;  /* 0x0800003031327389 */ /* 0x0000640000020033 */
[----:B01----:R-:W-:Y:S05]  /*6d20*/  ENDCOLLECTIVE ;  /* 0x000000000000791b */ /* 0x003fea0003800000 */
.L_x_126:
[----:B------:R-:W-:Y:S02]  /*6d30*/  IMAD.MOV.U32 R49, RZ, RZ, R2 ;  /* 0x000000ffff317224 */ /* 0x000fe400078e0002 */
[----:B------:R-:W-:-:S07]  /*6d40*/  IMAD.MOV.U32 R21, RZ, RZ, R50 ;  /* 0x000000ffff157224 */ /* 0x000fce00078e0032 */
[----:B------:R-:W-:Y:S05]  /*6d50*/  WARPSYNC.COLLECTIVE R29, `(.L_x_127) ;  /* 0x000000001d087348 */ /* 0x000fea0003c00000 */
[----:B------:R0:W1:Y:S02]  /*6d60*/  SHFL.DOWN P1, R50, R49, R48, R51 ;  /* 0x0800003031327389 */ /* 0x0000640000020033 */
[----:B01----:R-:W-:Y:S05]  /*6d70*/  ENDCOLLECTIVE ;  /* 0x000000000000791b */ /* 0x003fea0003800000 */
.L_x_127:
[----:B------:R-:W-:Y:S01]  /*6d80*/  DMUL R20, R20, R16 ;  /* 0x0000001014147228 */ /* 0x000fe20000000000 */
[----:B------:R-:W-:Y:S02]  /*6d90*/  IMAD.MOV.U32 R49, RZ, RZ, R3 ;  /* 0x000000ffff317224 */ /* 0x000fe400078e0003 */
[----:B------:R-:W-:-:S08]  /*6da0*/  IMAD.MOV.U32 R36, RZ, RZ, R50 ;  /* 0x000000ffff247224 */ /* 0x000fd000078e0032 */
[----:B------:R-:W-:Y:S05]  /*6db0*/  WARPSYNC.COLLECTIVE R29, `(.L_x_128) ;  /* 0x000000001d087348 */ /* 0x000fea0003c00000 */
[----:B------:R0:W1:Y:S02]  /*6dc0*/  SHFL.DOWN P1, R50, R49, R48, R51 ;  /* 0x0800003031327389 */ /* 0x0000640000020033 */
[----:B01----:R-:W-:Y:S05]  /*6dd0*/  ENDCOLLECTIVE ;  /* 0x000000000000791b */ /* 0x003fea0003800000 */
.L_x_128:
[----:B------:R-:W-:Y:S05]  /*6de0*/  WARPSYNC.COLLECTIVE R29, `(.L_x_129) ;  /* 0x000000001d087348 */ /* 0x000fea0003c00000 */
[----:B------:R-:W-:Y:S01]  /*6df0*/  VOTE.ALL P0, P0 ;  /* 0x0000000000ff7806 */ /* 0x000fe20000000000 */
[----:B------:R-:W-:-:S12]  /*6e00*/  ENDCOLLECTIVE ;  /* 0x000000000000791b */ /* 0x000fd80003800000 */
.L_x_129:
[----:B------:R-:W-:Y:S01]  /*6e10*/  IMAD.MOV.U32 R37, RZ, RZ, R50 ;  /* 0x000000ffff257224 */ /* 0x000fe200078e0032 */
[----:B------:R-:W-:-:S04]  /*6e20*/  ISETP.GT.AND P1, PT, R19, R51, PT ;  /* 0x000000331300720c */ /* 0x000fc80003f24270 */
[----:B------:R-:W-:Y:S01]  /*6e30*/  FSEL R20, R16, R20, P1 ;  /* 0x0000001410147208 */ /* 0x000fe20000800000 */
[----:B------:R-:W-:Y:S01]  /*6e40*/  DFMA R36, R36, R16, R2 ;  /* 0x000000102424722b */ /* 0x000fe20000000002 */
[----:B------:R-:W-:-:S09]  /*6e50*/  FSEL R21, R17, R21, P1 ;  /* 0x0000001511157208 */ /* 0x000fd20000800000 */
[----:B------:R-:W-:Y:S02]  /*6e60*/  FSEL R16, R2, R36, P1 ;  /* 0x0000002402107208 */ /* 0x000fe40000800000 */
[----:B------:R-:W-:Y:S02]  /*6e70*/  FSEL R17, R3, R37, P1 ;  /* 0x0000002503117208 */ /* 0x000fe40000800000 */
[----:B------:R-:W-:-:S05]  /*6e80*/  IADD3 R18, P1, PT, R34, 0x200, RZ ;  /* 0x0000020022127810 */ /* 0x000fca0007f3e0ff */
[----:B------:R-:W-:Y:S01]  /*6e90*/  IMAD.X R3, RZ, RZ, R35, P1 ;  /* 0x000000ffff037224 */ /* 0x000fe200008e0623 */
[----:B------:R-:W-:Y:S07]  /*6ea0*/  BRA `(.L_x_130) ;  /* 0xffffffd0003c7947 */ /* 0x000fee000383ffff */
.L_x_41:
[----:B------:R-:W-:Y:S01]  /*6eb0*/  BSSY B0, `(.L_x_131) ;  /* 0x0000006000007945 */ /* 0x000fe20003800000 */
[----:B------:R-:W-:Y:S01]  /*6ec0*/  PLOP3.LUT P0, PT, P0, PT, PT, 0x8, 0x80 ;  /* 0x000000000080781c */ /* 0x000fe2000070e170 */
[----:B------:R-:W-:-:S12]  /*6ed0*/  IMAD.MOV.U32 R29, RZ, RZ, -0x1 ;  /* 0xffffffffff1d7424 */ /* 0x000fd800078e00ff */
[----:B------:R-:W-:Y:S05]  /*6ee0*/  WARPSYNC.COLLECTIVE R29, `(.L_x_132) ;  /* 0x000000001d087348 */ /* 0x000fea0003c00000 */
[----:B------:R-:W-:Y:S01]  /*6ef0*/  VOTE.ANY P0, P0 ;  /* 0x0000000000ff7806 */ /* 0x000fe20000000100 */
[----:B------:R-:W-:-:S12]  /*6f00*/  ENDCOLLECTIVE ;  /* 0x000000000000791b */ /* 0x000fd80003800000 */
.L_x_132:
[----:B------:R-:W-:Y:S05]  /*6f10*/  BSYNC B0 ;  /* 0x0000000000007941 */ /* 0x000fea0003800000 */
.L_x_131:
[----:B------:R-:W-:Y:S05]  /*6f20*/  BRA `(.L_x_133) ;  /* 0xffffffd000547947 */ /* 0x000fea000383ffff */
.L_x_46:
[----:B------:R-:W-:Y:S01]  /*6f30*/  BSSY B0, `(.L_x_134) ;  /* 0x0000006000007945 */ /* 0x000fe20003800000 */
[----:B------:R-:W-:Y:S01]  /*6f40*/  PLOP3.LUT P0, PT, P0, PT, PT, 0x8, 0x80 ;  /* 0x000000000080781c */ /* 0x000fe2000070e170 */
[----:B------:R-:W-:-:S12]  /*6f50*/  IMAD.MOV.U32 R29, RZ, RZ, -0x1 ;  /* 0xffffffffff1d7424 */ /* 0x000fd800078e00ff */
[----:B01---5:R-:W-:Y:S05]  /*6f60*/  WARPSYNC.COLLECTIVE R29, `(.L_x_135) ;  /* 0x000000001d087348 */ /* 0x023fea0003c00000 */
[----:B------:R-:W-:Y:S01]  /*6f70*/  VOTE.ANY R29, PT, P0 ;  /* 0x00000000001d7806 */ /* 0x000fe200000e0100 */
[----:B01---5:R-:W-:Y:S06]  /*6f80*/  ENDCOLLECTIVE ;  /* 0x000000000000791b */ /* 0x023fec0003800000 */
.L_x_135:
[----:B------:R-:W-:Y:S05]  /*6f90*/  BSYNC B0 ;  /* 0x0000000000007941 */ /* 0x000fea0003800000 */
.L_x_134:
        /* <DEDUP_REMOVED lines=11> */
.L_x_136:
[----:B------:R-:W-:Y:S01]  /*7050*/  ISETP.GE.AND P0, PT, R42, R51, PT ;  /* 0x000000332a00720c */ /* 0x000fe20003f06270 */
[----:B------:R-:W-:Y:S02]  /*7060*/  IMAD.MOV.U32 R49, RZ, RZ, R35 ;  /* 0x000000ffff317224 */ /* 0x000fe400078e0023 */
[----:B------:R-:W-:-:S10]  /*7070*/  IMAD.MOV.U32 R46, RZ, RZ, R50 ;  /* 0x000000ffff2e7224 */ /* 0x000fd400078e0032 */
[----:B------:R-:W-:Y:S05]  /*7080*/  WARPSYNC.COLLECTIVE R29, `(.L_x_137) ;  /* 0x000000001d087348 */ /* 0x000fea0003c00000 */
[----:B------:R0:W1:Y:S02]  /*7090*/  SHFL.DOWN P1, R50, R49, R48, R51 ;  /* 0x0800003031327389 */ /* 0x0000640000020033 */
[----:B01----:R-:W-:Y:S05]  /*70a0*/  ENDCOLLECTIVE ;  /* 0x000000000000791b */ /* 0x003fea0003800000 */
.L_x_137:
[----:B------:R-:W-:Y:S02]  /*70b0*/  IMAD.MOV.U32 R49, RZ, RZ, R36 ;  /* 0x000000ffff317224 */ /* 0x000fe400078e0024 */
[----:B------:R-:W-:-:S07]  /*70c0*/  IMAD.MOV.U32 R43, RZ, RZ, R50 ;  /* 0x000000ffff2b7224 */ /* 0x000fce00078e0032 */
[----:B------:R-:W-:Y:S05]  /*70d0*/  WARPSYNC.COLLECTIVE R29, `(.L_x_138) ;  /* 0x000000001d087348 */ /* 0x000fea0003c00000 */
[----:B------:R0:W1:Y:S02]  /*70e0*/  SHFL.DOWN P1, R50, R49, R48, R51 ;  /* 0x0800003031327389 */ /* 0x0000640000020033 */
[----:B01----:R-:W-:Y:S05]  /*70f0*/  ENDCOLLECTIVE ;  /* 0x000000000000791b */ /* 0x003fea0003800000 */
.L_x_138:
[----:B------:R-:W-:-:S06]  /*7100*/  IMAD.MOV.U32 R47, RZ, RZ, R43 ;  /* 0x000000ffff2f7224 */ /* 0x000fcc00078e002b */
        /* <DEDUP_REMOVED lines=8> */
.L_x_139:
[----:B------:R-:W-:Y:S02]  /*7190*/  IMAD.MOV.U32 R49, RZ, RZ, R46 ;  /* 0x000000ffff317224 */ /* 0x000fe400078e002e */
[----:B------:R-:W-:Y:S02]  /*71a0*/  IMAD.MOV.U32 R48, RZ, RZ, 0x2 ;  /* 0x00000002ff307424 */ /* 0x000fe400078e00ff */
[----:B------:R-:W-:-:S07]  /*71b0*/  IMAD.MOV.U32 R45, RZ, RZ, R50 ;  /* 0x000000ffff2d7224 */ /* 0x000fce00078e0032 */
[----:B------:R-:W-:Y:S05]  /*71c0*/  WARPSYNC.COLLECTIVE R29, `(.L_x_140) ;  /* 0x000000001d087348 */ /* 0x000fea0003c00000 */
[----:B------:R0:W1:Y:S02]  /*71d0*/  SHFL.DOWN P1, R50, R49, R48, R51 ;  /* 0x0800003031327389 */ /* 0x0000640000020033 */
[----:B01----:R-:W-:Y:S05]  /*71e0*/  ENDCOLLECTIVE ;  /* 0x000000000000791b */ /* 0x003fea0003800000 */
.L_x_140:
        /* <DEDUP_REMOVED lines=9> */
.L_x_141:
        /* <DEDUP_REMOVED lines=11> */
.L_x_142:
[----:B------:R-:W-:Y:S02]  /*7330*/  FSEL R46, R46, R36, P0 ;  /* 0x000000242e2e7208 */ /* 0x000fe40000000000 */
[----:B------:R-:W-:Y:S01]  /*7340*/  FSEL R47, R47, R37, P0 ;  /* 0x000000252f2f7208 */ /* 0x000fe20000000000 */
[----:B------:R-:W-:Y:S02]  /*7350*/  IMAD.MOV.U32 R49, RZ, RZ, R45 ;  /* 0x000000ffff317224 */ /* 0x000fe400078e002d */
[----:B------:R-:W-:-:S07]  /*7360*/  IMAD.MOV.U32 R36, RZ, RZ, R50 ;  /* 0x000000ffff247224 */ /* 0x000fce00078e0032 */
[----:B------:R-:W-:Y:S05]  /*7370*/  WARPSYNC.COLLECTIVE R29, `(.L_x_143) ;  /* 0x000000001d087348 */ /* 0x000fea0003c00000 */
[----:B------:R0:W1:Y:S02]  /*7380*/  SHFL.DOWN P1, R50, R49, R48, R51 ;  /* 0x0800003031327389 */ /* 0x0000640000020033 */
[----:B01----:R-:W-:Y:S05]  /*7390*/  ENDCOLLECTIVE ;  /* 0x000000000000791b */ /* 0x003fea0003800000 */
.L_x_143:
[----:B------:R-:W-:Y:S02]  /*73a0*/  IMAD.MOV.U32 R49, RZ, RZ, R46 ;  /* 0x000000ffff317224 */ /* 0x000fe400078e002e */
[----:B------:R-:W-:Y:S02]  /*73b0*/  IMAD.MOV.U32 R48, RZ, RZ, 0x4 ;  /* 0x00000004ff307424 */ /* 0x000fe400078e00ff */
[----:B------:R-:W-:-:S07]  /*73c0*/  IMAD.MOV.U32 R37, RZ, RZ, R50 ;  /* 0x000000ffff257224 */ /* 0x000fce00078e0032 */
[----:B------:R-:W-:Y:S05]  /*73d0*/  WARPSYNC.COLLECTIVE R29, `(.L_x_144) ;  /* 0x000000001d087348 */ /* 0x000fea0003c00000 */
[----:B------:R0:W1:Y:S02]  /*73e0*/  SHFL.DOWN P1, R50, R49, R48, R51 ;  /* 0x0800003031327389 */ /* 0x0000640000020033 */
[----:B01----:R-:W-:Y:S05]  /*73f0*/  ENDCOLLECTIVE ;  /* 0x000000000000791b */ /* 0x003fea0003800000 */
.L_x_144:
        /* <DEDUP_REMOVED lines=9> */
.L_x_145:
        /* <DEDUP_REMOVED lines=11> */
.L_x_146:
[----:B------:R-:W-:Y:S02]  /*7540*/  FSEL R46, R46, R36, P0 ;  /* 0x000000242e2e7208 */ /* 0x000fe40000000000 */
[----:B------:R-:W-:Y:S01]  /*7550*/  FSEL R47, R47, R37, P0 ;  /* 0x000000252f2f7208 */ /* 0x000fe20000000000 */
[----:B------:R-:W-:Y:S02]  /*7560*/  IMAD.MOV.U32 R49, RZ, RZ, R45 ;  /* 0x000000ffff317224 */ /* 0x000fe400078e002d */
[----:B------:R-:W-:-:S07]  /*7570*/  IMAD.MOV.U32 R36, RZ, RZ, R50 ;  /* 0x000000ffff247224 */ /* 0x000fce00078e0032 */
[----:B------:R-:W-:Y:S05]  /*7580*/  WARPSYNC.COLLECTIVE R29, `(.L_x_147) ;  /* 0x000000001d087348 */ /* 0x000fea0003c00000 */
[----:B------:R0:W1:Y:S02]  /*7590*/  SHFL.DOWN P1, R50, R49, R48, R51 ;  /* 0x0800003031327389 */ /* 0x0000640000020033 */
[----:B01----:R-:W-:Y:S05]  /*75a0*/  ENDCOLLECTIVE ;  /* 0x000000000000791b */ /* 0x003fea0003800000 */
.L_x_147:
[----:B------:R-:W-:Y:S02]  /*75b0*/  IMAD.MOV.U32 R49, RZ, RZ, R46 ;  /* 0x000000ffff317224 */ /* 0x000fe400078e002e */
[----:B------:R-:W-:Y:S02]  /*75c0*/  IMAD.MOV.U32 R48, RZ, RZ, 0x8 ;  /* 0x00000008ff307424 */ /* 0x000fe400078e00ff */
[----:B------:R-:W-:-:S07]  /*75d0*/  IMAD.MOV.U32 R37, RZ, RZ, R50 ;  /* 0x000000ffff257224 */ /* 0x000fce00078e0032 */
[----:B------:R-:W-:Y:S05]  /*75e0*/  WARPSYNC.COLLECTIVE R29, `(.L_x_148) ;  /* 0x000000001d087348 */ /* 0x000fea0003c00000 */
[----:B------:R0:W1:Y:S02]  /*75f0*/  SHFL.DOWN P1, R50, R49, R48, R51 ;  /* 0x0800003031327389 */ /* 0x0000640000020033 */
[----:B01----:R-:W-:Y:S05]  /*7600*/  ENDCOLLECTIVE ;  /* 0x000000000000791b */ /* 0x003fea0003800000 */
.L_x_148:
[----:B------:R-:W-:Y:S01]  /*7610*/  DFMA R36, R36, R34, R44 ;  /* 0x000000222424722b */ /* 0x000fe2000000002c */
[----:B------:R-:W-:Y:S02]  /*7620*/  IMAD.MOV.U32 R34, RZ, RZ, R46 ;  /* 0x000000ffff227224 */ /* 0x000fe400078e002e */
[--C-:B------:R-:W-:Y:S02]  /*7630*/  IMAD.MOV.U32 R35, RZ, RZ, R47.reuse ;  /* 0x000000ffff237224 */ /* 0x100fe400078e002f */
[----:B------:R-:W-:-:S05]  /*7640*/  IMAD.MOV.U32 R49, RZ, RZ, R47 ;  /* 0x000000ffff317224 */ /* 0x000fca00078e002f */
[----:B------:R-:W-:Y:S02]  /*7650*/  FSEL R44, R44, R36, P0 ;  /* 0x000000242c2c7208 */ /* 0x000fe40000000000 */
[----:B------:R-:W-:Y:S02]  /*7660*/  FSEL R45, R45, R37, P0 ;  /* 0x000000252d2d7208 */ /* 0x000fe40000000000 */
[----:B------:R-:W-:Y:S01]  /*7670*/  ISETP.GT.AND P0, PT, R28, R51, PT ;  /* 0x000000331c00720c */ /* 0x000fe20003f04270 */
[----:B------:R-:W-:-:S12]  /*7680*/  IMAD.MOV.U32 R36, RZ, RZ, R50 ;  /* 0x000000ffff247224 */ /* 0x000fd800078e0032 */
[----:B------:R-:W-:Y:S05]  /*7690*/  WARPSYNC.COLLECTIVE R29, `(.L_x_149) ;  /* 0x000000001d087348 */ /* 0x000fea0003c00000 */
[----:B------:R0:W1:Y:S02]  /*76a0*/  SHFL.DOWN P1, R50, R49, R48, R51 ;  /* 0x0800003031327389 */ /* 0x0000640000020033 */
[----:B01----:R-:W-:Y:S05]  /*76b0*/  ENDCOLLECTIVE ;  /* 0x000000000000791b */ /* 0x003fea0003800000 */
.L_x_149:
[----:B------:R-:W-:Y:S02]  /*76c0*/  IMAD.MOV.U32 R49, RZ, RZ, R44 ;  /* 0x000000ffff317224 */ /* 0x000fe400078e002c */
[----:B------:R-:W-:-:S07]  /*76d0*/  IMAD.MOV.U32 R37, RZ, RZ, R50 ;  /* 0x000000ffff257224 */ /* 0x000fce00078e0032 */
[----:B------:R-:W-:Y:S05]  /*76e0*/  WARPSYNC.COLLECTIVE R29, `(.L_x_150) ;  /* 0x000000001d087348 */ /* 0x000fea0003c00000 */
[----:B------:R0:W1:Y:S02]  /*76f0*/  SHFL.DOWN P1, R50, R49, R48, R51 ;  /* 0x0800003031327389 */ /* 0x0000640000020033 */
[----:B01----:R-:W-:Y:S05]  /*7700*/  ENDCOLLECTIVE ;  /* 0x000000000000791b */ /* 0x003fea0003800000 */
.L_x_150:
        /* <DEDUP_REMOVED lines=8> */
.L_x_151:
[----:B------:R-:W-:Y:S02]  /*7790*/  IMAD.MOV.U32 R46, RZ, RZ, R43 ;  /* 0x000000ffff2e7224 */ /* 0x000fe400078e002b */
[----:B------:R-:W-:Y:S02]  /*77a0*/  IMAD.MOV.U32 R49, RZ, RZ, R36 ;  /* 0x000000ffff317224 */ /* 0x000fe400078e0024 */
[----:B------:R-:W-:Y:S02]  /*77b0*/  IMAD.MOV.U32 R48, RZ, RZ, 0x10 ;  /* 0x00000010ff307424 */ /* 0x000fe400078e00ff */
[----:B------:R-:W-:-:S07]  /*77c0*/  IMAD.MOV.U32 R47, RZ, RZ, R50 ;  /* 0x000000ffff2f7224 */ /* 0x000fce00078e0032 */
[----:B------:R-:W-:Y:S05]  /*77d0*/  WARPSYNC.COLLECTIVE R29, `(.L_x_152) ;  /* 0x000000001d087348 */ /* 0x000fea0003c00000 */
[----:B------:R0:W1:Y:S02]  /*77e0*/  SHFL.DOWN P1, R50, R49, R48, R51 ;  /* 0x0800003031327389 */ /* 0x0000640000020033 */
[----:B01----:R-:W-:Y:S05]  /*77f0*/  ENDCOLLECTIVE ;  /* 0x000000000000791b */ /* 0x003fea0003800000 */
.L_x_152:
        /* <DEDUP_REMOVED lines=9> */
.L_x_153:
[----:B------:R-:W-:Y:S02]  /*7890*/  IMAD.MOV.U32 R49, RZ, RZ, R34 ;  /* 0x000000ffff317224 */ /* 0x000fe400078e0022 */
[----:B------:R-:W-:-:S07]  /*78a0*/  IMAD.MOV.U32 R45, RZ, RZ, R50 ;  /* 0x000000ffff2d7224 */ /* 0x000fce00078e0032 */
[----:B------:R-:W-:Y:S05]  /*78b0*/  WARPSYNC.COLLECTIVE R29, `(.L_x_154) ;  /* 0x000000001d087348 */ /* 0x000fea0003c00000 */
[----:B------:R0:W1:Y:S02]  /*78c0*/  SHFL.DOWN P1, R50, R49, R48, R51 ;  /* 0x0800003031327389 */ /* 0x0000640000020033 */
[----:B01----:R-:W-:Y:S05]  /*78d0*/  ENDCOLLECTIVE ;  /* 0x000000000000791b */ /* 0x003fea0003800000 */
.L_x_154:
        /* <DEDUP_REMOVED lines=9> */
.L_x_155:
        /* <DEDUP_REMOVED lines=11> */
.L_x_156:
[----:B------:R-:W-:Y:S05]  /*7a20*/  BRA `(.L_x_157) ;  /* 0xffffffcc00107947 */ /* 0x000fea000383ffff */
.L_x_158:
[----:B------:R-:W-:-:S00]  /*7a30*/  BRA `(.L_x_158) ;  /* 0xfffffffc00fc7947 */ /* 0x000fc0000383ffff */
[----:B------:R-:W-:-:S00]  /*7a40*/  NOP ;  /* 0x0000000000007918 */ /* 0x000fc00000000000 */
        /* <DEDUP_REMOVED lines=11> */
.L_x_374:


//--------------------- .text._ZN3cub18CUB_300001_SM_10006detail4scan16DeviceScanKernelINS2_10policy_hubIN4cuda3std3__45tupleIJddEEES9_S9_j7scan_opE10Policy1000EN6thrust24THRUST_300001_SM_1000_NS12zip_iteratorINS8_IJNSE_6detail15normal_iteratorINSE_10device_ptrIdEEEESK_EEEEESM_NS0_13ScanTileStateIS9_Lb0EEESA_NS0_8NullTypeEjS9_Lb0ESP_EEvT0_T1_T2_iT3_T4_T5_ --------------------------
	.section	.text._ZN3cub18CUB_300001_SM_10006detail4scan16DeviceScanKernelINS2_10policy_hubIN4cuda3std3__45tupleIJddEEES9_S9_j7scan_opE10Policy1000EN6thrust24THRUST_300001_SM_1000_NS12zip_iteratorINS8_IJNSE_6detail15normal_iteratorINSE_10device_ptrIdEEEESK_EEEEESM_NS0_13ScanTileStateIS9_Lb0EEESA_NS0_8NullTypeEjS9_Lb0ESP_EEvT0_T1_T2_iT3_T4_T5_,"ax",@progbits
	.align	128
        .global         _ZN3cub18CUB_300001_SM_10006detail4scan16DeviceScanKernelINS2_10policy_hubIN4cuda3std3__45tupleIJddEEES9_S9_j7scan_opE10Policy1000EN6thrust24THRUST_300001_SM_1000_NS12zip_iteratorINS8_IJNSE_6detail15normal_iteratorINSE_10device_ptrIdEEEESK_EEEEESM_NS0_13ScanTileStateIS9_Lb0EEESA_NS0_8NullTypeEjS9_Lb0ESP_EEvT0_T1_T2_iT3_T4_T5_
        .type           _ZN3cub18CUB_300001_SM_10006detail4scan16DeviceScanKernelINS2_10policy_hubIN4cuda3std3__45tupleIJddEEES9_S9_j7scan_opE10Policy1000EN6thrust24THRUST_300001_SM_1000_NS12zip_iteratorINS8_IJNSE_6detail15normal_iteratorINSE_10device_ptrIdEEEESK_EEEEESM_NS0_13ScanTileStateIS9_Lb0EEESA_NS0_8NullTypeEjS9_Lb0ESP_EEvT0_T1_T2_iT3_T4_T5_,@function
        .size           _ZN3cub18CUB_300001_SM_10006detail4scan16DeviceScanKernelINS2_10policy_hubIN4cuda3std3__45tupleIJddEEES9_S9_j7scan_opE10Policy1000EN6thrust24THRUST_300001_SM_1000_NS12zip_iteratorINS8_IJNSE_6detail15normal_iteratorINSE_10device_ptrIdEEEESK_EEEEESM_NS0_13ScanTileStateIS9_Lb0EEESA_NS0_8NullTypeEjS9_Lb0ESP_EEvT0_T1_T2_iT3_T4_T5_,(.L_x_375 - _ZN3cub18CUB_300001_SM_10006detail4scan16DeviceScanKernelINS2_10policy_hubIN4cuda3std3__45tupleIJddEEES9_S9_j7scan_opE10Policy1000EN6thrust24THRUST_300001_SM_1000_NS12zip_iteratorINS8_IJNSE_6detail15normal_iteratorINSE_10device_ptrIdEEEESK_EEEEESM_NS0_13ScanTileStateIS9_Lb0EEESA_NS0_8NullTypeEjS9_Lb0ESP_EEvT0_T1_T2_iT3_T4_T5_)
        .other          _ZN3cub18CUB_300001_SM_10006detail4scan16DeviceScanKernelINS2_10policy_hubIN4cuda3std3__45tupleIJddEEES9_S9_j7scan_opE10Policy1000EN6thrust24THRUST_300001_SM_1000_NS12zip_iteratorINS8_IJNSE_6detail15normal_iteratorINSE_10device_ptrIdEEEESK_EEEEESM_NS0_13ScanTileStateIS9_Lb0EEESA_NS0_8NullTypeEjS9_Lb0ESP_EEvT0_T1_T2_iT3_T4_T5_,@"STO_CUDA_ENTRY STV_DEFAULT"
_ZN3cub18CUB_300001_SM_10006detail4scan16DeviceScanKernelINS2_10policy_hubIN4cuda3std3__45tupleIJddEEES9_S9_j7scan_opE10Policy1000EN6thrust24THRUST_300001_SM_1000_NS12zip_iteratorINS8_IJNSE_6detail15normal_iteratorINSE_10device_ptrIdEEEESK_EEEEESM_NS0_13ScanTileStateIS9_Lb0EEESA_NS0_8NullTypeEjS9_Lb0ESP_EEvT0_T1_T2_iT3_T4_T5_:
.text._ZN3cub18CUB_300001_SM_10006detail4scan16DeviceScanKernelINS2_10policy_hubIN4cuda3std3__45tupleIJddEEES9_S9_j7scan_opE10Policy1000EN6thrust24THRUST_300001_SM_1000_NS12zip_iteratorINS8_IJNSE_6detail15normal_iteratorINSE_10device_ptrIdEEEESK_EEEEESM_NS0_13ScanTileStateIS9_Lb0EEESA_NS0_8NullTypeEjS9_Lb0ESP_EEvT0_T1_T2_iT3_T4_T5_:
[----:B------:R-:W-:Y:S08]  /*0000*/  LDC R1, c[0x0][0x37c] ;  /* 0x0000df00ff017b82 */ /* 0x000ff00000000800 */
[----:B------:R-:W0:Y:S01]  /*0010*/  S2UR UR4, SR_CTAID.X ;  /* 0x00000000000479c3 */ /* 0x000e220000002500 */
[----:B------:R-:W0:Y:S01]  /*0020*/  LDCU UR5, c[0x0][0x3b8] ;  /* 0x00007700ff0577ac */ /* 0x000e220008000800 */
[----:B------:R-:W1:Y:S01]  /*0030*/  LDCU UR6, c[0x0][0x3c0] ;  /* 0x00007800ff0677ac */ /* 0x000e620008000800 */
[----:B------:R-:W2:Y:S01]  /*0040*/  LDCU.64 UR14, c[0x0][0x358] ;  /* 0x00006b00ff0e77ac */ /* 0x000ea20008000a00 */
[----:B0-----:R-:W-:-:S04]  /*0050*/  UIADD3 UR4, UPT, UPT, UR4, UR5, URZ ;  /* 0x0000000504047290 */ /* 0x001fc8000fffe0ff */
[----:B------:R-:W-:-:S04]  /*0060*/  UIMAD UR13, UR4, 0x180, URZ ;  /* 0x00000180040d78a4 */ /* 0x000fc8000f8e02ff */
[----:B-1----:R-:W-:-:S04]  /*0070*/  UIADD3 UR5, UPT, UPT, -UR13, UR6, URZ ;  /* 0x000000060d057290 */ /* 0x002fc8000fffe1ff */
[----:B------:R-:W-:-:S09]  /*0080*/  UISETP.GE.U32.AND UP0, UPT, UR5, 0x181, UPT ;  /* 0x000001810500788c */ /* 0x000fd2000bf06070 */
[----:B--2---:R-:W-:Y:S05]  /*0090*/  BRA.U !UP0, `(.L_x_159) ;  /* 0x0000002508307547 */ /* 0x004fea000b800000 */
[----:B------:R-:W0:Y:S01]  /*00a0*/  S2R R0, SR_TID.X ;  /* 0x0000000000007919 */ /* 0x000e220000002100 */
[----:B------:R-:W1:Y:S01]  /*00b0*/  LDCU.128 UR8, c[0x0][0x380] ;  /* 0x00007000ff0877ac */ /* 0x000e620008000c00 */
[C---:B0-----:R-:W-:Y:S02]  /*00c0*/  LOP3.LUT R2, R0.reuse, 0x1f, RZ, 0xc0, !PT ;  /* 0x0000001f00027812 */ /* 0x041fe400078ec0ff */
[----:B------:R-:W-:-:S05]  /*00d0*/  LOP3.LUT R3, R0, 0x3e0, RZ, 0xc0, !PT ;  /* 0x000003e000037812 */ /* 0x000fca00078ec0ff */
[----:B------:R-:W-:-:S05]  /*00e0*/  IMAD R2, R3, 0x3, R2 ;  /* 0x0000000303027824 */ /* 0x000fca00078e0202 */
[----:B------:R-:W-:-:S05]  /*00f0*/  IADD3 R3, P0, PT, R2, UR13, RZ ;  /* 0x0000000d02037c10 */ /* 0x000fca000ff1e0ff */
[----:B------:R-:W-:Y:S02]  /*0100*/  IMAD.X R4, RZ, RZ, RZ, P0 ;  /* 0x000000ffff047224 */ /* 0x000fe400000e06ff */
        /* <DEDUP_REMOVED lines=8> */
[----:B------:R-:W4:Y:S04]  /*0190*/  LDG.E.64 R28, desc[UR14][R8.64+0x200] ;  /* 0x0002000e081c7981 */ /* 0x000f28000c1e1b00 */
[----:B------:R-:W2:Y:S04]  /*01a0*/  LDG.E.64 R22, desc[UR14][R10.64] ;  /* 0x0000000e0a167981 */ /* 0x000ea8000c1e1b00 */
[----:B------:R-:W3:Y:S04]  /*01b0*/  LDG.E.64 R26, desc[UR14][R10.64+0x100] ;  /* 0x0001000e0a1a7981 */ /* 0x000ee8000c1e1b00 */
[----:B------:R-:W4:Y:S01]  /*01c0*/  LDG.E.64 R30, desc[UR14][R10.64+0x200] ;  /* 0x0002000e0a1e7981 */ /* 0x000f22000c1e1b00 */
[----:B------:R-:W0:Y:S01]  /*01d0*/  S2UR UR6, SR_CgaCtaId ;  /* 0x00000000000679c3 */ /* 0x000e220000008800 */
[----:B------:R-:W-:Y:S01]  /*01e0*/  SHF.R.U32.HI R7, RZ, 0x5, R0 ;  /* 0x00000005ff077819 */ /* 0x000fe20000011600 */
[----:B------:R-:W-:Y:S01]  /*01f0*/  UMOV UR5, 0x400 ;  /* 0x0000040000057882 */ /* 0x000fe20000000000 */
[----:B------:R-:W1:Y:S01]  /*0200*/  S2R R4, SR_LANEID ;  /* 0x0000000000047919 */ /* 0x000e620000000000 */
[----:B------:R-:W-:Y:S01]  /*0210*/  UISETP.NE.AND UP0, UPT, UR4, URZ, UPT ;  /* 0x000000ff0400728c */ /* 0x000fe2000bf05270 */
[----:B------:R-:W-:Y:S01]  /*0220*/  BSSY.RECONVERGENT B0, `(.L_x_160) ;  /* 0x0000219000007945 */ /* 0x000fe20003800200 */
[----:B0-----:R-:W-:Y:S01]  /*0230*/  ULEA UR5, UR6, UR5, 0x18 ;  /* 0x0000000506057291 */ /* 0x001fe2000f8ec0ff */
[----:B-1----:R-:W-:-:S05]  /*0240*/  IMAD R5, R7, 0x60, R4 ;  /* 0x0000006007057824 */ /* 0x002fca00078e0204 */
[----:B------:R-:W-:-:S05]  /*0250*/  LEA R5, R5, UR5, 0x4 ;  /* 0x0000000505057c11 */ /* 0x000fca000f8e20ff */
[----:B------:R-:W-:Y:S01]  /*0260*/  IMAD R6, R4, 0x20, R5 ;  /* 0x0000002004067824 */ /* 0x000fe200078e0205 */
        /* <DEDUP_REMOVED lines=78> */
[----:B------:R-:W-:-:S03]  /*0750*/  ISETP.NE.AND P0, PT, R0, RZ, PT ;  /* 0x000000ff0000720c */ /* 0x000fc60003f05270 */
        /* <DEDUP_REMOVED lines=26> */
[C---:B------:R-:W-:Y:S01]  /*0900*/  DFMA R20, R22.reuse, R24, R20 ;  /* 0x000000181614722b */ /* 0x040fe20000000014 */
[----:B------:R-:W-:Y:S01]  /*0910*/  ISETP.NE.AND P1, PT, R4, RZ, PT ;  /* 0x000000ff0400720c */ /* 0x000fe20003f25270 */
[----:B------:R-:W-:-:S08]  /*0920*/  DMUL R22, R22, R6 ;  /* 0x0000000616167228 */ /* 0x000fd00000000000 */
[----:B------:R-:W-:Y:S02]  /*0930*/  FSEL R20, R24, R20, !P1 ;  /* 0x0000001418147208 */ /* 0x000fe40004800000 */
[----:B------:R-:W-:Y:S02]  /*0940*/  FSEL R21, R25, R21, !P1 ;  /* 0x0000001519157208 */ /* 0x000fe40004800000 */
[----:B------:R-:W-:Y:S02]  /*0950*/  FSEL R22, R6, R22, !P1 ;  /* 0x0000001606167208 */ /* 0x000fe40004800000 */
[----:B------:R-:W-:-:S07]  /*0960*/  FSEL R23, R7, R23, !P1 ;  /* 0x0000001707177208 */ /* 0x000fce0004800000 */
.L_x_163:
[----:B------:R-:W-:Y:S05]  /*0970*/  BSYNC.RECONVERGENT B1 ;  /* 0x0000000000017941 */ /* 0x000fea0003800200 */
.L_x_162:
        /* <DEDUP_REMOVED lines=17> */
.L_x_161:
        /* <DEDUP_REMOVED lines=102> */
.L_x_165:
[----:B------:R-:W-:Y:S01]  /*10f0*/  ISETP.NE.AND P0, PT, R0, RZ, PT ;  /* 0x000000ff0000720c */ /* 0x000fe20003f05270 */
[----:B------:R-:W-:-:S12]  /*1100*/  BSSY.RECONVERGENT B1, `(.L_x_167) ;  /* 0x0000013000017945 */ /* 0x000fd80003800200 */
[----:B------:R-:W-:Y:S05]  /*1110*/  @P0 BRA `(.L_x_168) ;  /* 0x0000000000440947 */ /* 0x000fea0003800000 */
[----:B------:R-:W0:Y:S01]  /*1120*/  LDCU.64 UR6, c[0x0][0x3a8] ;  /* 0x00007500ff0677ac */ /* 0x000e220008000a00 */
[----:B------:R-:W-:Y:S01]  /*1130*/  IMAD.MOV.U32 R27, RZ, RZ, 0x64 ;  /* 0x00000064ff1b7424 */ /* 0x000fe200078e00ff */
[----:B------:R1:W-:Y:S01]  /*1140*/  STS.64 [UR5+0x28], R36 ;  /* 0x00002824ff007988 */ /* 0x0003e20008000a05 */
[----:B------:R-:W2:Y:S03]  /*1150*/  LDCU.64 UR8, c[0x0][0x3a0] ;  /* 0x00007400ff0877ac */ /* 0x000ea60008000a00 */
[----:B------:R1:W-:Y:S01]  /*1160*/  STS.64 [UR5+0x30], R38 ;  /* 0x00003026ff007988 */ /* 0x0003e20008000a05 */
[----:B0-----:R-:W-:Y:S02]  /*1170*/  UIMAD.WIDE UR6, UR4, 0x10, UR6 ;  /* 0x00000010040678a5 */ /* 0x001fe4000f8e0206 */
[----:B--2---:R-:W-:-:S04]  /*1180*/  UIMAD.WIDE UR8, UR4, 0x4, UR8 ;  /* 0x00000004040878a5 */ /* 0x004fc8000f8e0208 */
[----:B------:R-:W-:Y:S02]  /*1190*/  IMAD.U32 R6, RZ, RZ, UR6 ;  /* 0x00000006ff067e24 */ /* 0x000fe4000f8e00ff */
[----:B------:R-:W-:Y:S02]  /*11a0*/  IMAD.U32 R7, RZ, RZ, UR7 ;  /* 0x00000007ff077e24 */ /* 0x000fe4000f8e00ff */
[----:B------:R-:W-:Y:S02]  /*11b0*/  IMAD.U32 R24, RZ, RZ, UR8 ;  /* 0x00000008ff187e24 */ /* 0x000fe4000f8e00ff */
[----:B------:R-:W-:Y:S01]  /*11c0*/  IMAD.U32 R25, RZ, RZ, UR9 ;  /* 0x00000009ff197e24 */ /* 0x000fe2000f8e00ff */
[----:B------:R1:W-:Y:S04]  /*11d0*/  ST.E.64.STRONG.GPU desc[UR14][R6.64+0x200], R36 ;  /* 0x0002002406007985 */ /* 0x0003e8000c10fb0e */
[----:B------:R1:W-:Y:S01]  /*11e0*/  ST.E.64.STRONG.GPU desc[UR14][R6.64+0x208], R38 ;  /* 0x0002082606007985 */ /* 0x0003e2000c10fb0e */
[----:B------:R-:W-:Y:S06]  /*11f0*/  MEMBAR.ALL.GPU ;  /* 0x0000000000007992 */ /* 0x000fec000000a000 */
[----:B------:R-:W-:-:S00]  /*1200*/  ERRBAR ;  /* 0x00000000000079ab */ /* 0x000fc00000000000 */
[----:B------:R-:W-:Y:S06]  /*1210*/  CGAERRBAR ;  /* 0x00000000000075ab */ /* 0x000fec0000000000 */
[----:B------:R1:W-:Y:S02]  /*1220*/  ST.E.STRONG.GPU desc[UR14][R24.64+0x80], R27 ;  /* 0x0000801b18007985 */ /* 0x0003e4000c10f90e */
.L_x_168:
[----:B------:R-:W-:Y:S05]  /*1230*/  BSYNC.RECONVERGENT B1 ;  /* 0x0000000000017941 */ /* 0x000fea0003800200 */
.L_x_167:
[----:B------:R-:W0:Y:S01]  /*1240*/  LDCU UR6, c[0x0][0x370] ;  /* 0x00006e00ff0677ac */ /* 0x000e220008000800 */
[----:B------:R-:W-:-:S05]  /*1250*/  LOP3.LUT R0, RZ, R0, RZ, 0x33, !PT ;  /* 0x00000000ff007212 */ /* 0x000fca00078e33ff */
[----:B------:R-:W-:Y:S01]  /*1260*/  VIADD R43, R0, UR4 ;  /* 0x00000004002b7c36 */ /* 0x000fe20008000000 */
[----:B0-----:R-:W-:-:S09]  /*1270*/  UISETP.GT.U32.AND UP0, UPT, UR6, 0x1f3, UPT ;  /* 0x000001f30600788c */ /* 0x001fd2000bf04070 */
[----:B------:R-:W-:Y:S05]  /*1280*/  BRA.U UP0, `(.L_x_169) ;  /* 0x0000000100087547 */ /* 0x000fea000b800000 */
[----:B------:R0:W-:Y:S06]  /*1290*/  MEMBAR.SC.CTA ;  /* 0x0000000000007992 */ /* 0x0001ec0000000000 */
[----:B0-----:R-:W-:Y:S05]  /*12a0*/  BRA `(.L_x_170) ;  /* 0x0000000000087947 */ /* 0x001fea0003800000 */
.L_x_169:
[----:B------:R-:W-:Y:S05]  /*12b0*/  NANOSLEEP 0x1c2 ;  /* 0x000001c20000795d */ /* 0x000fea0003800000 */
[----:B------:R-:W-:Y:S01]  /*12c0*/  NOP ;  /* 0x0000000000007918 */ /* 0x000fe20000000000 */
.L_x_170:
[----:B-1----:R-:W0:Y:S02]  /*12d0*/  LDC.64 R6, c[0x0][0x3a0] ;  /* 0x0000e800ff067b82 */ /* 0x002e240000000a00 */
[----:B0-----:R-:W-:-:S07]  /*12e0*/  IMAD.WIDE R6, R43, 0x4, R6 ;  /* 0x000000042b067825 */ /* 0x001fce00078e0206 */
.L_x_172:
        /* <DEDUP_REMOVED lines=10> */
.L_x_215:
        /* <DEDUP_REMOVED lines=13> */
.L_x_174:
[----:B------:R-:W0:Y:S02]  /*1460*/  LDC.64 R26, c[0x0][0x3b0] ;  /* 0x0000ec00ff1a7b82 */ /* 0x000e240000000a00 */
[----:B0-----:R-:W-:-:S05]  /*1470*/  IMAD.WIDE R26, R43, 0x10, R26 ;  /* 0x000000102b1a7825 */ /* 0x001fca00078e021a */
[----:B------:R0:W5:Y:S04]  /*1480*/  LD.E.64.STRONG.GPU R24, desc[UR14][R26.64+0x200] ;  /* 0x0002000e1a187980 */ /* 0x000168000c10fb00 */
[----:B------:R0:W5:Y:S02]  /*1490*/  LD.E.64.STRONG.GPU R6, desc[UR14][R26.64+0x208] ;  /* 0x0002080e1a067980 */ /* 0x000164000c10fb00 */
.L_x_175:
[----:B------:R-:W-:Y:S05]  /*14a0*/  BSYNC.RECONVERGENT B1 ;  /* 0x0000000000017941 */ /* 0x000fea0003800200 */
.L_x_173:
[----:B------:R-:W-:-:S03]  /*14b0*/  UMOV UR6, 0xffffffff ;  /* 0xffffffff00067882 */ /* 0x000fc60000000000 */
[----:B------:R-:W-:Y:S05]  /*14c0*/  BRA.DIV UR6, `(.L_x_176) ;  /* 0x0000003a06087947 */ /* 0x000fea000b800000 */
[----:B------:R-:W2:Y:S01]  /*14d0*/  S2R R42, SR_GEMASK ;  /* 0x00000000002a7919 */ /* 0x000ea20000003c00 */
[----:B------:R-:W-:Y:S01]  /*14e0*/  VOTE.ANY R50, PT, !P0 ;  /* 0x0000000000327806 */ /* 0x000fe200040e0100 */
[----:B------:R-:W-:-:S03]  /*14f0*/  VIADD R32, R4, 0x2 ;  /* 0x0000000204207836 */ /* 0x000fc60000000000 */
        /* <DEDUP_REMOVED lines=20> */
[----:B------:R-:W-:Y:S01]  /*1640*/  SHFL.DOWN PT, R6, R26, 0x2, R27 ;  /* 0x084000001a067989 */ /* 0x000fe200000e001b */
[----:B------:R-:W-:Y:S02]  /*1650*/  IMAD.MOV.U32 R28, RZ, RZ, R26 ;  /* 0x000000ffff1c7224 */ /* 0x000fe400078e001a */
[----:B------:R-:W-:Y:S01]  /*1660*/  VIADD R32, R4, 0x4 ;  /* 0x0000000404207836 */ /* 0x000fe20000000000 */
[----:B------:R-:W1:Y:S01]  /*1670*/  SHFL.DOWN PT, R7, R29, 0x2, R27 ;  /* 0x084000001d077989 */ /* 0x000e6200000e001b */
[----:B0-----:R-:W-:-:S10]  /*1680*/  DMUL R24, R24, R30 ;  /* 0x0000001e18187228 */ /* 0x001fd40000000000 */
[----:B------:R-:W-:Y:S02]  /*1690*/  FSEL R25, R31, R25, P0 ;  /* 0x000000191f197208 */ /* 0x000fe40000000000 */
[----:B------:R-:W-:Y:S01]  /*16a0*/  FSEL R24, R30, R24, P0 ;  /* 0x000000181e187208 */ /* 0x000fe20000000000 */
[----:B-1----:R-:W-:-:S04]  /*16b0*/  DFMA R6, R6, R30, R28 ;  /* 0x0000001e0606722b */ /* 0x002fc8000000001c */
[----:B------:R-:W-:Y:S06]  /*16c0*/  SHFL.DOWN PT, R28, R24, 0x4, R27 ;  /* 0x08800000181c7989 */ /* 0x000fec00000e001b */
[----:B------:R-:W-:Y:S02]  /*16d0*/  FSEL R26, R26, R6, P0 ;  /* 0x000000061a1a7208 */ /* 0x000fe40000000000 */
[----:B------:R-:W-:Y:S02]  /*16e0*/  FSEL R31, R29, R7, P0 ;  /* 0x000000071d1f7208 */ /* 0x000fe40000000000 */
[----:B------:R-:W0:Y:S01]  /*16f0*/  SHFL.DOWN PT, R29, R25, 0x4, R27 ;  /* 0x08800000191d7989 */ /* 0x000e2200000e001b */
[----:B------:R-:W-:Y:S01]  /*1700*/  IMAD.MOV.U32 R30, RZ, RZ, R26 ;  /* 0x000000ffff1e7224 */ /* 0x000fe200078e001a */
[----:B------:R-:W-:Y:S01]  /*1710*/  ISETP.GT.AND P0, PT, R32, R27, PT ;  /* 0x0000001b2000720c */ /* 0x000fe20003f04270 */
[----:B------:R-:W-:Y:S01]  /*1720*/  VIADD R32, R4, 0x8 ;  /* 0x0000000804207836 */ /* 0x000fe20000000000 */
[----:B------:R-:W-:Y:S04]  /*1730*/  SHFL.DOWN PT, R6, R26, 0x4, R27 ;  /* 0x088000001a067989 */ /* 0x000fe800000e001b */
[----:B------:R-:W1:Y:S01]  /*1740*/  SHFL.DOWN PT, R7, R31, 0x4, R27 ;  /* 0x088000001f077989 */ /* 0x000e6200000e001b */
[----:B0-----:R-:W-:-:S02]  /*1750*/  DMUL R28, R28, R24 ;  /* 0x000000181c1c7228 */ /* 0x001fc40000000000 */
[----:B-1----:R-:W-:-:S08]  /*1760*/  DFMA R6, R6, R24, R30 ;  /* 0x000000180606722b */ /* 0x002fd0000000001e */
[----:B------:R-:W-:Y:S02]  /*1770*/  FSEL R24, R24, R28, P0 ;  /* 0x0000001c18187208 */ /* 0x000fe40000000000 */
[----:B------:R-:W-:-:S03]  /*1780*/  FSEL R25, R25, R29, P0 ;  /* 0x0000001d19197208 */ /* 0x000fc60000000000 */
[----:B------:R-:W-:Y:S01]  /*1790*/  SHFL.DOWN PT, R28, R24, 0x8, R27 ;  /* 0x09000000181c7989 */ /* 0x000fe200000e001b */
[----:B------:R-:W-:-:S03]  /*17a0*/  FSEL R26, R26, R6, P0 ;  /* 0x000000061a1a7208 */ /* 0x000fc60000000000 */
[----:B------:R-:W0:Y:S01]  /*17b0*/  SHFL.DOWN PT, R29, R25, 0x8, R27 ;  /* 0x09000000191d7989 */ /* 0x000e2200000e001b */
[----:B------:R-:W-:Y:S02]  /*17c0*/  FSEL R31, R31, R7, P0 ;  /* 0x000000071f1f7208 */ /* 0x000fe40000000000 */
[----:B------:R-:W-:Y:S01]  /*17d0*/  ISETP.GT.AND P0, PT, R32, R27, PT ;  /* 0x0000001b2000720c */ /* 0x000fe20003f04270 */
[----:B------:R-:W-:Y:S01]  /*17e0*/  SHFL.DOWN PT, R6, R26, 0x8, R27 ;  /* 0x090000001a067989 */ /* 0x000fe200000e001b */
[----:B------:R-:W-:Y:S01]  /*17f0*/  IMAD.MOV.U32 R30, RZ, RZ, R26 ;  /* 0x000000ffff1e7224 */ /* 0x000fe200078e001a */
[----:B------:R-:W1:Y:S02]  /*1800*/  LDC.64 R32, c[0x0][0x3b0] ;  /* 0x0000ec00ff207b82 */ /* 0x000e640000000a00 */
[----:B------:R-:W2:Y:S01]  /*1810*/  SHFL.DOWN PT, R7, R31, 0x8, R27 ;  /* 0x090000001f077989 */ /* 0x000ea200000e001b */
[-C--:B0-----:R-:W-:Y:S01]  /*1820*/  DMUL R28, R28, R24.reuse ;  /* 0x000000181c1c7228 */ /* 0x081fe20000000000 */
[----:B-1----:R-:W-:Y:S01]  /*1830*/  IADD3 R32, P2, PT, R32, 0x200, RZ ;  /* 0x0000020020207810 */ /* 0x002fe20007f5e0ff */
[----:B--2---:R-:W-:-:S08]  /*1840*/  DFMA R6, R6, R24, R30 ;  /* 0x000000180606722b */ /* 0x004fd0000000001e */
[----:B------:R-:W-:Y:S01]  /*1850*/  FSEL R40, R24, R28, P0 ;  /* 0x0000001c18287208 */ /* 0x000fe20000000000 */
[----:B------:R-:W-:Y:S01]  /*1860*/  IMAD.X R33, RZ, RZ, R33, P2 ;  /* 0x000000ffff217224 */ /* 0x000fe200010e0621 */
[----:B------:R-:W-:Y:S02]  /*1870*/  FSEL R41, R25, R29, P0 ;  /* 0x0000001d19297208 */ /* 0x000fe40000000000 */
[----:B------:R-:W0:Y:S01]  /*1880*/  LDC.64 R28, c[0x0][0x3a0] ;  /* 0x0000e800ff1c7b82 */ /* 0x000e220000000a00 */
[----:B------:R-:W-:Y:S01]  /*1890*/  SHFL.DOWN PT, R34, R40, 0x10, R27 ;  /* 0x0a00000028227989 */ /* 0x000fe200000e001b */
[----:B------:R-:W-:-:S03]  /*18a0*/  FSEL R6, R26, R6, P0 ;  /* 0x000000061a067208 */ /* 0x000fc60000000000 */
[----:B------:R-:W1:Y:S01]  /*18b0*/  SHFL.DOWN PT, R35, R41, 0x10, R27 ;  /* 0x0a00000029237989 */ /* 0x000e6200000e001b */
[----:B------:R-:W-:Y:S01]  /*18c0*/  FSEL R7, R31, R7, P0 ;  /* 0x000000071f077208 */ /* 0x000fe20000000000 */
[----:B------:R-:W-:Y:S01]  /*18d0*/  VIADD R26, R4, 0x10 ;  /* 0x00000010041a7836 */ /* 0x000fe20000000000 */
[----:B------:R-:W2:Y:S01]  /*18e0*/  LDC.64 R30, c[0x0][0x3a8] ;  /* 0x0000ea00ff1e7b82 */ /* 0x000ea20000000a00 */
[----:B------:R-:W-:Y:S01]  /*18f0*/  SHFL.DOWN PT, R24, R6, 0x10, R27 ;  /* 0x0a00000006187989 */ /* 0x000fe200000e001b */
[----:B------:R-:W-:Y:S02]  /*1900*/  ISETP.NE.AND P0, PT, R0, 0x65, PT ;  /* 0x000000650000780c */ /* 0x000fe40003f05270 */
[----:B------:R-:W-:Y:S01]  /*1910*/  ISETP.GT.AND P1, PT, R26, R27, PT ;  /* 0x0000001b1a00720c */ /* 0x000fe20003f24270 */
[----:B------:R-:W3:Y:S10]  /*1920*/  SHFL.DOWN PT, R25, R7, 0x10, R27 ;  /* 0x0a00000007197989 */ /* 0x000ef400000e001b */
[----:B------:R-:W-:-:S02]  /*1930*/  VOTE.ALL P0, P0 ;  /* 0x0000000000ff7806 */ /* 0x000fc40000000000 */
[----:B0-----:R-:W-:Y:S01]  /*1940*/  IADD3 R28, P4, PT, R28, 0x80, RZ ;  /* 0x000000801c1c7810 */ /* 0x001fe20007f9e0ff */
[----:B-1----:R-:W-:-:S04]  /*1950*/  DMUL R34, R34, R40 ;  /* 0x0000002822227228 */ /* 0x002fc80000000000 */
[----:B------:R-:W-:Y:S01]  /*1960*/  IMAD.X R29, RZ, RZ, R29, P4 ;  /* 0x000000ffff1d7224 */ /* 0x000fe200020e061d */
[----:B--2---:R-:W-:Y:S01]  /*1970*/  IADD3 R30, P3, PT, R30, 0x200, RZ ;  /* 0x000002001e1e7810 */ /* 0x004fe20007f7e0ff */
[----:B---3--:R-:W-:-:S04]  /*1980*/  DFMA R24, R24, R40, R6 ;  /* 0x000000281818722b */ /* 0x008fc80000000006 */
[----:B------:R-:W-:Y:S01]  /*1990*/  IMAD.X R31, RZ, RZ, R31, P3 ;  /* 0x000000ffff1f7224 */ /* 0x000fe200018e061f */
[----:B------:R-:W-:Y:S02]  /*19a0*/  FSEL R34, R40, R34, P1 ;  /* 0x0000002228227208 */ /* 0x000fe40000800000 */
[----:B------:R-:W-:-:S03]  /*19b0*/  FSEL R35, R41, R35, P1 ;  /* 0x0000002329237208 */ /* 0x000fc60000800000 */
[----:B------:R-:W-:Y:S02]  /*19c0*/  FSEL R24, R6, R24, P1 ;  /* 0x0000001806187208 */ /* 0x000fe40000800000 */
[----:B------:R-:W-:-:S07]  /*19d0*/  FSEL R25, R7, R25, P1 ;  /* 0x0000001907197208 */ /* 0x000fce0000800000 */
.L_x_239:
[----:B------:R-:W-:Y:S05]  /*19e0*/  @!P0 BRA `(.L_x_177) ;  /* 0x00000004009c8947 */ /* 0x000fea0003800000 */
.L_x_184:
[----:B------:R-:W-:Y:S05]  /*19f0*/  YIELD ;  /* 0x0000000000007946 */ /* 0x000fea0003800000 */
[----:B------:R-:W-:-:S07]  /*1a00*/  IMAD.WIDE R6, R43, 0x4, R28 ;  /* 0x000000042b067825 */ /* 0x000fce00078e021c */
.L_x_179:
        /* <DEDUP_REMOVED lines=10> */
.L_x_242:
        /* <DEDUP_REMOVED lines=12> */
.L_x_181:
[----:B------:R-:W-:-:S05]  /*1b70*/  IMAD.WIDE R6, R43, 0x10, R32 ;  /* 0x000000102b067825 */ /* 0x000fca00078e0220 */
[----:B------:R0:W5:Y:S04]  /*1b80*/  LD.E.64.STRONG.GPU R44, desc[UR14][R6.64+-0x200] ;  /* 0xfffe000e062c7980 */ /* 0x000168000c10fb00 */
[----:B------:R0:W5:Y:S02]  /*1b90*/  LD.E.64.STRONG.GPU R40, desc[UR14][R6.64+-0x1f8] ;  /* 0xfffe080e06287980 */ /* 0x000164000c10fb00 */
.L_x_182:
[----:B------:R-:W-:Y:S05]  /*1ba0*/  BSYNC.RECONVERGENT B1 ;  /* 0x0000000000017941 */ /* 0x000fea0003800200 */
.L_x_180:
[----:B------:R-:W-:-:S03]  /*1bb0*/  UMOV UR6, 0xffffffff ;  /* 0xffffffff00067882 */ /* 0x000fc60000000000 */
[----:B------:R-:W-:Y:S05]  /*1bc0*/  BRA.DIV UR6, `(.L_x_183) ;  /* 0x0000003e06247947 */ /* 0x000fea000b800000 */
[----:B------:R-:W-:Y:S01]  /*1bd0*/  VOTE.ANY R50, PT, !P0 ;  /* 0x0000000000327806 */ /* 0x000fe200040e0100 */
[----:B------:R-:W-:Y:S02]  /*1be0*/  VIADD R48, R4, 0x2 ;  /* 0x0000000204307836 */ /* 0x000fe40000000000 */
[----:B------:R-:W-:Y:S01]  /*1bf0*/  VIADD R43, R43, 0xffffffe0 ;  /* 0xffffffe02b2b7836 */ /* 0x000fe20000000000 */
[----:B------:R-:W-:-:S05]  /*1c00*/  LOP3.LUT R50, R50, 0x80000000, R42, 0xec, !PT ;  /* 0x8000000032327812 */ /* 0x000fca00078eec2a */
[----:B01----:R-:W-:-:S05]  /*1c10*/  VIADD R7, R50, 0xffffffff ;  /* 0xffffffff32077836 */ /* 0x003fca0000000000 */
[----:B------:R-:W-:-:S06]  /*1c20*/  LOP3.LUT R27, R50, R7, RZ, 0xc, !PT ;  /* 0x00000007321b7212 */ /* 0x000fcc00078e0cff */
        /* <DEDUP_REMOVED lines=16> */
[----:B------:R-:W-:Y:S04]  /*1d30*/  SHFL.DOWN PT, R46, R44, 0x2, R27 ;  /* 0x084000002c2e7989 */ /* 0x000fe800000e001b */
[----:B------:R-:W2:Y:S01]  /*1d40*/  SHFL.DOWN PT, R47, R45, 0x2, R27 ;  /* 0x084000002d2f7989 */ /* 0x000ea200000e001b */
[----:B0-----:R-:W-:Y:S02]  /*1d50*/  IMAD.MOV.U32 R40, RZ, RZ, R51 ;  /* 0x000000ffff287224 */ /* 0x001fe400078e0033 */
[----:B-1----:R-:W-:-:S02]  /*1d60*/  IMAD.MOV.U32 R41, RZ, RZ, R52 ;  /* 0x000000ffff297224 */ /* 0x002fc400078e0034 */
[----:B------:R-:W-:-:S04]  /*1d70*/  VIADD R52, R4, 0x4 ;  /* 0x0000000404347836 */ /* 0x000fc80000000000 */
        /* <DEDUP_REMOVED lines=8> */
[----:B------:R-:W0:Y:S01]  /*1e00*/  SHFL.DOWN PT, R7, R41, 0x4, R27 ;  /* 0x0880000029077989 */ /* 0x000e2200000e001b */
[----:B------:R-:W-:-:S03]  /*1e10*/  VIADD R52, R4, 0x8 ;  /* 0x0000000804347836 */ /* 0x000fc60000000000 */
[----:B------:R-:W-:Y:S04]  /*1e20*/  SHFL.DOWN PT, R46, R44, 0x4, R27 ;  /* 0x088000002c2e7989 */ /* 0x000fe800000e001b */
[----:B------:R-:W1:Y:S01]  /*1e30*/  SHFL.DOWN PT, R47, R45, 0x4, R27 ;  /* 0x088000002d2f7989 */ /* 0x000e6200000e001b */
[-C--:B0-----:R-:W-:Y:S02]  /*1e40*/  DMUL R6, R6, R40.reuse ;  /* 0x0000002806067228 */ /* 0x081fe40000000000 */
        /* <DEDUP_REMOVED lines=8> */
[----:B------:R-:W-:Y:S04]  /*1ed0*/  SHFL.DOWN PT, R46, R44, 0x8, R27 ;  /* 0x090000002c2e7989 */ /* 0x000fe800000e001b */
[----:B------:R-:W1:Y:S01]  /*1ee0*/  SHFL.DOWN PT, R47, R45, 0x8, R27 ;  /* 0x090000002d2f7989 */ /* 0x000e6200000e001b */
[-C--:B0-----:R-:W-:Y:S02]  /*1ef0*/  DMUL R40, R40, R6.reuse ;  /* 0x0000000628287228 */ /* 0x081fe40000000000 */
[----:B-1----:R-:W-:-:S08]  /*1f00*/  DFMA R46, R46, R6, R44 ;  /* 0x000000062e2e722b */ /* 0x002fd0000000002c */
[----:B------:R-:W-:Y:S02]  /*1f10*/  FSEL R40, R6, R40, P0 ;  /* 0x0000002806287208 */ /* 0x000fe40000000000 */
[----:B------:R-:W-:Y:S02]  /*1f20*/  FSEL R41, R7, R41, P0 ;  /* 0x0000002907297208 */ /* 0x000fe40000000000 */
        /* <DEDUP_REMOVED lines=18> */
.L_x_266:
[----:B------:R-:W-:Y:S05]  /*2050*/  @P0 BRA `(.L_x_184) ;  /* 0xfffffff800640947 */ /* 0x000fea000383ffff */
.L_x_177:
        /* <DEDUP_REMOVED lines=8> */
[----:B------:R-:W0:Y:S01]  /*20e0*/  S2UR UR11, SR_CgaCtaId ;  /* 0x00000000000b79c3 */ /* 0x000e220000008800 */
[----:B------:R-:W1:Y:S01]  /*20f0*/  LDCU.64 UR6, c[0x0][0x3b0] ;  /* 0x00007600ff0677ac */ /* 0x000e620008000a00 */
[C---:B------:R-:W-:Y:S01]  /*2100*/  DFMA R38, R36.reuse, R24, R38 ;  /* 0x000000182426722b */ /* 0x040fe20000000026 */
[----:B------:R-:W-:Y:S01]  /*2110*/  IMAD.MOV.U32 R31, RZ, RZ, 0x65 ;  /* 0x00000065ff1f7424 */ /* 0x000fe200078e00ff */
[----:B------:R-:W-:Y:S01]  /*2120*/  DMUL R26, R36, R34 ;  /* 0x00000022241a7228 */ /* 0x000fe20000000000 */
[----:B------:R-:W2:Y:S01]  /*2130*/  LDCU.64 UR8, c[0x0][0x3a0] ;  /* 0x00007400ff0877ac */ /* 0x000ea20008000a00 */
[----:B------:R-:W-:Y:S01]  /*2140*/  UMOV UR10, 0x400 ;  /* 0x00000400000a7882 */ /* 0x000fe20000000000 */
[----:B-1----:R-:W-:Y:S02]  /*2150*/  UIMAD.WIDE UR6, UR4, 0x10, UR6 ;  /* 0x00000010040678a5 */ /* 0x002fe4000f8e0206 */
[----:B--2---:R-:W-:Y:S02]  /*2160*/  UIMAD.WIDE UR8, UR4, 0x4, UR8 ;  /* 0x00000004040878a5 */ /* 0x004fe4000f8e0208 */
[----:B0-----:R-:W-:-:S02]  /*2170*/  ULEA UR10, UR11, UR10, 0x18 ;  /* 0x0000000a0b0a7291 */ /* 0x001fc4000f8ec0ff */
        /* <DEDUP_REMOVED lines=13> */
.L_x_186:
[----:B------:R-:W-:Y:S05]  /*2250*/  BSYNC.RECONVERGENT B1 ;  /* 0x0000000000017941 */ /* 0x000fea0003800200 */
.L_x_185:
[----:B------:R1:W-:Y:S01]  /*2260*/  @!P0 STS.64 [R33+0x88], R34 ;  /* 0x0000882221008388 */ /* 0x0003e20000000a00 */
[----:B------:R-:W-:Y:S02]  /*2270*/  @!P0 IMAD.MOV.U32 R22, RZ, RZ, R34 ;  /* 0x000000ffff168224 */ /* 0x000fe400078e0022 */
[----:B------:R-:W-:Y:S01]  /*2280*/  @!P0 IMAD.MOV.U32 R23, RZ, RZ, R35 ;  /* 0x000000ffff178224 */ /* 0x000fe200078e0023 */
[----:B------:R1:W-:Y:S01]  /*2290*/  @!P0 STS.64 [R33+0x90], R24 ;  /* 0x0000901821008388 */ /* 0x0003e20000000a00 */
[----:B------:R-:W-:Y:S02]  /*22a0*/  @!P0 IMAD.MOV.U32 R20, RZ, RZ, R24 ;  /* 0x000000ffff148224 */ /* 0x000fe400078e0018 */
[----:B------:R-:W-:-:S07]  /*22b0*/  @!P0 IMAD.MOV.U32 R21, RZ, RZ, R25 ;  /* 0x000000ffff158224 */ /* 0x000fce00078e0019 */
.L_x_166:
[----:B------:R-:W2:Y:S01]  /*22c0*/  S2R R0, SR_TID.X ;  /* 0x0000000000007919 */ /* 0x000ea20000002100 */
[----:B------:R-:W-:Y:S05]  /*22d0*/  WARPSYNC.ALL ;  /* 0x0000000000007948 */ /* 0x000fea0003800000 */
[----:B------:R-:W-:Y:S01]  /*22e0*/  BAR.SYNC.DEFER_BLOCKING 0x0 ;  /* 0x0000000000007b1d */ /* 0x000fe20000010000 */
[----:B--2---:R-:W-:-:S13]  /*22f0*/  ISETP.NE.AND P0, PT, R0, RZ, PT ;  /* 0x000000ff0000720c */ /* 0x004fda0003f05270 */
[----:B0-----:R-:W0:Y:S01]  /*2300*/  @P0 S2R R7, SR_CgaCtaId ;  /* 0x0000000000070919 */ /* 0x001e220000008800 */
[----:B------:R-:W-:-:S04]  /*2310*/  @P0 MOV R0, 0x400 ;  /* 0x0000040000000802 */ /* 0x000fc80000000f00 */
[----:B0-----:R-:W-:-:S05]  /*2320*/  @P0 LEA R0, R7, R0, 0x18 ;  /* 0x0000000007000211 */ /* 0x001fca00078ec0ff */
[----:B-1----:R-:W0:Y:S04]  /*2330*/  @P0 LDS.64 R24, [R0+0x88] ;  /* 0x0000880000180984 */ /* 0x002e280000000a00 */
[----:B------:R-:W1:Y:S01]  /*2340*/  @P0 LDS.64 R6, [R0+0x90] ;  /* 0x0000900000060984 */ /* 0x000e620000000a00 */
[C---:B0-----:R-:W-:Y:S02]  /*2350*/  @P0 DMUL R24, R22.reuse, R24 ;  /* 0x0000001816180228 */ /* 0x041fe40000000000 */
[----:B-1----:R-:W-:-:S08]  /*2360*/  @P0 DFMA R20, R22, R6, R20 ;  /* 0x000000061614022b */ /* 0x002fd00000000014 */
[----:B------:R-:W-:Y:S02]  /*2370*/  @P0 IMAD.MOV.U32 R22, RZ, RZ, R24 ;  /* 0x000000ffff160224 */ /* 0x000fe400078e0018 */
[----:B------:R-:W-:Y:S01]  /*2380*/  @P0 IMAD.MOV.U32 R23, RZ, RZ, R25 ;  /* 0x000000ffff170224 */ /* 0x000fe200078e0019 */
[----:B------:R-:W-:-:S05]  /*2390*/  DFMA R26, R8, R20, R10 ;  /* 0x00000014081a722b */ /* 0x000fca000000000a */
[----:B------:R-:W-:-:S11]  /*23a0*/  DMUL R24, R8, R22 ;  /* 0x0000001608187228 */ /* 0x000fd60000000000 */
.L_x_164:
[----:B------:R-:W-:Y:S05]  /*23b0*/  BSYNC.RECONVERGENT B0 ;  /* 0x0000000000007941 */ /* 0x000fea0003800200 */
.L_x_160:
[----:B------:R-:W1:Y:S01]  /*23c0*/  S2R R0, SR_LANEID ;  /* 0x0000000000007919 */ /* 0x000e620000000000 */
[C---:B------:R-:W-:Y:S01]  /*23d0*/  DFMA R14, R12.reuse, R26, R14 ;  /* 0x0000001a0c0e722b */ /* 0x040fe2000000000e */
[----:B------:R-:W0:Y:S01]  /*23e0*/  LDCU.128 UR8, c[0x0][0x390] ;  /* 0x00007200ff0877ac */ /* 0x000e220008000c00 */
[----:B------:R-:W-:-:S06]  /*23f0*/  DMUL R12, R12, R24 ;  /* 0x000000180c0c7228 */ /* 0x000fcc0000000000 */
[C---:B------:R-:W-:Y:S02]  /*2400*/  DFMA R18, R16.reuse, R14, R18 ;  /* 0x0000000e1012722b */ /* 0x040fe40000000012 */
[----:B------:R-:W-:Y:S01]  /*2410*/  DMUL R16, R16, R12 ;  /* 0x0000000c10107228 */ /* 0x000fe20000000000 */
[----:B------:R-:W-:Y:S01]  /*2420*/  BAR.SYNC.DEFER_BLOCKING 0x0 ;  /* 0x0000000000007b1d */ /* 0x000fe20000010000 */
[C---:B0-----:R-:W-:Y:S02]  /*2430*/  IADD3 R6, P0, PT, R2.reuse, UR8, RZ ;  /* 0x0000000802067c10 */ /* 0x041fe4000ff1e0ff */
[----:B------:R-:W-:Y:S02]  /*2440*/  IADD3 R2, P1, PT, R2, UR10, RZ ;  /* 0x0000000a02027c10 */ /* 0x000fe4000ff3e0ff */
[C---:B------:R-:W-:Y:S02]  /*2450*/  IADD3.X R7, PT, PT, R3.reuse, UR9, RZ, P0, !PT ;  /* 0x0000000903077c10 */ /* 0x040fe400087fe4ff */
[----:B------:R-:W-:Y:S01]  /*2460*/  IADD3.X R3, PT, PT, R3, UR11, RZ, P1, !PT ;  /* 0x0000000b03037c10 */ /* 0x000fe20008ffe4ff */
[----:B-1----:R-:W-:-:S05]  /*2470*/  IMAD R33, R0, 0x20, R5 ;  /* 0x0000002000217824 */ /* 0x002fca00078e0205 */
[----:B------:R-:W-:Y:S04]  /*2480*/  STS.128 [R33], R24 ;  /* 0x0000001821007388 */ /* 0x000fe80000000c00 */
[----:B------:R-:W-:Y:S04]  /*2490*/  STS.128 [R33+0x10], R12 ;  /* 0x0000100c21007388 */ /* 0x000fe80000000c00 */
[----:B------:R-:W-:Y:S01]  /*24a0*/  STS.128 [R33+0x20], R16 ;  /* 0x0000201021007388 */ /* 0x000fe20000000c00 */
[----:B------:R-:W-:-:S03]  /*24b0*/  NOP ;  /* 0x0000000000007918 */ /* 0x000fc60000000000 */
[----:B------:R-:W0:Y:S04]  /*24c0*/  LDS.128 R8, [R5] ;  /* 0x0000000005087984 */ /* 0x000e280000000c00 */
[----:B------:R-:W1:Y:S04]  /*24d0*/  LDS.128 R20, [R5+0x200] ;  /* 0x0002000005147984 */ /* 0x000e680000000c00 */
[----:B------:R-:W2:Y:S04]  /*24e0*/  LDS.128 R28, [R5+0x400] ;  /* 0x00040000051c7984 */ /* 0x000ea80000000c00 */
[----:B0-----:R-:W-:Y:S04]  /*24f0*/  STG.E.64 desc[UR14][R6.64], R8 ;  /* 0x0000000806007986 */ /* 0x001fe8000c101b0e */
[----:B------:R-:W-:Y:S04]  /*2500*/  STG.E.64 desc[UR14][R2.64], R10 ;  /* 0x0000000a02007986 */ /* 0x000fe8000c101b0e */
[----:B-1----:R-:W-:Y:S04]  /*2510*/  STG.E.64 desc[UR14][R6.64+0x100], R20 ;  /* 0x0001001406007986 */ /* 0x002fe8000c101b0e */
[----:B------:R-:W-:Y:S04]  /*2520*/  STG.E.64 desc[UR14][R2.64+0x100], R22 ;  /* 0x0001001602007986 */ /* 0x000fe8000c101b0e */
[----:B--2---:R-:W-:Y:S04]  /*2530*/  STG.E.64 desc[UR14][R6.64+0x200], R28 ;  /* 0x0002001c06007986 */ /* 0x004fe8000c101b0e */
[----:B------:R-:W-:Y:S01]  /*2540*/  STG.E.64 desc[UR14][R2.64+0x200], R30 ;  /* 0x0002001e02007986 */ /* 0x000fe2000c101b0e */
[----:B------:R-:W-:Y:S05]  /*2550*/  EXIT ;  /* 0x000000000000794d */ /* 0x000fea0003800000 */
.L_x_159:
[----:B------:R-:W-:-:S13]  /*2560*/  ISETP.NE.AND P0, PT, RZ, UR5, PT ;  /* 0x00000005ff007c0c */ /* 0x000fda000bf05270 */
[----:B------:R-:W-:Y:S05]  /*2570*/  @!P0 EXIT ;  /* 0x000000000000894d */ /* 0x000fea0003800000 */
[----:B------:R-:W0:Y:S02]  /*2580*/  LDCU.128 UR8, c[0x0][0x380] ;  /* 0x00007000ff0877ac */ /* 0x000e240008000c00 */
[----:B0-----:R-:W-:Y:S02]  /*2590*/  UIMAD.WIDE.U32 UR6, UR13, 0x8, UR8 ;  /* 0x000000080d0678a5 */ /* 0x001fe4000f8e0008 */
[----:B------:R-:W-:-:S04]  /*25a0*/  UIMAD.WIDE.U32 UR8, UR13, 0x8, UR10 ;  /* 0x000000080d0878a5 */ /* 0x000fc8000f8e000a */
        /* <DEDUP_REMOVED lines=26> */
[----:B------:R-:W2:Y:S01]  /*2750*/  @!P0 LDG.E.64 R4, desc[UR14][R8.64] ;  /* 0x0000000e08048981 */ /* 0x000ea2000c1e1b00 */
        /* <DEDUP_REMOVED lines=10> */
[----:B------:R-:W0:Y:S01]  /*2800*/  S2R R39, SR_LANEID ;  /* 0x0000000000277919 */ /* 0x000e220000000000 */
[----:B------:R-:W1:Y:S01]  /*2810*/  S2UR UR7, SR_CgaCtaId ;  /* 0x00000000000779c3 */ /* 0x000e620000008800 */
[----:B------:R-:W-:Y:S01]  /*2820*/  SHF.R.U32.HI R26, RZ, 0x5, R2 ;  /* 0x00000005ff1a7819 */ /* 0x000fe20000011602 */
[----:B------:R-:W-:-:S02]  /*2830*/  UMOV UR6, 0x400 ;  /* 0x0000040000067882 */ /* 0x000fc40000000000 */
[----:B-1----:R-:W-:Y:S02]  /*2840*/  ULEA UR10, UR7, UR6, 0x18 ;  /* 0x00000006070a7291 */ /* 0x002fe4000f8ec0ff */
[----:B0-----:R-:W-:-:S05]  /*2850*/  IMAD R0, R26, 0x60, R39 ;  /* 0x000000601a007824 */ /* 0x001fca00078e0227 */
        /* <DEDUP_REMOVED lines=85> */
[----:B------:R3:W4:Y:S01]  /*2db0*/  SHFL.UP PT, R33, R36, 0x1, RZ ;  /* 0x0420000024217989 */ /* 0x00072200000e00ff */
[----:B0-----:R-:W-:-:S02]  /*2dc0*/  FSEL R37, R5, RZ, !P0 ;  /* 0x000000ff05257208 */ /* 0x001fc40004000000 */
[----:B------:R-:W-:Y:S01]  /*2dd0*/  FSEL R27, R4, RZ, !P0 ;  /* 0x000000ff041b7208 */ /* 0x000fe20004000000 */
[-C--:B-1----:R-:W-:Y:S01]  /*2de0*/  DMUL R34, R4, R20.reuse ;  /* 0x0000001404227228 */ /* 0x082fe20000000000 */
[----:B------:R-:W-:Y:S01]  /*2df0*/  FSEL R3, R6, RZ, !P0 ;  /* 0x000000ff06037208 */ /* 0x000fe20004000000 */
[----:B------:R-:W-:Y:S01]  /*2e00*/  DFMA R22, R6, R20, R22 ;  /* 0x000000140616722b */ /* 0x000fe20000000016 */
[----:B------:R-:W-:Y:S02]  /*2e10*/  FSEL R5, R7, RZ, !P0 ;  /* 0x000000ff07057208 */ /* 0x000fe40004000000 */
[----:B------:R-:W-:-:S03]  /*2e20*/  ISETP.GE.U32.AND P0, PT, R2, 0x20, PT ;  /* 0x000000200200780c */ /* 0x000fc60003f06070 */
[-C--:B--2---:R-:W-:Y:S02]  /*2e30*/  DMUL R20, R34, R28.reuse ;  /* 0x0000001c22147228 */ /* 0x084fe40000000000 */
[----:B------:R-:W-:Y:S01]  /*2e40*/  DFMA R30, R22, R28, R30 ;  /* 0x0000001c161e722b */ /* 0x000fe2000000001e */
[----:B------:R-:W-:Y:S02]  /*2e50*/  FSEL R7, R34, R27, !P1 ;  /* 0x0000001b22077208 */ /* 0x000fe40004800000 */
[----:B------:R-:W-:Y:S02]  /*2e60*/  FSEL R35, R35, R37, !P1 ;  /* 0x0000002523237208 */ /* 0x000fe40004800000 */
[----:B------:R-:W-:Y:S02]  /*2e70*/  FSEL R3, R22, R3, !P1 ;  /* 0x0000000316037208 */ /* 0x000fe40004800000 */
[----:B------:R-:W-:Y:S02]  /*2e80*/  FSEL R23, R23, R5, !P1 ;  /* 0x0000000517177208 */ /* 0x000fe40004800000 */
[----:B------:R-:W-:-:S02]  /*2e90*/  FSEL R6, R20, R7, !P2 ;  /* 0x0000000714067208 */ /* 0x000fc40005000000 */
[----:B------:R-:W-:Y:S02]  /*2ea0*/  FSEL R7, R21, R35, !P2 ;  /* 0x0000002315077208 */ /* 0x000fe40005000000 */
[----:B------:R-:W-:Y:S02]  /*2eb0*/  FSEL R20, R30, R3, !P2 ;  /* 0x000000031e147208 */ /* 0x000fe40005000000 */
[----:B------:R-:W-:Y:S01]  /*2ec0*/  FSEL R21, R31, R23, !P2 ;  /* 0x000000171f157208 */ /* 0x000fe20005000000 */
[----:B---34-:R-:W-:Y:S06]  /*2ed0*/  @!P0 BRA `(.L_x_189) ;  /* 0x00000000001c8947 */ /* 0x018fec0003800000 */
[C---:B------:R-:W-:Y:S01]  /*2ee0*/  DMUL R4, R24.reuse, R6 ;  /* 0x0000000618047228 */ /* 0x040fe20000000000 */
[----:B------:R-:W-:Y:S01]  /*2ef0*/  ISETP.NE.AND P0, PT, R39, RZ, PT ;  /* 0x000000ff2700720c */ /* 0x000fe20003f05270 */
[----:B------:R-:W-:-:S08]  /*2f00*/  DFMA R32, R24, R20, R32 ;  /* 0x000000141820722b */ /* 0x000fd00000000020 */
[----:B------:R-:W-:Y:S02]  /*2f10*/  FSEL R24, R6, R4, !P0 ;  /* 0x0000000406187208 */ /* 0x000fe40004000000 */
[----:B------:R-:W-:Y:S02]  /*2f20*/  FSEL R25, R7, R5, !P0 ;  /* 0x0000000507197208 */ /* 0x000fe40004000000 */
[----:B------:R-:W-:Y:S02]  /*2f30*/  FSEL R32, R20, R32, !P0 ;  /* 0x0000002014207208 */ /* 0x000fe40004000000 */
[----:B------:R-:W-:-:S07]  /*2f40*/  FSEL R33, R21, R33, !P0 ;  /* 0x0000002115217208 */ /* 0x000fce0004000000 */
.L_x_189:
[----:B------:R-:W-:Y:S05]  /*2f50*/  BSYNC.RECONVERGENT B0 ;  /* 0x0000000000007941 */ /* 0x000fea0003800200 */
.L_x_188:
        /* <DEDUP_REMOVED lines=8> */
.L_x_187:
        /* <DEDUP_REMOVED lines=102> */
.L_x_191:
        /* <DEDUP_REMOVED lines=20> */
.L_x_194:
[----:B------:R-:W-:Y:S05]  /*3780*/  BSYNC.RECONVERGENT B0 ;  /* 0x0000000000007941 */ /* 0x000fea0003800200 */
.L_x_193:
[----:B------:R-:W0:Y:S01]  /*3790*/  LDCU UR6, c[0x0][0x370] ;  /* 0x00006e00ff0677ac */ /* 0x000e220008000800 */
[----:B------:R-:W-:-:S05]  /*37a0*/  LOP3.LUT R38, RZ, R2, RZ, 0x33, !PT ;  /* 0x00000002ff267212 */ /* 0x000fca00078e33ff */
[----:B------:R-:W-:Y:S01]  /*37b0*/  VIADD R38, R38, UR4 ;  /* 0x0000000426267c36 */ /* 0x000fe20008000000 */
[----:B0-----:R-:W-:-:S09]  /*37c0*/  UISETP.GT.U32.AND UP0, UPT, UR6, 0x1f3, UPT ;  /* 0x000001f30600788c */ /* 0x001fd2000bf04070 */
[----:B------:R-:W-:Y:S05]  /*37d0*/  BRA.U UP0, `(.L_x_195) ;  /* 0x0000000100087547 */ /* 0x000fea000b800000 */
[----:B------:R0:W-:Y:S06]  /*37e0*/  MEMBAR.SC.CTA ;  /* 0x0000000000007992 */ /* 0x0001ec0000000000 */
[----:B0-----:R-:W-:Y:S05]  /*37f0*/  BRA `(.L_x_196) ;  /* 0x0000000000087947 */ /* 0x001fea0003800000 */
.L_x_195:
[----:B------:R-:W-:Y:S05]  /*3800*/  NANOSLEEP 0x1c2 ;  /* 0x000001c20000795d */ /* 0x000fea0003800000 */
[----:B------:R-:W-:Y:S01]  /*3810*/  NOP ;  /* 0x0000000000007918 */ /* 0x000fe20000000000 */
.L_x_196:
[----:B-1----:R-:W0:Y:S02]  /*3820*/  LDC.64 R4, c[0x0][0x3a0] ;  /* 0x0000e800ff047b82 */ /* 0x002e240000000a00 */
[----:B0-----:R-:W-:-:S07]  /*3830*/  IMAD.WIDE R4, R38, 0x4, R4 ;  /* 0x0000000426047825 */ /* 0x001fce00078e0204 */
.L_x_198:
        /* <DEDUP_REMOVED lines=10> */
.L_x_269:
        /* <DEDUP_REMOVED lines=13> */
.L_x_200:
[----:B------:R-:W0:Y:S02]  /*39b0*/  LDC.64 R22, c[0x0][0x3b0] ;  /* 0x0000ec00ff167b82 */ /* 0x000e240000000a00 */
[----:B0-----:R-:W-:-:S05]  /*39c0*/  IMAD.WIDE R22, R38, 0x10, R22 ;  /* 0x0000001026167825 */ /* 0x001fca00078e0216 */
[----:B------:R0:W5:Y:S04]  /*39d0*/  LD.E.64.STRONG.GPU R6, desc[UR14][R22.64+0x200] ;  /* 0x0002000e16067980 */ /* 0x000168000c10fb00 */
[----:B------:R0:W5:Y:S02]  /*39e0*/  LD.E.64.STRONG.GPU R4, desc[UR14][R22.64+0x208] ;  /* 0x0002080e16047980 */ /* 0x000164000c10fb00 */
.L_x_201:
[----:B------:R-:W-:Y:S05]  /*39f0*/  BSYNC.RECONVERGENT B0 ;  /* 0x0000000000007941 */ /* 0x000fea0003800200 */
.L_x_199:
[----:B------:R-:W-:-:S03]  /*3a00*/  UMOV UR6, 0xffffffff ;  /* 0xffffffff00067882 */ /* 0x000fc60000000000 */
[----:B------:R-:W-:Y:S05]  /*3a10*/  BRA.DIV UR6, `(.L_x_202) ;  /* 0x0000002a06387947 */ /* 0x000fea000b800000 */
[----:B------:R-:W2:Y:S01]  /*3a20*/  S2R R26, SR_GEMASK ;  /* 0x00000000001a7919 */ /* 0x000ea20000003c00 */
[----:B------:R-:W-:-:S04]  /*3a30*/  VOTE.ANY R50, PT, !P0 ;  /* 0x0000000000327806 */ /* 0x000fc800040e0100 */
[----:B--2---:R-:W-:-:S05]  /*3a40*/  LOP3.LUT R50, R50, 0x80000000, R26, 0xec, !PT ;  /* 0x8000000032327812 */ /* 0x004fca00078eec1a */
[----:B------:R-:W-:-:S05]  /*3a50*/  VIADD R3, R50, 0xffffffff ;  /* 0xffffffff32037836 */ /* 0x000fca0000000000 */
[----:B------:R-:W-:-:S04]  /*3a60*/  LOP3.LUT R3, R50, R3, RZ, 0xc, !PT ;  /* 0x0000000332037212 */ /* 0x000fc800078e0cff */
[----:B------:R-:W0:Y:S02]  /*3a70*/  POPC R27, R3 ;  /* 0x00000003001b7309 */ /* 0x000e240000000000 */
[----:B01---5:R-:W-:Y:S01]  /*3a80*/  SHFL.DOWN PT, R22, R6, 0x1, R27 ;  /* 0x0820000006167989 */ /* 0x023fe200000e001b */
        /* <DEDUP_REMOVED lines=12> */
[----:B------:R-:W-:Y:S01]  /*3b50*/  FSEL R30, R22, R4, !P0 ;  /* 0x00000004161e7208 */ /* 0x000fe20004000000 */
[----:B------:R-:W-:Y:S01]  /*3b60*/  VIADD R22, R39, 0x4 ;  /* 0x0000000427167836 */ /* 0x000fe20000000000 */
[----:B------:R-:W-:Y:S01]  /*3b70*/  FSEL R31, R23, R5, !P0 ;  /* 0x00000005171f7208 */ /* 0x000fe20004000000 */
[----:B------:R-:W-:-:S02]  /*3b80*/  VIADD R23, R39, 0x2 ;  /* 0x0000000227177836 */ /* 0x000fc40000000000 */
[----:B------:R-:W-:Y:S03]  /*3b90*/  SHFL.DOWN PT, R4, R30, 0x2, R27 ;  /* 0x084000001e047989 */ /* 0x000fe600000e001b */
[----:B------:R-:W-:Y:S01]  /*3ba0*/  ISETP.GT.AND P0, PT, R23, R27, PT ;  /* 0x0000001b1700720c */ /* 0x000fe20003f04270 */
[----:B------:R-:W1:Y:S01]  /*3bb0*/  SHFL.DOWN PT, R5, R31, 0x2, R27 ;  /* 0x084000001f057989 */ /* 0x000e6200000e001b */
[-C--:B0-----:R-:W-:Y:S02]  /*3bc0*/  DMUL R6, R6, R40.reuse ;  /* 0x0000002806067228 */ /* 0x081fe40000000000 */
[----:B-1----:R-:W-:-:S08]  /*3bd0*/  DFMA R4, R4, R40, R30 ;  /* 0x000000280404722b */ /* 0x002fd0000000001e */
[----:B------:R-:W-:Y:S02]  /*3be0*/  FSEL R40, R40, R6, P0 ;  /* 0x0000000628287208 */ /* 0x000fe40000000000 */
[----:B------:R-:W-:-:S03]  /*3bf0*/  FSEL R41, R41, R7, P0 ;  /* 0x0000000729297208 */ /* 0x000fc60000000000 */
[----:B------:R-:W-:Y:S01]  /*3c00*/  SHFL.DOWN PT, R36, R40, 0x4, R27 ;  /* 0x0880000028247989 */ /* 0x000fe200000e001b */
[----:B------:R-:W-:Y:S01]  /*3c10*/  IMAD.MOV.U32 R6, RZ, RZ, R40 ;  /* 0x000000ffff067224 */ /* 0x000fe200078e0028 */
[----:B------:R-:W-:Y:S02]  /*3c20*/  FSEL R30, R30, R4, P0 ;  /* 0x000000041e1e7208 */ /* 0x000fe40000000000 */
[----:B------:R-:W0:Y:S01]  /*3c30*/  SHFL.DOWN PT, R37, R41, 0x4, R27 ;  /* 0x0880000029257989 */ /* 0x000e2200000e001b */
[----:B------:R-:W-:Y:S01]  /*3c40*/  FSEL R3, R31, R5, P0 ;  /* 0x000000051f037208 */ /* 0x000fe20000000000 */
[----:B------:R-:W-:Y:S01]  /*3c50*/  IMAD.MOV.U32 R7, RZ, RZ, R41 ;  /* 0x000000ffff077224 */ /* 0x000fe200078e0029 */
[----:B------:R-:W-:Y:S01]  /*3c60*/  ISETP.GT.AND P0, PT, R22, R27, PT ;  /* 0x0000001b1600720c */ /* 0x000fe20003f04270 */
[----:B------:R-:W1:Y:S02]  /*3c70*/  SHFL.DOWN PT, R21, R30, 0x4, R27 ;  /* 0x088000001e157989 */ /* 0x000e6400000e001b */
[----:B------:R-:W-:-:S02]  /*3c80*/  IMAD.MOV.U32 R31, RZ, RZ, R3 ;  /* 0x000000ffff1f7224 */ /* 0x000fc400078e0003 */
[----:B------:R-:W2:Y:S01]  /*3c90*/  SHFL.DOWN PT, R47, R3, 0x4, R27 ;  /* 0x08800000032f7989 */ /* 0x000ea200000e001b */
[----:B0-----:R-:W-:Y:S01]  /*3ca0*/  DMUL R4, R36, R6 ;  /* 0x0000000624047228 */ /* 0x001fe20000000000 */
[----:B-1----:R-:W-:Y:S02]  /*3cb0*/  IMAD.MOV.U32 R36, RZ, RZ, R21 ;  /* 0x000000ffff247224 */ /* 0x002fe400078e0015 */
[----:B------:R-:W-:Y:S02]  /*3cc0*/  VIADD R21, R39, 0x8 ;  /* 0x0000000827157836 */ /* 0x000fe40000000000 */
[----:B--2---:R-:W-:-:S05]  /*3cd0*/  IMAD.MOV.U32 R37, RZ, RZ, R47 ;  /* 0x000000ffff257224 */ /* 0x004fca00078e002f */
[----:B------:R-:W-:Y:S02]  /*3ce0*/  FSEL R40, R40, R4, P0 ;  /* 0x0000000428287208 */ /* 0x000fe40000000000 */
[----:B------:R-:W-:Y:S01]  /*3cf0*/  FSEL R41, R41, R5, P0 ;  /* 0x0000000529297208 */ /* 0x000fe20000000000 */
[----:B------:R-:W-:Y:S02]  /*3d00*/  DFMA R6, R36, R6, R30 ;  /* 0x000000062406722b */ /* 0x000fe4000000001e */
[----:B------:R-:W-:Y:S04]  /*3d10*/  SHFL.DOWN PT, R4, R40, 0x8, R27 ;  /* 0x0900000028047989 */ /* 0x000fe800000e001b */
[----:B------:R-:W0:Y:S04]  /*3d20*/  SHFL.DOWN PT, R5, R41, 0x8, R27 ;  /* 0x0900000029057989 */ /* 0x000e2800000e001b */
[----:B------:R-:W-:Y:S01]  /*3d30*/  FSEL R30, R30, R6, P0 ;  /* 0x000000061e1e7208 */ /* 0x000fe20000000000 */
[----:B------:R-:W-:Y:S01]  /*3d40*/  IMAD.MOV.U32 R6, RZ, RZ, R40 ;  /* 0x000000ffff067224 */ /* 0x000fe200078e0028 */
[----:B------:R-:W-:Y:S01]  /*3d50*/  FSEL R3, R3, R7, P0 ;  /* 0x0000000703037208 */ /* 0x000fe20000000000 */
[----:B------:R-:W-:Y:S01]  /*3d60*/  IMAD.MOV.U32 R7, RZ, RZ, R41 ;  /* 0x000000ffff077224 */ /* 0x000fe200078e0029 */
[----:B------:R-:W-:Y:S01]  /*3d70*/  ISETP.GT.AND P0, PT, R21, R27, PT ;  /* 0x0000001b1500720c */ /* 0x000fe20003f04270 */
[----:B------:R-:W-:Y:S02]  /*3d80*/  SHFL.DOWN PT, R36, R30, 0x8, R27 ;  /* 0x090000001e247989 */ /* 0x000fe400000e001b */
[----:B------:R-:W-:-:S02]  /*3d90*/  IMAD.MOV.U32 R31, RZ, RZ, R3 ;  /* 0x000000ffff1f7224 */ /* 0x000fc400078e0003 */
[----:B------:R-:W1:Y:S01]  /*3da0*/  SHFL.DOWN PT, R37, R3, 0x8, R27 ;  /* 0x0900000003257989 */ /* 0x000e6200000e001b */
[----:B0-----:R-:W-:-:S10]  /*3db0*/  DMUL R4, R4, R6 ;  /* 0x0000000604047228 */ /* 0x001fd40000000000 */
[----:B------:R-:W-:Y:S02]  /*3dc0*/  FSEL R40, R40, R4, P0 ;  /* 0x0000000428287208 */ /* 0x000fe40000000000 */
[----:B------:R-:W-:Y:S01]  /*3dd0*/  FSEL R5, R41, R5, P0 ;  /* 0x0000000529057208 */ /* 0x000fe20000000000 */
[----:B-1----:R-:W-:-:S04]  /*3de0*/  DFMA R6, R36, R6, R30 ;  /* 0x000000062406722b */ /* 0x002fc8000000001e */
[----:B------:R-:W-:Y:S01]  /*3df0*/  SHFL.DOWN PT, R31, R5, 0x10, R27 ;  /* 0x0a000000051f7989 */ /* 0x000fe200000e001b */
[----:B------:R-:W-:-:S05]  /*3e00*/  IMAD.MOV.U32 R41, RZ, RZ, R5 ;  /* 0x000000ffff297224 */ /* 0x000fca00078e0005 */
[----:B------:R-:W-:Y:S02]  /*3e10*/  FSEL R4, R30, R6, P0 ;  /* 0x000000061e047208 */ /* 0x000fe40000000000 */
[----:B------:R-:W-:Y:S01]  /*3e20*/  FSEL R3, R3, R7, P0 ;  /* 0x0000000703037208 */ /* 0x000fe20000000000 */
[----:B------:R-:W0:Y:S01]  /*3e30*/  SHFL.DOWN PT, R30, R40, 0x10, R27 ;  /* 0x0a000000281e7989 */ /* 0x000e2200000e001b */
[----:B------:R-:W1:Y:S01]  /*3e40*/  LDC.64 R6, c[0x0][0x3b0] ;  /* 0x0000ec00ff067b82 */ /* 0x000e620000000a00 */
[----:B------:R-:W-:Y:S01]  /*3e50*/  IMAD.MOV.U32 R36, RZ, RZ, R4 ;  /* 0x000000ffff247224 */ /* 0x000fe200078e0004 */
[----:B------:R-:W-:Y:S01]  /*3e60*/  ISETP.NE.AND P0, PT, R20, 0x65, PT ;  /* 0x000000651400780c */ /* 0x000fe20003f05270 */
[----:B------:R-:W-:Y:S01]  /*3e70*/  SHFL.DOWN PT, R42, R4, 0x10, R27 ;  /* 0x0a000000042a7989 */ /* 0x000fe200000e001b */
[----:B------:R-:W-:Y:S02]  /*3e80*/  IMAD.MOV.U32 R37, RZ, RZ, R3 ;  /* 0x000000ffff257224 */ /* 0x000fe400078e0003 */
[----:B------:R-:W-:Y:S01]  /*3e90*/  VIADD R20, R39, 0x10 ;  /* 0x0000001027147836 */ /* 0x000fe20000000000 */
[----:B------:R-:W2:Y:S04]  /*3ea0*/  SHFL.DOWN PT, R43, R3, 0x10, R27 ;  /* 0x0a000000032b7989 */ /* 0x000ea800000e001b */
[----:B------:R-:W-:-:S04]  /*3eb0*/  ISETP.GT.AND P1, PT, R20, R27, PT ;  /* 0x0000001b1400720c */ /* 0x000fc80003f24270 */
[----:B------:R-:W-:Y:S01]  /*3ec0*/  VOTE.ALL P0, P0 ;  /* 0x0000000000ff7806 */ /* 0x000fe20000000000 */
[----:B0-----:R-:W-:Y:S01]  /*3ed0*/  DMUL R30, R30, R40 ;  /* 0x000000281e1e7228 */ /* 0x001fe20000000000 */
[----:B-1----:R-:W-:-:S05]  /*3ee0*/  IADD3 R6, P2, PT, R6, 0x200, RZ ;  /* 0x0000020006067810 */ /* 0x002fca0007f5e0ff */
[----:B------:R-:W-:Y:S01]  /*3ef0*/  IMAD.X R7, RZ, RZ, R7, P2 ;  /* 0x000000ffff077224 */ /* 0x000fe200010e0607 */
[----:B--2---:R-:W-:-:S03]  /*3f00*/  DFMA R36, R42, R40, R36 ;  /* 0x000000282a24722b */ /* 0x004fc60000000024 */
[----:B------:R-:W-:Y:S02]  /*3f10*/  FSEL R31, R5, R31, P1 ;  /* 0x0000001f051f7208 */ /* 0x000fe40000800000 */
[----:B------:R-:W-:-:S05]  /*3f20*/  FSEL R30, R40, R30, P1 ;  /* 0x0000001e281e7208 */ /* 0x000fca0000800000 */
[----:B------:R-:W-:Y:S02]  /*3f30*/  FSEL R4, R4, R36, P1 ;  /* 0x0000002404047208 */ /* 0x000fe40000800000 */
[----:B------:R-:W-:-:S07]  /*3f40*/  FSEL R5, R3, R37, P1 ;  /* 0x0000002503057208 */ /* 0x000fce0000800000 */
.L_x_293:
[----:B------:R-:W-:Y:S05]  /*3f50*/  @!P0 BRA `(.L_x_203) ;  /* 0x0000000400b88947 */ /* 0x000fea0003800000 */
.L_x_210:
[----:B------:R-:W0:Y:S01]  /*3f60*/  LDC.64 R36, c[0x0][0x3a0] ;  /* 0x0000e800ff247b82 */ /* 0x000e220000000a00 */
[----:B------:R-:W-:Y:S05]  /*3f70*/  YIELD ;  /* 0x0000000000007946 */ /* 0x000fea0003800000 */
[----:B0-----:R-:W-:-:S07]  /*3f80*/  IMAD.WIDE R36, R38, 0x4, R36 ;  /* 0x0000000426247825 */ /* 0x001fce00078e0224 */
.L_x_205:
        /* <DEDUP_REMOVED lines=10> */
.L_x_296:
        /* <DEDUP_REMOVED lines=13> */
.L_x_207:
[----:B------:R-:W-:-:S05]  /*4100*/  IMAD.WIDE R42, R38, 0x10, R6 ;  /* 0x00000010262a7825 */ /* 0x000fca00078e0206 */
[----:B------:R0:W5:Y:S04]  /*4110*/  LD.E.64.STRONG.GPU R40, desc[UR14][R42.64+-0x200] ;  /* 0xfffe000e2a287980 */ /* 0x000168000c10fb00 */
[----:B------:R0:W5:Y:S02]  /*4120*/  LD.E.64.STRONG.GPU R36, desc[UR14][R42.64+-0x1f8] ;  /* 0xfffe080e2a247980 */ /* 0x000164000c10fb00 */
.L_x_208:
[----:B------:R-:W-:Y:S05]  /*4130*/  BSYNC.RECONVERGENT B0 ;  /* 0x0000000000007941 */ /* 0x000fea0003800200 */
.L_x_206:
[----:B------:R-:W-:-:S03]  /*4140*/  UMOV UR6, 0xffffffff ;  /* 0xffffffff00067882 */ /* 0x000fc60000000000 */
[----:B------:R-:W-:Y:S05]  /*4150*/  BRA.DIV UR6, `(.L_x_209) ;  /* 0x0000002e06487947 */ /* 0x000fea000b800000 */
[----:B------:R-:W-:Y:S01]  /*4160*/  VOTE.ANY R50, PT, !P0 ;  /* 0x0000000000327806 */ /* 0x000fe200040e0100 */
[----:B------:R-:W-:-:S03]  /*4170*/  VIADD R38, R38, 0xffffffe0 ;  /* 0xffffffe026267836 */ /* 0x000fc60000000000 */
[----:B------:R-:W-:-:S05]  /*4180*/  LOP3.LUT R50, R50, 0x80000000, R26, 0xec, !PT ;  /* 0x8000000032327812 */ /* 0x000fca00078eec1a */
[----:B------:R-:W-:-:S05]  /*4190*/  VIADD R27, R50, 0xffffffff ;  /* 0xffffffff321b7836 */ /* 0x000fca0000000000 */
[----:B------:R-:W-:-:S06]  /*41a0*/  LOP3.LUT R27, R50, R27, RZ, 0xc, !PT ;  /* 0x0000001b321b7212 */ /* 0x000fcc00078e0cff */
[----:B------:R-:W2:Y:S02]  /*41b0*/  POPC R27, R27 ;  /* 0x0000001b001b7309 */ /* 0x000ea40000000000 */
[----:B--2--5:R-:W-:Y:S01]  /*41c0*/  SHFL.DOWN PT, R44, R40, 0x1, R27 ;  /* 0x08200000282c7989 */ /* 0x024fe200000e001b */
[-C--:B------:R-:W-:Y:S02]  /*41d0*/  ISETP.GE.AND P0, PT, R39, R27.reuse, PT ;  /* 0x0000001b2700720c */ /* 0x080fe40003f06270 */
[----:B------:R-:W-:Y:S01]  /*41e0*/  ISETP.GT.AND P1, PT, R20, R27, PT ;  /* 0x0000001b1400720c */ /* 0x000fe20003f24270 */
[----:B------:R-:W2:Y:S04]  /*41f0*/  SHFL.DOWN PT, R45, R41, 0x1, R27 ;  /* 0x08200000292d7989 */ /* 0x000ea800000e001b */
[----:B01----:R-:W-:Y:S04]  /*4200*/  SHFL.DOWN PT, R42, R36, 0x1, R27 ;  /* 0x08200000242a7989 */ /* 0x003fe800000e001b */
[----:B------:R-:W0:Y:S01]  /*4210*/  SHFL.DOWN PT, R43, R37, 0x1, R27 ;  /* 0x08200000252b7989 */ /* 0x000e2200000e001b */
[----:B--2---:R-:W-:-:S02]  /*4220*/  DMUL R44, R44, R40 ;  /* 0x000000282c2c7228 */ /* 0x004fc40000000000 */
[----:B0-----:R-:W-:-:S08]  /*4230*/  DFMA R42, R42, R40, R36 ;  /* 0x000000282a2a722b */ /* 0x001fd00000000024 */
[----:B------:R-:W-:Y:S02]  /*4240*/  FSEL R44, R44, R40, !P0 ;  /* 0x000000282c2c7208 */ /* 0x000fe40004000000 */
[----:B------:R-:W-:-:S05]  /*4250*/  FSEL R45, R45, R41, !P0 ;  /* 0x000000292d2d7208 */ /* 0x000fca0004000000 */
[----:B------:R-:W-:Y:S01]  /*4260*/  SHFL.DOWN PT, R47, R45, 0x2, R27 ;  /* 0x084000002d2f7989 */ /* 0x000fe200000e001b */
[----:B------:R-:W-:Y:S02]  /*4270*/  FSEL R42, R42, R36, !P0 ;  /* 0x000000242a2a7208 */ /* 0x000fe40004000000 */
[----:B------:R-:W-:Y:S01]  /*4280*/  FSEL R43, R43, R37, !P0 ;  /* 0x000000252b2b7208 */ /* 0x000fe20004000000 */
[----:B------:R-:W0:Y:S01]  /*4290*/  SHFL.DOWN PT, R36, R44, 0x2, R27 ;  /* 0x084000002c247989 */ /* 0x000e2200000e001b */
[----:B------:R-:W-:-:S03]  /*42a0*/  ISETP.GT.AND P0, PT, R23, R27, PT ;  /* 0x0000001b1700720c */ /* 0x000fc60003f04270 */
[----:B------:R-:W-:Y:S04]  /*42b0*/  SHFL.DOWN PT, R40, R42, 0x2, R27 ;  /* 0x084000002a287989 */ /* 0x000fe800000e001b */
[----:B------:R-:W1:Y:S01]  /*42c0*/  SHFL.DOWN PT, R41, R43, 0x2, R27 ;  /* 0x084000002b297989 */ /* 0x000e6200000e001b */
[----:B0-----:R-:W-:-:S06]  /*42d0*/  IMAD.MOV.U32 R46, RZ, RZ, R36 ;  /* 0x000000ffff2e7224 */ /* 0x001fcc00078e0024 */
[-C--:B------:R-:W-:Y:S02]  /*42e0*/  DMUL R36, R46, R44.reuse ;  /* 0x0000002c2e247228 */ /* 0x080fe40000000000 */
[----:B-1----:R-:W-:-:S08]  /*42f0*/  DFMA R40, R40, R44, R42 ;  /* 0x0000002c2828722b */ /* 0x002fd0000000002a */
        /* <DEDUP_REMOVED lines=10> */
[----:B------:R-:W-:Y:S02]  /*43a0*/  IMAD.MOV.U32 R46, RZ, RZ, R36 ;  /* 0x000000ffff2e7224 */ /* 0x000fe400078e0024 */
[----:B-1----:R-:W-:-:S04]  /*43b0*/  IMAD.MOV.U32 R41, RZ, RZ, R51 ;  /* 0x000000ffff297224 */ /* 0x002fc800078e0033 */
[-C--:B--2---:R-:W-:Y:S02]  /*43c0*/  DMUL R36, R46, R44.reuse ;  /* 0x0000002c2e247228 */ /* 0x084fe40000000000 */
[----:B------:R-:W-:-:S10]  /*43d0*/  DFMA R40, R40, R44, R42 ;  /* 0x0000002c2828722b */ /* 0x000fd4000000002a */
[----:B------:R-:W-:Y:S02]  /*43e0*/  FSEL R42, R42, R40, P0 ;  /* 0x000000282a2a7208 */ /* 0x000fe40000000000 */
[----:B------:R-:W-:Y:S02]  /*43f0*/  FSEL R43, R43, R41, P0 ;  /* 0x000000292b2b7208 */ /* 0x000fe40000000000 */
[----:B------:R-:W-:Y:S01]  /*4400*/  FSEL R41, R44, R36, P0 ;  /* 0x000000242c297208 */ /* 0x000fe20000000000 */
[----:B------:R-:W0:Y:S01]  /*4410*/  SHFL.DOWN PT, R51, R42, 0x8, R27 ;  /* 0x090000002a337989 */ /* 0x000e2200000e001b */
[----:B------:R-:W-:Y:S02]  /*4420*/  FSEL R40, R45, R37, P0 ;  /* 0x000000252d287208 */ /* 0x000fe40000000000 */
[----:B------:R-:W-:Y:S01]  /*4430*/  ISETP.GT.AND P0, PT, R21, R27, PT ;  /* 0x0000001b1500720c */ /* 0x000fe20003f04270 */
[----:B------:R-:W-:Y:S01]  /*4440*/  SHFL.DOWN PT, R46, R41, 0x8, R27 ;  /* 0x09000000292e7989 */ /* 0x000fe200000e001b */
[----:B------:R-:W-:-:S02]  /*4450*/  IMAD.MOV.U32 R44, RZ, RZ, R41 ;  /* 0x000000ffff2c7224 */ /* 0x000fc400078e0029 */
[----:B------:R-:W-:Y:S01]  /*4460*/  IMAD.MOV.U32 R45, RZ, RZ, R40 ;  /* 0x000000ffff2d7224 */ /* 0x000fe200078e0028 */
[----:B------:R-:W1:Y:S04]  /*4470*/  SHFL.DOWN PT, R47, R40, 0x8, R27 ;  /* 0x09000000282f7989 */ /* 0x000e6800000e001b */
[----:B------:R-:W2:Y:S01]  /*4480*/  SHFL.DOWN PT, R52, R43, 0x8, R27 ;  /* 0x090000002b347989 */ /* 0x000ea200000e001b */
[----:B0-----:R-:W-:Y:S01]  /*4490*/  IMAD.MOV.U32 R36, RZ, RZ, R51 ;  /* 0x000000ffff247224 */ /* 0x001fe200078e0033 */
[----:B-1----:R-:W-:Y:S01]  /*44a0*/  DMUL R46, R46, R44 ;  /* 0x0000002c2e2e7228 */ /* 0x002fe20000000000 */
[----:B--2---:R-:W-:-:S06]  /*44b0*/  IMAD.MOV.U32 R37, RZ, RZ, R52 ;  /* 0x000000ffff257224 */ /* 0x004fcc00078e0034 */
[----:B------:R-:W-:-:S03]  /*44c0*/  DFMA R36, R36, R44, R42 ;  /* 0x0000002c2424722b */ /* 0x000fc6000000002a */
[----:B------:R-:W-:Y:S02]  /*44d0*/  FSEL R44, R41, R46, P0 ;  /* 0x0000002e292c7208 */ /* 0x000fe40000000000 */
[----:B------:R-:W-:-:S03]  /*44e0*/  FSEL R45, R40, R47, P0 ;  /* 0x0000002f282d7208 */ /* 0x000fc60000000000 */
[----:B------:R-:W-:Y:S02]  /*44f0*/  SHFL.DOWN PT, R40, R44, 0x10, R27 ;  /* 0x0a0000002c287989 */ /* 0x000fe400000e001b */
[----:B------:R-:W-:Y:S02]  /*4500*/  FSEL R42, R42, R36, P0 ;  /* 0x000000242a2a7208 */ /* 0x000fe40000000000 */
[----:B------:R-:W0:Y:S01]  /*4510*/  SHFL.DOWN PT, R41, R45, 0x10, R27 ;  /* 0x0a0000002d297989 */ /* 0x000e2200000e001b */
[----:B------:R-:W-:Y:S01]  /*4520*/  FSEL R43, R43, R37, P0 ;  /* 0x000000252b2b7208 */ /* 0x000fe20000000000 */
[----:B------:R-:W-:Y:S01]  /*4530*/  IMAD.MOV.U32 R36, RZ, RZ, R44 ;  /* 0x000000ffff247224 */ /* 0x000fe200078e002c */
[----:B------:R-:W-:Y:S01]  /*4540*/  ISETP.NE.AND P0, PT, R3, 0x65, PT ;  /* 0x000000650300780c */ /* 0x000fe20003f05270 */
[----:B------:R-:W-:Y:S01]  /*4550*/  SHFL.DOWN PT, R46, R42, 0x10, R27 ;  /* 0x0a0000002a2e7989 */ /* 0x000fe200000e001b */
[----:B------:R-:W-:-:S03]  /*4560*/  IMAD.MOV.U32 R37, RZ, RZ, R45 ;  /* 0x000000ffff257224 */ /* 0x000fc600078e002d */
[----:B------:R-:W1:Y:S08]  /*4570*/  SHFL.DOWN PT, R47, R43, 0x10, R27 ;  /* 0x0a0000002b2f7989 */ /* 0x000e7000000e001b */
[----:B------:R-:W-:Y:S01]  /*4580*/  VOTE.ALL P0, P0 ;  /* 0x0000000000ff7806 */ /* 0x000fe20000000000 */
[-C--:B0-----:R-:W-:Y:S02]  /*4590*/  DMUL R40, R40, R36.reuse ;  /* 0x0000002428287228 */ /* 0x081fe40000000000 */
        /* <DEDUP_REMOVED lines=9> */
.L_x_320:
[----:B------:R-:W-:Y:S05]  /*4630*/  @P0 BRA `(.L_x_210) ;  /* 0xfffffff800480947 */ /* 0x000fea000383ffff */
.L_x_203:
        /* <DEDUP_REMOVED lines=30> */
.L_x_212:
[----:B------:R-:W-:Y:S05]  /*4820*/  BSYNC.RECONVERGENT B0 ;  /* 0x0000000000007941 */ /* 0x000fea0003800200 */
.L_x_211:
[----:B------:R1:W-:Y:S01]  /*4830*/  @!P1 STS.64 [R27+0x88], R30 ;  /* 0x0000881e1b009388 */ /* 0x0003e20000000a00 */
[----:B------:R-:W-:Y:S02]  /*4840*/  @!P1 IMAD.MOV.U32 R28, RZ, RZ, R30 ;  /* 0x000000ffff1c9224 */ /* 0x000fe400078e001e */
[----:B------:R-:W-:Y:S01]  /*4850*/  @!P1 IMAD.MOV.U32 R29, RZ, RZ, R31 ;  /* 0x000000ffff1d9224 */ /* 0x000fe200078e001f */
[----:B------:R1:W-:Y:S01]  /*4860*/  @!P1 STS.64 [R27+0x90], R4 ;  /* 0x000090041b009388 */ /* 0x0003e20000000a00 */
[----:B------:R-:W-:Y:S02]  /*4870*/  @!P1 IMAD.MOV.U32 R24, RZ, RZ, R4 ;  /* 0x000000ffff189224 */ /* 0x000fe400078e0004 */
[----:B------:R-:W-:-:S07]  /*4880*/  @!P1 IMAD.MOV.U32 R25, RZ, RZ, R5 ;  /* 0x000000ffff199224 */ /* 0x000fce00078e0005 */
.L_x_192:
[----:B------:R-:W-:Y:S01]  /*4890*/  ISETP.NE.AND P0, PT, R2, RZ, PT ;  /* 0x000000ff0200720c */ /* 0x000fe20003f05270 */
[----:B------:R-:W-:Y:S05]  /*48a0*/  WARPSYNC.ALL ;  /* 0x0000000000007948 */ /* 0x000fea0003800000 */
[----:B------:R-:W-:Y:S07]  /*48b0*/  BAR.SYNC.DEFER_BLOCKING 0x0 ;  /* 0x0000000000007b1d */ /* 0x000fee0000010000 */
[----:B0-----:R-:W-:Y:S01]  /*48c0*/  @P0 MOV R3, 0x400 ;  /* 0x0000040000030802 */ /* 0x001fe20000000f00 */
[----:B-1----:R-:W0:Y:S03]  /*48d0*/  @P0 S2R R4, SR_CgaCtaId ;  /* 0x0000000000040919 */ /* 0x002e260000008800 */
[----:B0-----:R-:W-:-:S05]  /*48e0*/  @P0 LEA R3, R4, R3, 0x18 ;  /* 0x0000000304030211 */ /* 0x001fca00078ec0ff */
        /* <DEDUP_REMOVED lines=8> */
.L_x_190:
[----:B------:R-:W0:Y:S01]  /*4970*/  S2R R3, SR_LANEID ;  /* 0x0000000000037919 */ /* 0x000e220000000000 */
[----:B------:R-:W1:Y:S01]  /*4980*/  S2UR UR7, SR_CgaCtaId ;  /* 0x00000000000779c3 */ /* 0x000e620000008800 */
[----:B------:R-:W-:-:S07]  /*4990*/  DFMA R22, R12, R18, R14 ;  /* 0x000000120c16722b */ /* 0x000fce000000000e */
[----:B------:R-:W-:Y:S01]  /*49a0*/  BAR.SYNC.DEFER_BLOCKING 0x0 ;  /* 0x0000000000007b1d */ /* 0x000fe20000010000 */
[----:B------:R-:W-:Y:S01]  /*49b0*/  ISETP.NE.AND P0, PT, R2, RZ, PT ;  /* 0x000000ff0200720c */ /* 0x000fe20003f05270 */
[----:B------:R-:W-:-:S04]  /*49c0*/  IMAD.U32 R28, RZ, RZ, UR5 ;  /* 0x00000005ff1c7e24 */ /* 0x000fc8000f8e00ff */
[----:B------:R-:W-:Y:S01]  /*49d0*/  DMUL R20, R12, R16 ;  /* 0x000000100c147228 */ /* 0x000fe20000000000 */
[----:B------:R-:W-:Y:S01]  /*49e0*/  UMOV UR6, 0x400 ;  /* 0x0000040000067882 */ /* 0x000fe20000000000 */
[C---:B------:R-:W-:Y:S01]  /*49f0*/  DFMA R26, R8.reuse, R22, R10 ;  /* 0x00000016081a722b */ /* 0x040fe2000000000a */
[----:B------:R-:W2:Y:S01]  /*4a00*/  S2R R2, SR_TID.X ;  /* 0x0000000000027919 */ /* 0x000ea20000002100 */
[----:B------:R-:W3:Y:S04]  /*4a10*/  LDCU.128 UR16, c[0x0][0x390] ;  /* 0x00007200ff1077ac */ /* 0x000ee80008000c00 */
[----:B------:R-:W-:Y:S01]  /*4a20*/  DMUL R24, R8, R20 ;  /* 0x0000001408187228 */ /* 0x000fe20000000000 */
[----:B-1----:R-:W-:Y:S01]  /*4a30*/  ULEA UR6, UR7, UR6, 0x18 ;  /* 0x0000000607067291 */ /* 0x002fe2000f8ec0ff */
[----:B0-----:R-:W-:-:S05]  /*4a40*/  IMAD R3, R3, 0x20, R0 ;  /* 0x0000002003037824 */ /* 0x001fca00078e0200 */
[----:B------:R-:W-:Y:S04]  /*4a50*/  STS.128 [R3], R16 ;  /* 0x0000001003007388 */ /* 0x000fe80000000c00 */
[----:B------:R-:W-:Y:S04]  /*4a60*/  STS.128 [R3+0x10], R20 ;  /* 0x0000101403007388 */ /* 0x000fe80000000c00 */
[----:B------:R2:W-:Y:S01]  /*4a70*/  STS.128 [R3+0x20], R24 ;  /* 0x0000201803007388 */ /* 0x0005e20000000c00 */
[----:B------:R-:W-:-:S03]  /*4a80*/  NOP ;  /* 0x0000000000007918 */ /* 0x000fc60000000000 */
[----:B------:R-:W-:Y:S04]  /*4a90*/  LDS.128 R8, [R0] ;  /* 0x0000000000087984 */ /* 0x000fe80000000c00 */
[----:B------:R-:W-:Y:S04]  /*4aa0*/  LDS.128 R4, [R0+0x200] ;  /* 0x0002000000047984 */ /* 0x000fe80000000c00 */
[----:B------:R0:W-:Y:S01]  /*4ab0*/  LDS.128 R12, [R0+0x400] ;  /* 0x00040000000c7984 */ /* 0x0001e20000000c00 */
[C---:B--2---:R-:W-:Y:S02]  /*4ac0*/  LOP3.LUT R3, R2.reuse, 0x1f, RZ, 0xc0, !PT ;  /* 0x0000001f02037812 */ /* 0x044fe400078ec0ff */
[----:B------:R-:W-:Y:S01]  /*4ad0*/  LOP3.LUT R2, R2, 0x3e0, RZ, 0xc0, !PT ;  /* 0x000003e002027812 */ /* 0x000fe200078ec0ff */
[----:B------:R-:W-:Y:S01]  /*4ae0*/  @!P0 STS [UR6+0x1800], R28 ;  /* 0x0018001cff008988 */ /* 0x000fe20008000806 */
[----:B------:R-:W-:Y:S03]  /*4af0*/  BAR.SYNC.DEFER_BLOCKING 0x0 ;  /* 0x0000000000007b1d */ /* 0x000fe60000010000 */
[----:B------:R-:W-:-:S04]  /*4b00*/  IMAD R17, R2, 0x3, R3 ;  /* 0x0000000302117824 */ /* 0x000fc800078e0203 */
[C---:B------:R-:W-:Y:S01]  /*4b10*/  VIADD R19, R17.reuse, 0x20 ;  /* 0x0000002011137836 */ /* 0x040fe20000000000 */
[----:B------:R-:W-:-:S05]  /*4b20*/  IADD3 R2, P0, PT, R17, UR13, RZ ;  /* 0x0000000d11027c10 */ /* 0x000fca000ff1e0ff */
[----:B------:R-:W-:Y:S02]  /*4b30*/  IMAD.X R3, RZ, RZ, RZ, P0 ;  /* 0x000000ffff037224 */ /* 0x000fe400000e06ff */
[----:B------:R-:W-:-:S03]  /*4b40*/  IMAD.SHL.U32 R16, R2, 0x8, RZ ;  /* 0x0000000802107824 */ /* 0x000fc600078e00ff */
[----:B0-----:R-:W-:Y:S02]  /*4b50*/  SHF.L.U64.HI R0, R2, 0x3, R3 ;  /* 0x0000000302007819 */ /* 0x001fe40000010203 */
[C---:B---3--:R-:W-:Y:S02]  /*4b60*/  IADD3 R2, P2, PT, R16.reuse, UR16, RZ ;  /* 0x0000001010027c10 */ /* 0x048fe4000ff5e0ff */
[----:B------:R-:W-:Y:S02]  /*4b70*/  IADD3 R16, P3, PT, R16, UR18, RZ ;  /* 0x0000001210107c10 */ /* 0x000fe4000ff7e0ff */
[----:B------:R-:W-:Y:S01]  /*4b80*/  IADD3.X R3, PT, PT, R0, UR17, RZ, P2, !PT ;  /* 0x0000001100037c10 */ /* 0x000fe200097fe4ff */
[----:B------:R-:W0:Y:S02]  /*4b90*/  LDS R18, [UR6+0x1800] ;  /* 0x00180006ff127984 */ /* 0x000e240008000800 */
[-C--:B0-----:R-:W-:Y:S01]  /*4ba0*/  ISETP.GE.AND P1, PT, R19, R18.reuse, PT ;  /* 0x000000121300720c */ /* 0x081fe20003f26270 */
[C---:B------:R-:W-:Y:S01]  /*4bb0*/  VIADD R19, R17.reuse, 0x40 ;  /* 0x0000004011137836 */ /* 0x040fe20000000000 */
[----:B------:R-:W-:-:S02]  /*4bc0*/  ISETP.GE.AND P0, PT, R17, R18, PT ;  /* 0x000000121100720c */ /* 0x000fc40003f06270 */
[----:B------:R-:W-:Y:S02]  /*4bd0*/  IADD3.X R17, PT, PT, R0, UR19, RZ, P3, !PT ;  /* 0x0000001300117c10 */ /* 0x000fe40009ffe4ff */
[----:B------:R-:W-:-:S09]  /*4be0*/  ISETP.GE.AND P2, PT, R19, R18, PT ;  /* 0x000000121300720c */ /* 0x000fd20003f46270 */
        /* <DEDUP_REMOVED lines=8> */
.L_x_171:
[----:B------:R-:W-:Y:S01]  /*4c70*/  BSSY B1, `(.L_x_213) ;  /* 0x0000006000017945 */ /* 0x000fe20003800000 */
[----:B------:R-:W-:Y:S01]  /*4c80*/  PLOP3.LUT P0, PT, P0, PT, PT, 0x8, 0x80 ;  /* 0x000000000080781c */ /* 0x000fe2000070e170 */
[----:B------:R-:W-:-:S12]  /*4c90*/  IMAD.MOV.U32 R50, RZ, RZ, -0x1 ;  /* 0xffffffffff327424 */ /* 0x000fd800078e00ff */
[----:B------:R-:W-:Y:S05]  /*4ca0*/  WARPSYNC.COLLECTIVE R50, `(.L_x_214) ;  /* 0x0000000032087348 */ /* 0x000fea0003c00000 */
[----:B------:R-:W-:Y:S01]  /*4cb0*/  VOTE.ANY P0, P0 ;  /* 0x0000000000ff7806 */ /* 0x000fe20000000100 */
[----:B------:R-:W-:-:S12]  /*4cc0*/  ENDCOLLECTIVE ;  /* 0x000000000000791b */ /* 0x000fd80003800000 */
.L_x_214:
[----:B------:R-:W-:Y:S05]  /*4cd0*/  BSYNC B1 ;  /* 0x0000000000017941 */ /* 0x000fea0003800000 */
.L_x_213:
[----:B------:R-:W-:Y:S05]  /*4ce0*/  BRA `(.L_x_215) ;  /* 0xffffffc400a87947 */ /* 0x000fea000383ffff */
.L_x_176:
[----:B------:R-:W2:Y:S01]  /*4cf0*/  S2R R42, SR_GEMASK ;  /* 0x00000000002a7919 */ /* 0x000ea20000003c00 */
[----:B------:R-:W-:Y:S01]  /*4d00*/  BSSY B1, `(.L_x_216) ;  /* 0x0000006000017945 */ /* 0x000fe20003800000 */
[----:B------:R-:W-:Y:S01]  /*4d10*/  PLOP3.LUT P0, PT, P0, PT, PT, 0x8, 0x80 ;  /* 0x000000000080781c */ /* 0x000fe2000070e170 */
[----:B------:R-:W-:-:S12]  /*4d20*/  IMAD.MOV.U32 R50, RZ, RZ, -0x1 ;  /* 0xffffffffff327424 */ /* 0x000fd800078e00ff */
[----:B012--5:R-:W-:Y:S05]  /*4d30*/  WARPSYNC.COLLECTIVE R50, `(.L_x_217) ;  /* 0x0000000032087348 */ /* 0x027fea0003c00000 */
[----:B------:R-:W-:Y:S01]  /*4d40*/  VOTE.ANY R50, PT, P0 ;  /* 0x0000000000327806 */ /* 0x000fe200000e0100 */
[----:B012--5:R-:W-:Y:S06]  /*4d50*/  ENDCOLLECTIVE ;  /* 0x000000000000791b */ /* 0x027fec0003800000 */
.L_x_217:
[----:B------:R-:W-:Y:S05]  /*4d60*/  BSYNC B1 ;  /* 0x0000000000017941 */ /* 0x000fea0003800000 */
.L_x_216:
[----:B------:R-:W-:Y:S01]  /*4d70*/  LOP3.LUT R50, R50, 0x80000000, R42, 0xec, !PT ;  /* 0x8000000032327812 */ /* 0x000fe200078eec2a */
[----:B------:R-:W-:Y:S01]  /*4d80*/  IMAD.MOV.U32 R49, RZ, RZ, R24 ;  /* 0x000000ffff317224 */ /* 0x000fe200078e0018 */
[----:B------:R-:W0:Y:S01]  /*4d90*/  LDC.64 R32, c[0x0][0x3b0] ;  /* 0x0000ec00ff207b82 */ /* 0x000e220000000a00 */
[----:B------:R-:W-:Y:S02]  /*4da0*/  IMAD.MOV.U32 R48, RZ, RZ, 0x1 ;  /* 0x00000001ff307424 */ /* 0x000fe400078e00ff */
[----:B------:R-:W-:-:S05]  /*4db0*/  VIADD R27, R50, 0xffffffff ;  /* 0xffffffff321b7836 */ /* 0x000fca0000000000 */
[----:B------:R-:W-:Y:S01]  /*4dc0*/  LOP3.LUT R26, R50, R27, RZ, 0xc, !PT ;  /* 0x0000001b321a7212 */ /* 0x000fe200078e0cff */
[----:B------:R-:W-:-:S03]  /*4dd0*/  IMAD.MOV.U32 R50, RZ, RZ, -0x1 ;  /* 0xffffffffff327424 */ /* 0x000fc600078e00ff */
[----:B------:R1:W2:Y:S04]  /*4de0*/  POPC R27, R26 ;  /* 0x0000001a001b7309 */ /* 0x0002a80000000000 */
[----:B012---:R-:W-:Y:S05]  /*4df0*/  WARPSYNC.COLLECTIVE R50, `(.L_x_218) ;  /* 0x0000000032087348 */ /* 0x007fea0003c00000 */
[----:B--2---:R2:W3:Y:S02]  /*4e00*/  SHFL.DOWN P1, R47, R49, R48, R27 ;  /* 0x08000030312f7389 */ /* 0x0044e4000002001b */
[----:B0123--:R-:W-:Y:S05]  /*4e10*/  ENDCOLLECTIVE ;  /* 0x000000000000791b */ /* 0x00ffea0003800000 */
.L_x_218:
[----:B------:R-:W-:Y:S01]  /*4e20*/  ISETP.GE.AND P0, PT, R4, R27, PT ;  /* 0x0000001b0400720c */ /* 0x000fe20003f06270 */
[----:B------:R-:W-:Y:S02]  /*4e30*/  IMAD.MOV.U32 R49, RZ, RZ, R25 ;  /* 0x000000ffff317224 */ /* 0x000fe400078e0019 */
[----:B------:R-:W-:-:S10]  /*4e40*/  IMAD.MOV.U32 R28, RZ, RZ, R47 ;  /* 0x000000ffff1c7224 */ /* 0x000fd400078e002f */
[----:B------:R-:W-:Y:S05]  /*4e50*/  WARPSYNC.COLLECTIVE R50, `(.L_x_219) ;  /* 0x0000000032087348 */ /* 0x000fea0003c00000 */
[----:B------:R0:W1:Y:S02]  /*4e60*/  SHFL.DOWN P1, R47, R49, R48, R27 ;  /* 0x08000030312f7389 */ /* 0x000064000002001b */
[----:B01----:R-:W-:Y:S05]  /*4e70*/  ENDCOLLECTIVE ;  /* 0x000000000000791b */ /* 0x003fea0003800000 */
.L_x_219:
[----:B------:R-:W-:Y:S02]  /*4e80*/  IMAD.MOV.U32 R49, RZ, RZ, R6 ;  /* 0x000000ffff317224 */ /* 0x000fe400078e0006 */
[----:B------:R-:W-:-:S07]  /*4e90*/  IMAD.MOV.U32 R29, RZ, RZ, R47 ;  /* 0x000000ffff1d7224 */ /* 0x000fce00078e002f */
[----:B------:R-:W-:Y:S05]  /*4ea0*/  WARPSYNC.COLLECTIVE R50, `(.L_x_220) ;  /* 0x0000000032087348 */ /* 0x000fea0003c00000 */
[----:B------:R0:W1:Y:S02]  /*4eb0*/  SHFL.DOWN P1, R47, R49, R48, R27 ;  /* 0x08000030312f7389 */ /* 0x000064000002001b */
[----:B01----:R-:W-:Y:S05]  /*4ec0*/  ENDCOLLECTIVE ;  /* 0x000000000000791b */ /* 0x003fea0003800000 */
.L_x_220:
        /* <DEDUP_REMOVED lines=8> */
.L_x_221:
[----:B------:R-:W-:Y:S02]  /*4f50*/  IMAD.MOV.U32 R28, RZ, RZ, R26 ;  /* 0x000000ffff1c7224 */ /* 0x000fe400078e001a */
[----:B------:R-:W-:Y:S02]  /*4f60*/  IMAD.MOV.U32 R49, RZ, RZ, R30 ;  /* 0x000000ffff317224 */ /* 0x000fe400078e001e */
[----:B------:R-:W-:Y:S02]  /*4f70*/  IMAD.MOV.U32 R48, RZ, RZ, 0x2 ;  /* 0x00000002ff307424 */ /* 0x000fe400078e00ff */
[----:B------:R-:W-:-:S07]  /*4f80*/  IMAD.MOV.U32 R29, RZ, RZ, R47 ;  /* 0x000000ffff1d7224 */ /* 0x000fce00078e002f */
[----:B------:R-:W-:Y:S05]  /*4f90*/  WARPSYNC.COLLECTIVE R50, `(.L_x_222) ;  /* 0x0000000032087348 */ /* 0x000fea0003c00000 */
[----:B------:R0:W1:Y:S02]  /*4fa0*/  SHFL.DOWN P1, R47, R49, R48, R27 ;  /* 0x08000030312f7389 */ /* 0x000064000002001b */
[----:B01----:R-:W-:Y:S05]  /*4fb0*/  ENDCOLLECTIVE ;  /* 0x000000000000791b */ /* 0x003fea0003800000 */
.L_x_222:
[----:B------:R-:W-:Y:S01]  /*4fc0*/  DFMA R28, R28, R24, R6 ;  /* 0x000000181c1c722b */ /* 0x000fe20000000006 */
[----:B------:R-:W-:-:S09]  /*4fd0*/  IMAD.MOV.U32 R49, RZ, RZ, R31 ;  /* 0x000000ffff317224 */ /* 0x000fd200078e001f */
[----:B------:R-:W-:Y:S02]  /*4fe0*/  FSEL R26, R28, R6, !P0 ;  /* 0x000000061c1a7208 */ /* 0x000fe40004000000 */
[----:B------:R-:W-:-:S03]  /*4ff0*/  FSEL R29, R29, R7, !P0 ;  /* 0x000000071d1d7208 */ /* 0x000fc60004000000 */
[----:B------:R-:W-:Y:S02]  /*5000*/  IMAD.MOV.U32 R28, RZ, RZ, R26 ;  /* 0x000000ffff1c7224 */ /* 0x000fe400078e001a */
[----:B------:R-:W-:-:S07]  /*5010*/  IMAD.MOV.U32 R24, RZ, RZ, R47 ;  /* 0x000000ffff187224 */ /* 0x000fce00078e002f */
[----:B------:R-:W-:Y:S05]  /*5020*/  WARPSYNC.COLLECTIVE R50, `(.L_x_223) ;  /* 0x0000000032087348 */ /* 0x000fea0003c00000 */
[----:B------:R0:W1:Y:S02]  /*5030*/  SHFL.DOWN P1, R47, R49, R48, R27 ;  /* 0x08000030312f7389 */ /* 0x000064000002001b */
[----:B01----:R-:W-:Y:S05]  /*5040*/  ENDCOLLECTIVE ;  /* 0x000000000000791b */ /* 0x003fea0003800000 */
.L_x_223:
[----:B------:R-:W-:Y:S02]  /*5050*/  IMAD.MOV.U32 R49, RZ, RZ, R26 ;  /* 0x000000ffff317224 */ /* 0x000fe400078e001a */
[----:B------:R-:W-:-:S07]  /*5060*/  IMAD.MOV.U32 R25, RZ, RZ, R47 ;  /* 0x000000ffff197224 */ /* 0x000fce00078e002f */
[----:B------:R-:W-:Y:S05]  /*5070*/  WARPSYNC.COLLECTIVE R50, `(.L_x_224) ;  /* 0x0000000032087348 */ /* 0x000fea0003c00000 */
[----:B------:R0:W1:Y:S02]  /*5080*/  SHFL.DOWN P1, R47, R49, R48, R27 ;  /* 0x08000030312f7389 */ /* 0x000064000002001b */
[----:B01----:R-:W-:Y:S05]  /*5090*/  ENDCOLLECTIVE ;  /* 0x000000000000791b */ /* 0x003fea0003800000 */
.L_x_224:
[----:B------:R-:W-:Y:S01]  /*50a0*/  DMUL R24, R24, R30 ;  /* 0x0000001e18187228 */ /* 0x000fe20000000000 */
[----:B------:R-:W-:Y:S02]  /*50b0*/  IMAD.MOV.U32 R49, RZ, RZ, R29 ;  /* 0x000000ffff317224 */ /* 0x000fe400078e001d */
[----:B------:R-:W-:-:S08]  /*50c0*/  IMAD.MOV.U32 R6, RZ, RZ, R47 ;  /* 0x000000ffff067224 */ /* 0x000fd000078e002f */
[----:B------:R-:W-:Y:S05]  /*50d0*/  WARPSYNC.COLLECTIVE R50, `(.L_x_225) ;  /* 0x0000000032087348 */ /* 0x000fea0003c00000 */
[----:B------:R0:W1:Y:S02]  /*50e0*/  SHFL.DOWN P1, R47, R49, R48, R27 ;  /* 0x08000030312f7389 */ /* 0x000064000002001b */
[----:B01----:R-:W-:Y:S05]  /*50f0*/  ENDCOLLECTIVE ;  /* 0x000000000000791b */ /* 0x003fea0003800000 */
.L_x_225:
[----:B------:R-:W-:Y:S02]  /*5100*/  IMAD.MOV.U32 R48, RZ, RZ, 0x4 ;  /* 0x00000004ff307424 */ /* 0x000fe400078e00ff */
[----:B------:R-:W-:-:S06]  /*5110*/  IMAD.MOV.U32 R7, RZ, RZ, R47 ;  /* 0x000000ffff077224 */ /* 0x000fcc00078e002f */
[----:B------:R-:W-:Y:S01]  /*5120*/  DFMA R6, R6, R30, R28 ;  /* 0x0000001e0606722b */ /* 0x000fe2000000001c */
[----:B------:R-:W-:-:S05]  /*5130*/  VIADD R28, R4, 0x2 ;  /* 0x00000002041c7836 */ /* 0x000fca0000000000 */
[----:B------:R-:W-:-:S04]  /*5140*/  ISETP.GT.AND P0, PT, R28, R27, PT ;  /* 0x0000001b1c00720c */ /* 0x000fc80003f04270 */
[----:B------:R-:W-:Y:S01]  /*5150*/  FSEL R24, R30, R24, P0 ;  /* 0x000000181e187208 */ /* 0x000fe20000000000 */
[----:B------:R-:W-:Y:S01]  /*5160*/  VIADD R30, R4, 0x4 ;  /* 0x00000004041e7836 */ /* 0x000fe20000000000 */
[----:B------:R-:W-:Y:S02]  /*5170*/  FSEL R25, R31, R25, P0 ;  /* 0x000000191f197208 */ /* 0x000fe40000000000 */
[----:B------:R-:W-:Y:S01]  /*5180*/  FSEL R26, R26, R6, P0 ;  /* 0x000000061a1a7208 */ /* 0x000fe20000000000 */
[----:B------:R-:W-:Y:S01]  /*5190*/  IMAD.MOV.U32 R49, RZ, RZ, R24 ;  /* 0x000000ffff317224 */ /* 0x000fe200078e0018 */
[----:B------:R-:W-:Y:S02]  /*51a0*/  FSEL R31, R29, R7, P0 ;  /* 0x000000071d1f7208 */ /* 0x000fe40000000000 */
[----:B------:R-:W-:Y:S01]  /*51b0*/  ISETP.GT.AND P0, PT, R30, R27, PT ;  /* 0x0000001b1e00720c */ /* 0x000fe20003f04270 */
[----:B------:R-:W-:-:S12]  /*51c0*/  IMAD.MOV.U32 R30, RZ, RZ, R26 ;  /* 0x000000ffff1e7224 */ /* 0x000fd800078e001a */
[----:B------:R-:W-:Y:S05]  /*51d0*/  WARPSYNC.COLLECTIVE R50, `(.L_x_226) ;  /* 0x0000000032087348 */ /* 0x000fea0003c00000 */
[----:B------:R0:W1:Y:S02]  /*51e0*/  SHFL.DOWN P1, R47, R49, R48, R27 ;  /* 0x08000030312f7389 */ /* 0x000064000002001b */
[----:B01----:R-:W-:Y:S05]  /*51f0*/  ENDCOLLECTIVE ;  /* 0x000000000000791b */ /* 0x003fea0003800000 */
.L_x_226:
[----:B------:R-:W-:Y:S02]  /*5200*/  IMAD.MOV.U32 R49, RZ, RZ, R25 ;  /* 0x000000ffff317224 */ /* 0x000fe400078e0019 */
[----:B------:R-:W-:-:S07]  /*5210*/  IMAD.MOV.U32 R28, RZ, RZ, R47 ;  /* 0x000000ffff1c7224 */ /* 0x000fce00078e002f */
[----:B------:R-:W-:Y:S05]  /*5220*/  WARPSYNC.COLLECTIVE R50, `(.L_x_227) ;  /* 0x0000000032087348 */ /* 0x000fea0003c00000 */
[----:B------:R0:W1:Y:S02]  /*5230*/  SHFL.DOWN P1, R47, R49, R48, R27 ;  /* 0x08000030312f7389 */ /* 0x000064000002001b */
[----:B01----:R-:W-:Y:S05]  /*5240*/  ENDCOLLECTIVE ;  /* 0x000000000000791b */ /* 0x003fea0003800000 */
.L_x_227:
[----:B------:R-:W-:Y:S02]  /*5250*/  IMAD.MOV.U32 R49, RZ, RZ, R26 ;  /* 0x000000ffff317224 */ /* 0x000fe400078e001a */
[----:B------:R-:W-:-:S07]  /*5260*/  IMAD.MOV.U32 R29, RZ, RZ, R47 ;  /* 0x000000ffff1d7224 */ /* 0x000fce00078e002f */
[----:B------:R-:W-:Y:S05]  /*5270*/  WARPSYNC.COLLECTIVE R50, `(.L_x_228) ;  /* 0x0000000032087348 */ /* 0x000fea0003c00000 */
[----:B------:R0:W1:Y:S02]  /*5280*/  SHFL.DOWN P1, R47, R49, R48, R27 ;  /* 0x08000030312f7389 */ /* 0x000064000002001b */
[----:B01----:R-:W-:Y:S05]  /*5290*/  ENDCOLLECTIVE ;  /* 0x000000000000791b */ /* 0x003fea0003800000 */
.L_x_228:
[----:B------:R-:W-:Y:S01]  /*52a0*/  DMUL R28, R28, R24 ;  /* 0x000000181c1c7228 */ /* 0x000fe20000000000 */
[----:B------:R-:W-:Y:S02]  /*52b0*/  IMAD.MOV.U32 R49, RZ, RZ, R31 ;  /* 0x000000ffff317224 */ /* 0x000fe400078e001f */
[----:B------:R-:W-:-:S08]  /*52c0*/  IMAD.MOV.U32 R6, RZ, RZ, R47 ;  /* 0x000000ffff067224 */ /* 0x000fd000078e002f */
[----:B------:R-:W-:Y:S05]  /*52d0*/  WARPSYNC.COLLECTIVE R50, `(.L_x_229) ;  /* 0x0000000032087348 */ /* 0x000fea0003c00000 */
[----:B------:R0:W1:Y:S02]  /*52e0*/  SHFL.DOWN P1, R47, R49, R48, R27 ;  /* 0x08000030312f7389 */ /* 0x000064000002001b */
[----:B01----:R-:W-:Y:S05]  /*52f0*/  ENDCOLLECTIVE ;  /* 0x000000000000791b */ /* 0x003fea0003800000 */
.L_x_229:
        /* <DEDUP_REMOVED lines=10> */
.L_x_230:
[----:B------:R-:W-:Y:S01]  /*53a0*/  FSEL R31, R31, R7, P0 ;  /* 0x000000071f1f7208 */ /* 0x000fe20000000000 */
[----:B------:R-:W-:Y:S02]  /*53b0*/  IMAD.MOV.U32 R30, RZ, RZ, R26 ;  /* 0x000000ffff1e7224 */ /* 0x000fe400078e001a */
[----:B------:R-:W-:Y:S02]  /*53c0*/  IMAD.MOV.U32 R49, RZ, RZ, R25 ;  /* 0x000000ffff317224 */ /* 0x000fe400078e0019 */
[----:B------:R-:W-:-:S07]  /*53d0*/  IMAD.MOV.U32 R28, RZ, RZ, R47 ;  /* 0x000000ffff1c7224 */ /* 0x000fce00078e002f */
[----:B------:R-:W-:Y:S05]  /*53e0*/  WARPSYNC.COLLECTIVE R50, `(.L_x_231) ;  /* 0x0000000032087348 */ /* 0x000fea0003c00000 */
[----:B------:R0:W1:Y:S02]  /*53f0*/  SHFL.DOWN P1, R47, R49, R48, R27 ;  /* 0x08000030312f7389 */ /* 0x000064000002001b */
[----:B01----:R-:W-:Y:S05]  /*5400*/  ENDCOLLECTIVE ;  /* 0x000000000000791b */ /* 0x003fea0003800000 */
.L_x_231:
[----:B------:R-:W-:Y:S02]  /*5410*/  IMAD.MOV.U32 R49, RZ, RZ, R26 ;  /* 0x000000ffff317224 */ /* 0x000fe400078e001a */
[----:B------:R-:W-:-:S07]  /*5420*/  IMAD.MOV.U32 R29, RZ, RZ, R47 ;  /* 0x000000ffff1d7224 */ /* 0x000fce00078e002f */
[----:B------:R-:W-:Y:S05]  /*5430*/  WARPSYNC.COLLECTIVE R50, `(.L_x_232) ;  /* 0x0000000032087348 */ /* 0x000fea0003c00000 */
[----:B------:R0:W1:Y:S02]  /*5440*/  SHFL.DOWN P1, R47, R49, R48, R27 ;  /* 0x08000030312f7389 */ /* 0x000064000002001b */
[----:B01----:R-:W-:Y:S05]  /*5450*/  ENDCOLLECTIVE ;  /* 0x000000000000791b */ /* 0x003fea0003800000 */
.L_x_232:
[----:B------:R-:W-:Y:S01]  /*5460*/  DMUL R28, R28, R24 ;  /* 0x000000181c1c7228 */ /* 0x000fe20000000000 */
[----:B------:R-:W-:Y:S02]  /*5470*/  IMAD.MOV.U32 R49, RZ, RZ, R31 ;  /* 0x000000ffff317224 */ /* 0x000fe400078e001f */
[----:B------:R-:W-:-:S08]  /*5480*/  IMAD.MOV.U32 R6, RZ, RZ, R47 ;  /* 0x000000ffff067224 */ /* 0x000fd000078e002f */
[----:B------:R-:W-:Y:S05]  /*5490*/  WARPSYNC.COLLECTIVE R50, `(.L_x_233) ;  /* 0x0000000032087348 */ /* 0x000fea0003c00000 */
[----:B------:R0:W1:Y:S02]  /*54a0*/  SHFL.DOWN P1, R47, R49, R48, R27 ;  /* 0x08000030312f7389 */ /* 0x000064000002001b */
[----:B01----:R-:W-:Y:S05]  /*54b0*/  ENDCOLLECTIVE ;  /* 0x000000000000791b */ /* 0x003fea0003800000 */
.L_x_233:
[----:B------:R-:W-:Y:S02]  /*54c0*/  IMAD.MOV.U32 R48, RZ, RZ, 0x10 ;  /* 0x00000010ff307424 */ /* 0x000fe400078e00ff */
[----:B------:R-:W-:-:S06]  /*54d0*/  IMAD.MOV.U32 R7, RZ, RZ, R47 ;  /* 0x000000ffff077224 */ /* 0x000fcc00078e002f */
[----:B------:R-:W-:Y:S01]  /*54e0*/  DFMA R6, R6, R24, R30 ;  /* 0x000000180606722b */ /* 0x000fe2000000001e */
[----:B------:R-:W-:-:S05]  /*54f0*/  VIADD R30, R4, 0x8 ;  /* 0x00000008041e7836 */ /* 0x000fca0000000000 */
[----:B------:R-:W-:-:S04]  /*5500*/  ISETP.GT.AND P0, PT, R30, R27, PT ;  /* 0x0000001b1e00720c */ /* 0x000fc80003f04270 */
[----:B------:R-:W-:Y:S02]  /*5510*/  FSEL R40, R24, R28, P0 ;  /* 0x0000001c18287208 */ /* 0x000fe40000000000 */
[----:B------:R-:W-:Y:S02]  /*5520*/  FSEL R41, R25, R29, P0 ;  /* 0x0000001d19297208 */ /* 0x000fe40000000000 */
[----:B------:R-:W-:Y:S01]  /*5530*/  FSEL R6, R26, R6, P0 ;  /* 0x000000061a067208 */ /* 0x000fe20000000000 */
[----:B------:R-:W-:Y:S01]  /*5540*/  IMAD.MOV.U32 R49, RZ, RZ, R40 ;  /* 0x000000ffff317224 */ /* 0x000fe200078e0028 */
[----:B------:R-:W-:Y:S01]  /*5550*/  FSEL R7, R31, R7, P0 ;  /* 0x000000071f077208 */ /* 0x000fe20000000000 */
[----:B------:R-:W0:Y:S01]  /*5560*/  LDC.64 R28, c[0x0][0x3a0] ;  /* 0x0000e800ff1c7b82 */ /* 0x000e220000000a00 */
[----:B------:R-:W-:Y:S01]  /*5570*/  VIADD R26, R4, 0x10 ;  /* 0x00000010041a7836 */ /* 0x000fe20000000000 */
[----:B------:R-:W-:-:S13]  /*5580*/  ISETP.NE.AND P0, PT, R0, 0x65, PT ;  /* 0x000000650000780c */ /* 0x000fda0003f05270 */
[----:B0-----:R-:W-:Y:S05]  /*5590*/  WARPSYNC.COLLECTIVE R50, `(.L_x_234) ;  /* 0x0000000032087348 */ /* 0x001fea0003c00000 */
[----:B------:R1:W2:Y:S02]  /*55a0*/  SHFL.DOWN P1, R47, R49, R48, R27 ;  /* 0x08000030312f7389 */ /* 0x0002a4000002001b */
[----:B012---:R-:W-:Y:S05]  /*55b0*/  ENDCOLLECTIVE ;  /* 0x000000000000791b */ /* 0x007fea0003800000 */
.L_x_234:
[----:B------:R-:W0:Y:S01]  /*55c0*/  LDC.64 R30, c[0x0][0x3a8] ;  /* 0x0000ea00ff1e7b82 */ /* 0x000e220000000a00 */
[----:B------:R-:W-:Y:S01]  /*55d0*/  IMAD.MOV.U32 R49, RZ, RZ, R41 ;  /* 0x000000ffff317224 */ /* 0x000fe200078e0029 */
[----:B------:R-:W-:Y:S01]  /*55e0*/  IADD3 R28, P3, PT, R28, 0x80, RZ ;  /* 0x000000801c1c7810 */ /* 0x000fe20007f7e0ff */
[----:B------:R-:W-:-:S12]  /*55f0*/  IMAD.MOV.U32 R34, RZ, RZ, R47 ;  /* 0x000000ffff227224 */ /* 0x000fd800078e002f */
[----:B0-----:R-:W-:Y:S05]  /*5600*/  WARPSYNC.COLLECTIVE R50, `(.L_x_235) ;  /* 0x0000000032087348 */ /* 0x001fea0003c00000 */
[----:B------:R1:W2:Y:S02]  /*5610*/  SHFL.DOWN P1, R47, R49, R48, R27 ;  /* 0x08000030312f7389 */ /* 0x0002a4000002001b */
[----:B012---:R-:W-:Y:S05]  /*5620*/  ENDCOLLECTIVE ;  /* 0x000000000000791b */ /* 0x007fea0003800000 */
.L_x_235:
[----:B------:R-:W-:Y:S01]  /*5630*/  IMAD.X R29, RZ, RZ, R29, P3 ;  /* 0x000000ffff1d7224 */ /* 0x000fe200018e061d */
[----:B------:R-:W-:-:S05]  /*5640*/  IADD3 R30, P2, PT, R30, 0x200, RZ ;  /* 0x000002001e1e7810 */ /* 0x000fca0007f5e0ff */
[----:B------:R-:W-:Y:S02]  /*5650*/  IMAD.X R31, RZ, RZ, R31, P2 ;  /* 0x000000ffff1f7224 */ /* 0x000fe400010e061f */
[----:B------:R-:W-:Y:S02]  /*5660*/  IMAD.MOV.U32 R49, RZ, RZ, R6 ;  /* 0x000000ffff317224 */ /* 0x000fe400078e0006 */
[----:B------:R-:W-:-:S07]  /*5670*/  IMAD.MOV.U32 R35, RZ, RZ, R47 ;  /* 0x000000ffff237224 */ /* 0x000fce00078e002f */
[----:B------:R-:W-:Y:S05]  /*5680*/  WARPSYNC.COLLECTIVE R50, `(.L_x_236) ;  /* 0x0000000032087348 */ /* 0x000fea0003c00000 */
[----:B------:R0:W1:Y:S02]  /*5690*/  SHFL.DOWN P1, R47, R49, R48, R27 ;  /* 0x08000030312f7389 */ /* 0x000064000002001b */
[----:B01----:R-:W-:Y:S05]  /*56a0*/  ENDCOLLECTIVE ;  /* 0x000000000000791b */ /* 0x003fea0003800000 */
.L_x_236:
[----:B------:R-:W-:Y:S01]  /*56b0*/  DMUL R34, R34, R40 ;  /* 0x0000002822227228 */ /* 0x000fe20000000000 */
[----:B------:R-:W-:Y:S02]  /*56c0*/  IMAD.MOV.U32 R49, RZ, RZ, R7 ;  /* 0x000000ffff317224 */ /* 0x000fe400078e0007 */
[----:B------:R-:W-:-:S08]  /*56d0*/  IMAD.MOV.U32 R24, RZ, RZ, R47 ;  /* 0x000000ffff187224 */ /* 0x000fd000078e002f */
[----:B------:R-:W-:Y:S05]  /*56e0*/  WARPSYNC.COLLECTIVE R50, `(.L_x_237) ;  /* 0x0000000032087348 */ /* 0x000fea0003c00000 */
[----:B------:R0:W1:Y:S02]  /*56f0*/  SHFL.DOWN P1, R47, R49, R48, R27 ;  /* 0x08000030312f7389 */ /* 0x000064000002001b */
[----:B01----:R-:W-:Y:S05]  /*5700*/  ENDCOLLECTIVE ;  /* 0x000000000000791b */ /* 0x003fea0003800000 */
.L_x_237:
[----:B------:R-:W-:Y:S05]  /*5710*/  WARPSYNC.COLLECTIVE R50, `(.L_x_238) ;  /* 0x0000000032087348 */ /* 0x000fea0003c00000 */
[----:B------:R-:W-:Y:S01]  /*5720*/  VOTE.ALL P0, P0 ;  /* 0x0000000000ff7806 */ /* 0x000fe20000000000 */
[----:B------:R-:W-:-:S12]  /*5730*/  ENDCOLLECTIVE ;  /* 0x000000000000791b */ /* 0x000fd80003800000 */
.L_x_238:
        /* <DEDUP_REMOVED lines=10> */
.L_x_178:
[----:B------:R-:W-:Y:S01]  /*57e0*/  BSSY B1, `(.L_x_240) ;  /* 0x0000006000017945 */ /* 0x000fe20003800000 */
[----:B------:R-:W-:Y:S01]  /*57f0*/  PLOP3.LUT P0, PT, P0, PT, PT, 0x8, 0x80 ;  /* 0x000000000080781c */ /* 0x000fe2000070e170 */
[----:B------:R-:W-:-:S12]  /*5800*/  IMAD.MOV.U32 R50, RZ, RZ, -0x1 ;  /* 0xffffffffff327424 */ /* 0x000fd800078e00ff */
[----:B------:R-:W-:Y:S05]  /*5810*/  WARPSYNC.COLLECTIVE R50, `(.L_x_241) ;  /* 0x0000000032087348 */ /* 0x000fea0003c00000 */
[----:B------:R-:W-:Y:S01]  /*5820*/  VOTE.ANY P0, P0 ;  /* 0x0000000000ff7806 */ /* 0x000fe20000000100 */
[----:B------:R-:W-:-:S12]  /*5830*/  ENDCOLLECTIVE ;  /* 0x000000000000791b */ /* 0x000fd80003800000 */
.L_x_241:
[----:B------:R-:W-:Y:S05]  /*5840*/  BSYNC B1 ;  /* 0x0000000000017941 */ /* 0x000fea0003800000 */
.L_x_240:
[----:B------:R-:W-:Y:S05]  /*5850*/  BRA `(.L_x_242) ;  /* 0xffffffc000947947 */ /* 0x000fea000383ffff */
.L_x_183:
[----:B------:R-:W-:Y:S01]  /*5860*/  BSSY B1, `(.L_x_243) ;  /* 0x0000006000017945 */ /* 0x000fe20003800000 */
[----:B------:R-:W-:Y:S01]  /*5870*/  PLOP3.LUT P0, PT, P0, PT, PT, 0x8, 0x80 ;  /* 0x000000000080781c */ /* 0x000fe2000070e170 */
[----:B------:R-:W-:-:S12]  /*5880*/  IMAD.MOV.U32 R50, RZ, RZ, -0x1 ;  /* 0xffffffffff327424 */ /* 0x000fd800078e00ff */
[----:B01---5:R-:W-:Y:S05]  /*5890*/  WARPSYNC.COLLECTIVE R50, `(.L_x_244) ;  /* 0x0000000032087348 */ /* 0x023fea0003c00000 */
[----:B------:R-:W-:Y:S01]  /*58a0*/  VOTE.ANY R50, PT, P0 ;  /* 0x0000000000327806 */ /* 0x000fe200000e0100 */
[----:B01---5:R-:W-:Y:S06]  /*58b0*/  ENDCOLLECTIVE ;  /* 0x000000000000791b */ /* 0x023fec0003800000 */
.L_x_244:
[----:B------:R-:W-:Y:S05]  /*58c0*/  BSYNC B1 ;  /* 0x0000000000017941 */ /* 0x000fea0003800000 */
.L_x_243:
        /* <DEDUP_REMOVED lines=11> */
.L_x_245:
[----:B------:R-:W-:Y:S01]  /*5980*/  ISETP.GE.AND P0, PT, R4, R27, PT ;  /* 0x0000001b0400720c */ /* 0x000fe20003f06270 */
[----:B------:R-:W-:Y:S02]  /*5990*/  IMAD.MOV.U32 R49, RZ, RZ, R45 ;  /* 0x000000ffff317224 */ /* 0x000fe400078e002d */
[----:B------:R-:W-:-:S10]  /*59a0*/  IMAD.MOV.U32 R6, RZ, RZ, R47 ;  /* 0x000000ffff067224 */ /* 0x000fd400078e002f */
[----:B------:R-:W-:Y:S05]  /*59b0*/  WARPSYNC.COLLECTIVE R50, `(.L_x_246) ;  /* 0x0000000032087348 */ /* 0x000fea0003c00000 */
[----:B------:R0:W1:Y:S02]  /*59c0*/  SHFL.DOWN P1, R47, R49, R48, R27 ;  /* 0x08000030312f7389 */ /* 0x000064000002001b */
[----:B01----:R-:W-:Y:S05]  /*59d0*/  ENDCOLLECTIVE ;  /* 0x000000000000791b */ /* 0x003fea0003800000 */
.L_x_246:
[----:B------:R-:W-:Y:S02]  /*59e0*/  IMAD.MOV.U32 R49, RZ, RZ, R40 ;  /* 0x000000ffff317224 */ /* 0x000fe400078e0028 */
[----:B------:R-:W-:-:S07]  /*59f0*/  IMAD.MOV.U32 R7, RZ, RZ, R47 ;  /* 0x000000ffff077224 */ /* 0x000fce00078e002f */
[----:B------:R-:W-:Y:S05]  /*5a00*/  WARPSYNC.COLLECTIVE R50, `(.L_x_247) ;  /* 0x0000000032087348 */ /* 0x000fea0003c00000 */
[----:B------:R0:W1:Y:S02]  /*5a10*/  SHFL.DOWN P1, R47, R49, R48, R27 ;  /* 0x08000030312f7389 */ /* 0x000064000002001b */
[----:B01----:R-:W-:Y:S05]  /*5a20*/  ENDCOLLECTIVE ;  /* 0x000000000000791b */ /* 0x003fea0003800000 */
.L_x_247:
        /* <DEDUP_REMOVED lines=8> */
.L_x_248:
[----:B------:R-:W-:Y:S02]  /*5ab0*/  VIADD R48, R4, 0x2 ;  /* 0x0000000204307836 */ /* 0x000fe40000000000 */
[----:B------:R-:W-:Y:S01]  /*5ac0*/  IMAD.MOV.U32 R49, RZ, RZ, R6 ;  /* 0x000000ffff317224 */ /* 0x000fe200078e0006 */
[----:B------:R-:W-:-:S10]  /*5ad0*/  DFMA R46, R46, R44, R40 ;  /* 0x0000002c2e2e722b */ /* 0x000fd40000000028 */
[----:B------:R-:W-:Y:S02]  /*5ae0*/  FSEL R44, R46, R40, !P0 ;  /* 0x000000282e2c7208 */ /* 0x000fe40004000000 */
[----:B------:R-:W-:Y:S02]  /*5af0*/  FSEL R45, R47, R41, !P0 ;  /* 0x000000292f2d7208 */ /* 0x000fe40004000000 */
[----:B------:R-:W-:Y:S01]  /*5b00*/  ISETP.GT.AND P0, PT, R48, R27, PT ;  /* 0x0000001b3000720c */ /* 0x000fe20003f04270 */
[----:B------:R-:W-:-:S12]  /*5b10*/  IMAD.MOV.U32 R48, RZ, RZ, 0x2 ;  /* 0x00000002ff307424 */ /* 0x000fd800078e00ff */
[----:B------:R-:W-:Y:S05]  /*5b20*/  WARPSYNC.COLLECTIVE R50, `(.L_x_249) ;  /* 0x0000000032087348 */ /* 0x000fea0003c00000 */
[----:B------:R0:W1:Y:S02]  /*5b30*/  SHFL.DOWN P1, R47, R49, R48, R27 ;  /* 0x08000030312f7389 */ /* 0x000064000002001b */
[----:B01----:R-:W-:Y:S05]  /*5b40*/  ENDCOLLECTIVE ;  /* 0x000000000000791b */ /* 0x003fea0003800000 */
.L_x_249:
[----:B------:R-:W-:Y:S02]  /*5b50*/  IMAD.MOV.U32 R49, RZ, RZ, R7 ;  /* 0x000000ffff317224 */ /* 0x000fe400078e0007 */
[----:B------:R-:W-:-:S07]  /*5b60*/  IMAD.MOV.U32 R51, RZ, RZ, R47 ;  /* 0x000000ffff337224 */ /* 0x000fce00078e002f */
[----:B------:R-:W-:Y:S05]  /*5b70*/  WARPSYNC.COLLECTIVE R50, `(.L_x_250) ;  /* 0x0000000032087348 */ /* 0x000fea0003c00000 */
[----:B------:R0:W1:Y:S02]  /*5b80*/  SHFL.DOWN P1, R47, R49, R48, R27 ;  /* 0x08000030312f7389 */ /* 0x000064000002001b */
[----:B01----:R-:W-:Y:S05]  /*5b90*/  ENDCOLLECTIVE ;  /* 0x000000000000791b */ /* 0x003fea0003800000 */
.L_x_250:
[----:B------:R-:W-:Y:S02]  /*5ba0*/  IMAD.MOV.U32 R40, RZ, RZ, R51 ;  /* 0x000000ffff287224 */ /* 0x000fe400078e0033 */
[----:B------:R-:W-:Y:S02]  /*5bb0*/  IMAD.MOV.U32 R49, RZ, RZ, R44 ;  /* 0x000000ffff317224 */ /* 0x000fe400078e002c */
[----:B------:R-:W-:-:S07]  /*5bc0*/  IMAD.MOV.U32 R52, RZ, RZ, R47 ;  /* 0x000000ffff347224 */ /* 0x000fce00078e002f */
[----:B------:R-:W-:Y:S05]  /*5bd0*/  WARPSYNC.COLLECTIVE R50, `(.L_x_251) ;  /* 0x0000000032087348 */ /* 0x000fea0003c00000 */
[----:B------:R0:W1:Y:S02]  /*5be0*/  SHFL.DOWN P1, R47, R49, R48, R27 ;  /* 0x08000030312f7389 */ /* 0x000064000002001b */
[----:B01----:R-:W-:Y:S05]  /*5bf0*/  ENDCOLLECTIVE ;  /* 0x000000000000791b */ /* 0x003fea0003800000 */
.L_x_251:
[----:B------:R-:W-:Y:S02]  /*5c00*/  IMAD.MOV.U32 R41, RZ, RZ, R52 ;  /* 0x000000ffff297224 */ /* 0x000fe400078e0034 */
[----:B------:R-:W-:-:S04]  /*5c10*/  VIADD R52, R4, 0x4 ;  /* 0x0000000404347836 */ /* 0x000fc80000000000 */
        /* <DEDUP_REMOVED lines=8> */
.L_x_252:
[----:B------:R-:W-:Y:S02]  /*5ca0*/  IMAD.MOV.U32 R49, RZ, RZ, R40 ;  /* 0x000000ffff317224 */ /* 0x000fe400078e0028 */
[----:B------:R-:W-:Y:S01]  /*5cb0*/  IMAD.MOV.U32 R48, RZ, RZ, 0x4 ;  /* 0x00000004ff307424 */ /* 0x000fe200078e00ff */
[----:B------:R-:W-:-:S10]  /*5cc0*/  DFMA R46, R46, R6, R44 ;  /* 0x000000062e2e722b */ /* 0x000fd4000000002c */
[----:B------:R-:W-:-:S07]  /*5cd0*/  FSEL R45, R45, R47, P0 ;  /* 0x0000002f2d2d7208 */ /* 0x000fce0000000000 */
[----:B------:R-:W-:Y:S05]  /*5ce0*/  WARPSYNC.COLLECTIVE R50, `(.L_x_253) ;  /* 0x0000000032087348 */ /* 0x000fea0003c00000 */
[----:B------:R0:W1:Y:S02]  /*5cf0*/  SHFL.DOWN P1, R47, R49, R48, R27 ;  /* 0x08000030312f7389 */ /* 0x000064000002001b */
[----:B01----:R-:W-:Y:S05]  /*5d00*/  ENDCOLLECTIVE ;  /* 0x000000000000791b */ /* 0x003fea0003800000 */
.L_x_253:
[----:B------:R-:W-:Y:S02]  /*5d10*/  FSEL R44, R44, R46, P0 ;  /* 0x0000002e2c2c7208 */ /* 0x000fe40000000000 */
[----:B------:R-:W-:Y:S01]  /*5d20*/  ISETP.GT.AND P0, PT, R52, R27, PT ;  /* 0x0000001b3400720c */ /* 0x000fe20003f04270 */
[----:B------:R-:W-:Y:S02]  /*5d30*/  VIADD R52, R4, 0x8 ;  /* 0x0000000804347836 */ /* 0x000fe40000000000 */
[----:B------:R-:W-:Y:S02]  /*5d40*/  IMAD.MOV.U32 R49, RZ, RZ, R41 ;  /* 0x000000ffff317224 */ /* 0x000fe400078e0029 */
[----:B------:R-:W-:-:S08]  /*5d50*/  IMAD.MOV.U32 R6, RZ, RZ, R47 ;  /* 0x000000ffff067224 */ /* 0x000fd000078e002f */
[----:B------:R-:W-:Y:S05]  /*5d60*/  WARPSYNC.COLLECTIVE R50, `(.L_x_254) ;  /* 0x0000000032087348 */ /* 0x000fea0003c00000 */
[----:B------:R0:W1:Y:S02]  /*5d70*/  SHFL.DOWN P1, R47, R49, R48, R27 ;  /* 0x08000030312f7389 */ /* 0x000064000002001b */
[----:B01----:R-:W-:Y:S05]  /*5d80*/  ENDCOLLECTIVE ;  /* 0x000000000000791b */ /* 0x003fea0003800000 */
.L_x_254:
[----:B------:R-:W-:Y:S02]  /*5d90*/  IMAD.MOV.U32 R49, RZ, RZ, R44 ;  /* 0x000000ffff317224 */ /* 0x000fe400078e002c */
[----:B------:R-:W-:-:S07]  /*5da0*/  IMAD.MOV.U32 R7, RZ, RZ, R47 ;  /* 0x000000ffff077224 */ /* 0x000fce00078e002f */
[----:B------:R-:W-:Y:S05]  /*5db0*/  WARPSYNC.COLLECTIVE R50, `(.L_x_255) ;  /* 0x0000000032087348 */ /* 0x000fea0003c00000 */
[----:B------:R0:W1:Y:S02]  /*5dc0*/  SHFL.DOWN P1, R47, R49, R48, R27 ;  /* 0x08000030312f7389 */ /* 0x000064000002001b */
[----:B01----:R-:W-:Y:S05]  /*5dd0*/  ENDCOLLECTIVE ;  /* 0x000000000000791b */ /* 0x003fea0003800000 */
.L_x_255:
        /* <DEDUP_REMOVED lines=8> */
.L_x_256:
[----:B------:R-:W-:Y:S02]  /*5e60*/  IMAD.MOV.U32 R49, RZ, RZ, R6 ;  /* 0x000000ffff317224 */ /* 0x000fe400078e0006 */
[----:B------:R-:W-:Y:S01]  /*5e70*/  IMAD.MOV.U32 R48, RZ, RZ, 0x8 ;  /* 0x00000008ff307424 */ /* 0x000fe200078e00ff */
[----:B------:R-:W-:-:S10]  /*5e80*/  DFMA R46, R46, R40, R44 ;  /* 0x000000282e2e722b */ /* 0x000fd4000000002c */
[----:B------:R-:W-:-:S07]  /*5e90*/  FSEL R45, R45, R47, P0 ;  /* 0x0000002f2d2d7208 */ /* 0x000fce0000000000 */
[----:B------:R-:W-:Y:S05]  /*5ea0*/  WARPSYNC.COLLECTIVE R50, `(.L_x_257) ;  /* 0x0000000032087348 */ /* 0x000fea0003c00000 */
[----:B------:R0:W1:Y:S02]  /*5eb0*/  SHFL.DOWN P1, R47, R49, R48, R27 ;  /* 0x08000030312f7389 */ /* 0x000064000002001b */
[----:B01----:R-:W-:Y:S05]  /*5ec0*/  ENDCOLLECTIVE ;  /* 0x000000000000791b */ /* 0x003fea0003800000 */
.L_x_257:
[----:B------:R-:W-:Y:S02]  /*5ed0*/  FSEL R44, R44, R46, P0 ;  /* 0x0000002e2c2c7208 */ /* 0x000fe40000000000 */
[----:B------:R-:W-:Y:S01]  /*5ee0*/  ISETP.GT.AND P0, PT, R52, R27, PT ;  /* 0x0000001b3400720c */ /* 0x000fe20003f04270 */
[----:B------:R-:W-:Y:S02]  /*5ef0*/  IMAD.MOV.U32 R49, RZ, RZ, R7 ;  /* 0x000000ffff317224 */ /* 0x000fe400078e0007 */
[----:B------:R-:W-:-:S10]  /*5f00*/  IMAD.MOV.U32 R40, RZ, RZ, R47 ;  /* 0x000000ffff287224 */ /* 0x000fd400078e002f */
[----:B------:R-:W-:Y:S05]  /*5f10*/  WARPSYNC.COLLECTIVE R50, `(.L_x_258) ;  /* 0x0000000032087348 */ /* 0x000fea0003c00000 */
[----:B------:R0:W1:Y:S02]  /*5f20*/  SHFL.DOWN P1, R47, R49, R48, R27 ;  /* 0x08000030312f7389 */ /* 0x000064000002001b */
[----:B01----:R-:W-:Y:S05]  /*5f30*/  ENDCOLLECTIVE ;  /* 0x000000000000791b */ /* 0x003fea0003800000 */
.L_x_258:
[----:B------:R-:W-:Y:S02]  /*5f40*/  IMAD.MOV.U32 R49, RZ, RZ, R44 ;  /* 0x000000ffff317224 */ /* 0x000fe400078e002c */
[----:B------:R-:W-:-:S07]  /*5f50*/  IMAD.MOV.U32 R41, RZ, RZ, R47 ;  /* 0x000000ffff297224 */ /* 0x000fce00078e002f */
[----:B------:R-:W-:Y:S05]  /*5f60*/  WARPSYNC.COLLECTIVE R50, `(.L_x_259) ;  /* 0x0000000032087348 */ /* 0x000fea0003c00000 */
[----:B------:R0:W1:Y:S02]  /*5f70*/  SHFL.DOWN P1, R47, R49, R48, R27 ;  /* 0x08000030312f7389 */ /* 0x000064000002001b */
[----:B01----:R-:W-:Y:S05]  /*5f80*/  ENDCOLLECTIVE ;  /* 0x000000000000791b */ /* 0x003fea0003800000 */
.L_x_259:
        /* <DEDUP_REMOVED lines=8> */
.L_x_260:
[----:B------:R-:W-:Y:S02]  /*6010*/  IMAD.MOV.U32 R49, RZ, RZ, R40 ;  /* 0x000000ffff317224 */ /* 0x000fe400078e0028 */
[----:B------:R-:W-:Y:S01]  /*6020*/  IMAD.MOV.U32 R48, RZ, RZ, 0x10 ;  /* 0x00000010ff307424 */ /* 0x000fe200078e00ff */
[----:B------:R-:W-:-:S10]  /*6030*/  DFMA R46, R46, R6, R44 ;  /* 0x000000062e2e722b */ /* 0x000fd4000000002c */
[----:B------:R-:W-:-:S07]  /*6040*/  FSEL R7, R45, R47, P0 ;  /* 0x0000002f2d077208 */ /* 0x000fce0000000000 */
[----:B------:R-:W-:Y:S05]  /*6050*/  WARPSYNC.COLLECTIVE R50, `(.L_x_261) ;  /* 0x0000000032087348 */ /* 0x000fea0003c00000 */
[----:B------:R0:W1:Y:S02]  /*6060*/  SHFL.DOWN P1, R47, R49, R48, R27 ;  /* 0x08000030312f7389 */ /* 0x000064000002001b */
[----:B01----:R-:W-:Y:S05]  /*6070*/  ENDCOLLECTIVE ;  /* 0x000000000000791b */ /* 0x003fea0003800000 */
.L_x_261:
[----:B------:R-:W-:Y:S02]  /*6080*/  FSEL R6, R44, R46, P0 ;  /* 0x0000002e2c067208 */ /* 0x000fe40000000000 */
[----:B------:R-:W-:Y:S01]  /*6090*/  ISETP.GT.AND P0, PT, R26, R27, PT ;  /* 0x0000001b1a00720c */ /* 0x000fe20003f04270 */
[----:B------:R-:W-:Y:S02]  /*60a0*/  IMAD.MOV.U32 R49, RZ, RZ, R41 ;  /* 0x000000ffff317224 */ /* 0x000fe400078e0029 */
[----:B------:R-:W-:-:S10]  /*60b0*/  IMAD.MOV.U32 R44, RZ, RZ, R47 ;  /* 0x000000ffff2c7224 */ /* 0x000fd400078e002f */
[----:B------:R-:W-:Y:S05]  /*60c0*/  WARPSYNC.COLLECTIVE R50, `(.L_x_262) ;  /* 0x0000000032087348 */ /* 0x000fea0003c00000 */
[----:B------:R0:W1:Y:S02]  /*60d0*/  SHFL.DOWN P1, R47, R49, R48, R27 ;  /* 0x08000030312f7389 */ /* 0x000064000002001b */
[----:B01----:R-:W-:Y:S05]  /*60e0*/  ENDCOLLECTIVE ;  /* 0x000000000000791b */ /* 0x003fea0003800000 */
.L_x_262:
[----:B------:R-:W-:Y:S02]  /*60f0*/  IMAD.MOV.U32 R49, RZ, RZ, R6 ;  /* 0x000000ffff317224 */ /* 0x000fe400078e0006 */
[----:B------:R-:W-:-:S07]  /*6100*/  IMAD.MOV.U32 R45, RZ, RZ, R47 ;  /* 0x000000ffff2d7224 */ /* 0x000fce00078e002f */
[----:B------:R-:W-:Y:S05]  /*6110*/  WARPSYNC.COLLECTIVE R50, `(.L_x_263) ;  /* 0x0000000032087348 */ /* 0x000fea0003c00000 */
[----:B------:R0:W1:Y:S02]  /*6120*/  SHFL.DOWN P1, R47, R49, R48, R27 ;  /* 0x08000030312f7389 */ /* 0x000064000002001b */
[----:B01----:R-:W-:Y:S05]  /*6130*/  ENDCOLLECTIVE ;  /* 0x000000000000791b */ /* 0x003fea0003800000 */
.L_x_263:
[----:B------:R-:W-:Y:S01]  /*6140*/  DMUL R44, R44, R40 ;  /* 0x000000282c2c7228 */ /* 0x000fe20000000000 */
[----:B------:R-:W-:Y:S02]  /*6150*/  IMAD.MOV.U32 R49, RZ, RZ, R7 ;  /* 0x000000ffff317224 */ /* 0x000fe400078e0007 */
[----:B------:R-:W-:-:S08]  /*6160*/  IMAD.MOV.U32 R46, RZ, RZ, R47 ;  /* 0x000000ffff2e7224 */ /* 0x000fd000078e002f */
[----:B------:R-:W-:Y:S05]  /*6170*/  WARPSYNC.COLLECTIVE R50, `(.L_x_264) ;  /* 0x0000000032087348 */ /* 0x000fea0003c00000 */
[----:B------:R0:W1:Y:S02]  /*6180*/  SHFL.DOWN P1, R47, R49, R48, R27 ;  /* 0x08000030312f7389 */ /* 0x000064000002001b */
[----:B01----:R-:W-:Y:S05]  /*6190*/  ENDCOLLECTIVE ;  /* 0x000000000000791b */ /* 0x003fea0003800000 */
.L_x_264:
[----:B------:R-:W-:Y:S01]  /*61a0*/  DFMA R46, R46, R40, R6 ;  /* 0x000000282e2e722b */ /* 0x000fe20000000006 */
[----:B------:R-:W-:Y:S02]  /*61b0*/  FSEL R40, R40, R44, P0 ;  /* 0x0000002c28287208 */ /* 0x000fe40000000000 */
[----:B------:R-:W-:-:S07]  /*61c0*/  FSEL R41, R41, R45, P0 ;  /* 0x0000002d29297208 */ /* 0x000fce0000000000 */
[----:B------:R-:W-:Y:S01]  /*61d0*/  FSEL R6, R6, R46, P0 ;  /* 0x0000002e06067208 */ /* 0x000fe20000000000 */
[----:B------:R-:W-:Y:S01]  /*61e0*/  DMUL R40, R34, R40 ;  /* 0x0000002822287228 */ /* 0x000fe20000000000 */
[----:B------:R-:W-:Y:S02]  /*61f0*/  FSEL R7, R7, R47, P0 ;  /* 0x0000002f07077208 */ /* 0x000fe40000000000 */
[----:B------:R-:W-:-:S04]  /*6200*/  ISETP.NE.AND P0, PT, R0, 0x65, PT ;  /* 0x000000650000780c */ /* 0x000fc80003f05270 */
[----:B------:R-:W-:-:S03]  /*6210*/  DFMA R24, R34, R6, R24 ;  /* 0x000000062218722b */ /* 0x000fc60000000018 */
[----:B------:R-:W-:Y:S02]  /*6220*/  IMAD.MOV.U32 R34, RZ, RZ, R40 ;  /* 0x000000ffff227224 */ /* 0x000fe400078e0028 */
[----:B------:R-:W-:-:S07]  /*6230*/  IMAD.MOV.U32 R35, RZ, RZ, R41 ;  /* 0x000000ffff237224 */ /* 0x000fce00078e0029 */
[----:B------:R-:W-:Y:S05]  /*6240*/  WARPSYNC.COLLECTIVE R50, `(.L_x_265) ;  /* 0x0000000032087348 */ /* 0x000fea0003c00000 */
[----:B------:R-:W-:Y:S01]  /*6250*/  VOTE.ALL P0, P0 ;  /* 0x0000000000ff7806 */ /* 0x000fe20000000000 */
[----:B------:R-:W-:-:S12]  /*6260*/  ENDCOLLECTIVE ;  /* 0x000000000000791b */ /* 0x000fd80003800000 */
.L_x_265:
[----:B------:R-:W-:Y:S05]  /*6270*/  BRA `(.L_x_266) ;  /* 0xffffffbc00747947 */ /* 0x000fea000383ffff */
.L_x_197:
[----:B------:R-:W-:Y:S01]  /*6280*/  BSSY B0, `(.L_x_267) ;  /* 0x0000006000007945 */ /* 0x000fe20003800000 */
[----:B------:R-:W-:Y:S01]  /*6290*/  PLOP3.LUT P0, PT, P0, PT, PT, 0x8, 0x80 ;  /* 0x000000000080781c */ /* 0x000fe2000070e170 */
[----:B------:R-:W-:-:S12]  /*62a0*/  IMAD.MOV.U32 R50, RZ, RZ, -0x1 ;  /* 0xffffffffff327424 */ /* 0x000fd800078e00ff */
[----:B------:R-:W-:Y:S05]  /*62b0*/  WARPSYNC.COLLECTIVE R50, `(.L_x_268) ;  /* 0x0000000032087348 */ /* 0x000fea0003c00000 */
[----:B------:R-:W-:Y:S01]  /*62c0*/  VOTE.ANY P0, P0 ;  /* 0x0000000000ff7806 */ /* 0x000fe20000000100 */
[----:B------:R-:W-:-:S12]  /*62d0*/  ENDCOLLECTIVE ;  /* 0x000000000000791b */ /* 0x000fd80003800000 */
.L_x_268:
[----:B------:R-:W-:Y:S05]  /*62e0*/  BSYNC B0 ;  /* 0x0000000000007941 */ /* 0x000fea0003800000 */
.L_x_267:
[----:B------:R-:W-:Y:S05]  /*62f0*/  BRA `(.L_x_269) ;  /* 0xffffffd400787947 */ /* 0x000fea000383ffff */
.L_x_202:
[----:B------:R-:W2:Y:S01]  /*6300*/  S2R R26, SR_GEMASK ;  /* 0x00000000001a7919 */ /* 0x000ea20000003c00 */
[----:B------:R-:W-:Y:S01]  /*6310*/  BSSY B0, `(.L_x_270) ;  /* 0x0000006000007945 */ /* 0x000fe20003800000 */
[----:B------:R-:W-:Y:S01]  /*6320*/  PLOP3.LUT P0, PT, P0, PT, PT, 0x8, 0x80 ;  /* 0x000000000080781c */ /* 0x000fe2000070e170 */
[----:B------:R-:W-:-:S12]  /*6330*/  IMAD.MOV.U32 R50, RZ, RZ, -0x1 ;  /* 0xffffffffff327424 */ /* 0x000fd800078e00ff */
[----:B012--5:R-:W-:Y:S05]  /*6340*/  WARPSYNC.COLLECTIVE R50, `(.L_x_271) ;  /* 0x0000000032087348 */ /* 0x027fea0003c00000 */
[----:B------:R-:W-:Y:S01]  /*6350*/  VOTE.ANY R50, PT, P0 ;  /* 0x0000000000327806 */ /* 0x000fe200000e0100 */
[----:B012--5:R-:W-:Y:S06]  /*6360*/  ENDCOLLECTIVE ;  /* 0x000000000000791b */ /* 0x027fec0003800000 */
.L_x_271:
[----:B------:R-:W-:Y:S05]  /*6370*/  BSYNC B0 ;  /* 0x0000000000007941 */ /* 0x000fea0003800000 */
.L_x_270:
        /* <DEDUP_REMOVED lines=10> */
.L_x_272:
[----:B------:R-:W-:Y:S01]  /*6420*/  ISETP.GE.AND P0, PT, R39, R27, PT ;  /* 0x0000001b2700720c */ /* 0x000fe20003f06270 */
[----:B------:R-:W-:Y:S02]  /*6430*/  IMAD.MOV.U32 R49, RZ, RZ, R7 ;  /* 0x000000ffff317224 */ /* 0x000fe400078e0007 */
[----:B------:R-:W-:-:S10]  /*6440*/  IMAD.MOV.U32 R22, RZ, RZ, R47 ;  /* 0x000000ffff167224 */ /* 0x000fd400078e002f */
[----:B------:R-:W-:Y:S05]  /*6450*/  WARPSYNC.COLLECTIVE R50, `(.L_x_273) ;  /* 0x0000000032087348 */ /* 0x000fea0003c00000 */
[----:B------:R0:W1:Y:S02]  /*6460*/  SHFL.DOWN P1, R47, R49, R48, R27 ;  /* 0x08000030312f7389 */ /* 0x000064000002001b */
[----:B01----:R-:W-:Y:S05]  /*6470*/  ENDCOLLECTIVE ;  /* 0x000000000000791b */ /* 0x003fea0003800000 */
.L_x_273:
[----:B------:R-:W-:Y:S02]  /*6480*/  IMAD.MOV.U32 R49, RZ, RZ, R4 ;  /* 0x000000ffff317224 */ /* 0x000fe400078e0004 */
[----:B------:R-:W-:-:S07]  /*6490*/  IMAD.MOV.U32 R23, RZ, RZ, R47 ;  /* 0x000000ffff177224 */ /* 0x000fce00078e002f */
[----:B------:R-:W-:Y:S05]  /*64a0*/  WARPSYNC.COLLECTIVE R50, `(.L_x_274) ;  /* 0x0000000032087348 */ /* 0x000fea0003c00000 */
[----:B------:R0:W1:Y:S02]  /*64b0*/  SHFL.DOWN P1, R47, R49, R48, R27 ;  /* 0x08000030312f7389 */ /* 0x000064000002001b */
[----:B01----:R-:W-:Y:S05]  /*64c0*/  ENDCOLLECTIVE ;  /* 0x000000000000791b */ /* 0x003fea0003800000 */
.L_x_274:
        /* <DEDUP_REMOVED lines=8> */
.L_x_275:
[----:B------:R-:W-:Y:S02]  /*6550*/  IMAD.MOV.U32 R22, RZ, RZ, R21 ;  /* 0x000000ffff167224 */ /* 0x000fe400078e0015 */
[----:B------:R-:W-:Y:S02]  /*6560*/  IMAD.MOV.U32 R49, RZ, RZ, R40 ;  /* 0x000000ffff317224 */ /* 0x000fe400078e0028 */
[----:B------:R-:W-:Y:S02]  /*6570*/  IMAD.MOV.U32 R48, RZ, RZ, 0x2 ;  /* 0x00000002ff307424 */ /* 0x000fe400078e00ff */
[----:B------:R-:W-:-:S07]  /*6580*/  IMAD.MOV.U32 R23, RZ, RZ, R47 ;  /* 0x000000ffff177224 */ /* 0x000fce00078e002f */
[----:B------:R-:W-:Y:S05]  /*6590*/  WARPSYNC.COLLECTIVE R50, `(.L_x_276) ;  /* 0x0000000032087348 */ /* 0x000fea0003c00000 */
[----:B------:R0:W1:Y:S02]  /*65a0*/  SHFL.DOWN P1, R47, R49, R48, R27 ;  /* 0x08000030312f7389 */ /* 0x000064000002001b */
[----:B01----:R-:W-:Y:S05]  /*65b0*/  ENDCOLLECTIVE ;  /* 0x000000000000791b */ /* 0x003fea0003800000 */
.L_x_276:
[----:B------:R-:W-:Y:S01]  /*65c0*/  DFMA R22, R22, R6, R4 ;  /* 0x000000061616722b */ /* 0x000fe20000000004 */
[----:B------:R-:W-:-:S09]  /*65d0*/  IMAD.MOV.U32 R49, RZ, RZ, R41 ;  /* 0x000000ffff317224 */ /* 0x000fd200078e0029 */
[----:B------:R-:W-:Y:S01]  /*65e0*/  FSEL R30, R22, R4, !P0 ;  /* 0x00000004161e7208 */ /* 0x000fe20004000000 */
[----:B------:R-:W-:Y:S01]  /*65f0*/  VIADD R22, R39, 0x4 ;  /* 0x0000000427167836 */ /* 0x000fe20000000000 */
[----:B------:R-:W-:Y:S01]  /*6600*/  FSEL R31, R23, R5, !P0 ;  /* 0x00000005171f7208 */ /* 0x000fe20004000000 */
[----:B------:R-:W-:-:S05]  /*6610*/  VIADD R23, R39, 0x2 ;  /* 0x0000000227177836 */ /* 0x000fca0000000000 */
[----:B------:R-:W-:Y:S01]  /*6620*/  ISETP.GT.AND P0, PT, R23, R27, PT ;  /* 0x0000001b1700720c */ /* 0x000fe20003f04270 */
[----:B------:R-:W-:-:S12]  /*6630*/  IMAD.MOV.U32 R6, RZ, RZ, R47 ;  /* 0x000000ffff067224 */ /* 0x000fd800078e002f */
[----:B------:R-:W-:Y:S05]  /*6640*/  WARPSYNC.COLLECTIVE R50, `(.L_x_277) ;  /* 0x0000000032087348 */ /* 0x000fea0003c00000 */
[----:B------:R0:W1:Y:S02]  /*6650*/  SHFL.DOWN P1, R47, R49, R48, R27 ;  /* 0x08000030312f7389 */ /* 0x000064000002001b */
[----:B01----:R-:W-:Y:S05]  /*6660*/  ENDCOLLECTIVE ;  /* 0x000000000000791b */ /* 0x003fea0003800000 */
.L_x_277:
[----:B------:R-:W-:Y:S02]  /*6670*/  IMAD.MOV.U32 R49, RZ, RZ, R30 ;  /* 0x000000ffff317224 */ /* 0x000fe400078e001e */
[----:B------:R-:W-:-:S07]  /*6680*/  IMAD.MOV.U32 R7, RZ, RZ, R47 ;  /* 0x000000ffff077224 */ /* 0x000fce00078e002f */
[----:B------:R-:W-:Y:S05]  /*6690*/  WARPSYNC.COLLECTIVE R50, `(.L_x_278) ;  /* 0x0000000032087348 */ /* 0x000fea0003c00000 */
[----:B------:R0:W1:Y:S02]  /*66a0*/  SHFL.DOWN P1, R47, R49, R48, R27 ;  /* 0x08000030312f7389 */ /* 0x000064000002001b */
[----:B01----:R-:W-:Y:S05]  /*66b0*/  ENDCOLLECTIVE ;  /* 0x000000000000791b */ /* 0x003fea0003800000 */
.L_x_278:
[----:B------:R-:W-:Y:S01]  /*66c0*/  DMUL R6, R6, R40 ;  /* 0x0000002806067228 */ /* 0x000fe20000000000 */
[----:B------:R-:W-:Y:S02]  /*66d0*/  IMAD.MOV.U32 R49, RZ, RZ, R31 ;  /* 0x000000ffff317224 */ /* 0x000fe400078e001f */
[----:B------:R-:W-:-:S08]  /*66e0*/  IMAD.MOV.U32 R4, RZ, RZ, R47 ;  /* 0x000000ffff047224 */ /* 0x000fd000078e002f */
[----:B------:R-:W-:Y:S05]  /*66f0*/  WARPSYNC.COLLECTIVE R50, `(.L_x_279) ;  /* 0x0000000032087348 */ /* 0x000fea0003c00000 */
[----:B------:R0:W1:Y:S02]  /*6700*/  SHFL.DOWN P1, R47, R49, R48, R27 ;  /* 0x08000030312f7389 */ /* 0x000064000002001b */
[----:B01----:R-:W-:Y:S05]  /*6710*/  ENDCOLLECTIVE ;  /* 0x000000000000791b */ /* 0x003fea0003800000 */
.L_x_279:
        /* <DEDUP_REMOVED lines=10> */
.L_x_280:
[----:B------:R-:W-:Y:S02]  /*67c0*/  FSEL R3, R31, R5, P0 ;  /* 0x000000051f037208 */ /* 0x000fe40000000000 */
[----:B------:R-:W-:-:S03]  /*67d0*/  ISETP.GT.AND P0, PT, R22, R27, PT ;  /* 0x0000001b1600720c */ /* 0x000fc60003f04270 */
[----:B------:R-:W-:Y:S02]  /*67e0*/  IMAD.MOV.U32 R31, RZ, RZ, R3 ;  /* 0x000000ffff1f7224 */ /* 0x000fe400078e0003 */
[----:B------:R-:W-:Y:S02]  /*67f0*/  IMAD.MOV.U32 R49, RZ, RZ, R41 ;  /* 0x000000ffff317224 */ /* 0x000fe400078e0029 */
[----:B------:R-:W-:-:S07]  /*6800*/  IMAD.MOV.U32 R36, RZ, RZ, R47 ;  /* 0x000000ffff247224 */ /* 0x000fce00078e002f */
[----:B------:R-:W-:Y:S05]  /*6810*/  WARPSYNC.COLLECTIVE R50, `(.L_x_281) ;  /* 0x0000000032087348 */ /* 0x000fea0003c00000 */
[----:B------:R0:W1:Y:S02]  /*6820*/  SHFL.DOWN P1, R47, R49, R48, R27 ;  /* 0x08000030312f7389 */ /* 0x000064000002001b */
[----:B01----:R-:W-:Y:S05]  /*6830*/  ENDCOLLECTIVE ;  /* 0x000000000000791b */ /* 0x003fea0003800000 */
.L_x_281:
[----:B------:R-:W-:Y:S02]  /*6840*/  IMAD.MOV.U32 R49, RZ, RZ, R30 ;  /* 0x000000ffff317224 */ /* 0x000fe400078e001e */
[----:B------:R-:W-:-:S07]  /*6850*/  IMAD.MOV.U32 R37, RZ, RZ, R47 ;  /* 0x000000ffff257224 */ /* 0x000fce00078e002f */
[----:B------:R-:W-:Y:S05]  /*6860*/  WARPSYNC.COLLECTIVE R50, `(.L_x_282) ;  /* 0x0000000032087348 */ /* 0x000fea0003c00000 */
[----:B------:R0:W1:Y:S02]  /*6870*/  SHFL.DOWN P1, R47, R49, R48, R27 ;  /* 0x08000030312f7389 */ /* 0x000064000002001b */
[----:B01----:R-:W-:Y:S05]  /*6880*/  ENDCOLLECTIVE ;  /* 0x000000000000791b */ /* 0x003fea0003800000 */
.L_x_282:
[----:B------:R-:W-:Y:S01]  /*6890*/  DMUL R36, R36, R40 ;  /* 0x0000002824247228 */ /* 0x000fe20000000000 */
[----:B------:R-:W-:Y:S02]  /*68a0*/  IMAD.MOV.U32 R49, RZ, RZ, R3 ;  /* 0x000000ffff317224 */ /* 0x000fe400078e0003 */
[----:B------:R-:W-:-:S08]  /*68b0*/  IMAD.MOV.U32 R21, RZ, RZ, R47 ;  /* 0x000000ffff157224 */ /* 0x000fd000078e002f */
[----:B------:R-:W-:Y:S05]  /*68c0*/  WARPSYNC.COLLECTIVE R50, `(.L_x_283) ;  /* 0x0000000032087348 */ /* 0x000fea0003c00000 */
[----:B------:R0:W1:Y:S02]  /*68d0*/  SHFL.DOWN P1, R47, R49, R48, R27 ;  /* 0x08000030312f7389 */ /* 0x000064000002001b */
[----:B01----:R-:W-:Y:S05]  /*68e0*/  ENDCOLLECTIVE ;  /* 0x000000000000791b */ /* 0x003fea0003800000 */
.L_x_283:
[----:B------:R-:W-:Y:S02]  /*68f0*/  IMAD.MOV.U32 R4, RZ, RZ, R21 ;  /* 0x000000ffff047224 */ /* 0x000fe400078e0015 */
[----:B------:R-:W-:Y:S02]  /*6900*/  VIADD R21, R39, 0x8 ;  /* 0x0000000827157836 */ /* 0x000fe40000000000 */
        /* <DEDUP_REMOVED lines=10> */
.L_x_284:
[----:B------:R-:W-:Y:S02]  /*69b0*/  FSEL R3, R3, R5, P0 ;  /* 0x0000000503037208 */ /* 0x000fe40000000000 */
[----:B------:R-:W-:Y:S01]  /*69c0*/  ISETP.NE.AND P0, PT, R20, 0x65, PT ;  /* 0x000000651400780c */ /* 0x000fe20003f05270 */
[----:B------:R-:W-:Y:S02]  /*69d0*/  VIADD R20, R39, 0x10 ;  /* 0x0000001027147836 */ /* 0x000fe40000000000 */
[----:B------:R-:W-:Y:S02]  /*69e0*/  IMAD.MOV.U32 R31, RZ, RZ, R3 ;  /* 0x000000ffff1f7224 */ /* 0x000fe400078e0003 */
[----:B------:R-:W-:Y:S02]  /*69f0*/  IMAD.MOV.U32 R49, RZ, RZ, R41 ;  /* 0x000000ffff317224 */ /* 0x000fe400078e0029 */
[----:B------:R-:W-:-:S07]  /*6a00*/  IMAD.MOV.U32 R4, RZ, RZ, R47 ;  /* 0x000000ffff047224 */ /* 0x000fce00078e002f */
[----:B------:R-:W-:Y:S05]  /*6a10*/  WARPSYNC.COLLECTIVE R50, `(.L_x_285) ;  /* 0x0000000032087348 */ /* 0x000fea0003c00000 */
[----:B------:R0:W1:Y:S02]  /*6a20*/  SHFL.DOWN P1, R47, R49, R48, R27 ;  /* 0x08000030312f7389 */ /* 0x000064000002001b */
[----:B01----:R-:W-:Y:S05]  /*6a30*/  ENDCOLLECTIVE ;  /* 0x000000000000791b */ /* 0x003fea0003800000 */
.L_x_285:
[----:B------:R-:W-:Y:S02]  /*6a40*/  IMAD.MOV.U32 R49, RZ, RZ, R30 ;  /* 0x000000ffff317224 */ /* 0x000fe400078e001e */
[----:B------:R-:W-:-:S07]  /*6a50*/  IMAD.MOV.U32 R5, RZ, RZ, R47 ;  /* 0x000000ffff057224 */ /* 0x000fce00078e002f */
[----:B------:R-:W-:Y:S05]  /*6a60*/  WARPSYNC.COLLECTIVE R50, `(.L_x_286) ;  /* 0x0000000032087348 */ /* 0x000fea0003c00000 */
[----:B------:R0:W1:Y:S02]  /*6a70*/  SHFL.DOWN P1, R47, R49, R48, R27 ;  /* 0x08000030312f7389 */ /* 0x000064000002001b */
[----:B01----:R-:W-:Y:S05]  /*6a80*/  ENDCOLLECTIVE ;  /* 0x000000000000791b */ /* 0x003fea0003800000 */
.L_x_286:
[----:B------:R-:W-:Y:S01]  /*6a90*/  DMUL R4, R4, R40 ;  /* 0x0000002804047228 */ /* 0x000fe20000000000 */
[----:B------:R-:W-:Y:S02]  /*6aa0*/  IMAD.MOV.U32 R49, RZ, RZ, R3 ;  /* 0x000000ffff317224 */ /* 0x000fe400078e0003 */
[----:B------:R-:W-:-:S08]  /*6ab0*/  IMAD.MOV.U32 R36, RZ, RZ, R47 ;  /* 0x000000ffff247224 */ /* 0x000fd000078e002f */
[----:B------:R-:W-:Y:S05]  /*6ac0*/  WARPSYNC.COLLECTIVE R50, `(.L_x_287) ;  /* 0x0000000032087348 */ /* 0x000fea0003c00000 */
[----:B------:R0:W1:Y:S02]  /*6ad0*/  SHFL.DOWN P1, R47, R49, R48, R27 ;  /* 0x08000030312f7389 */ /* 0x000064000002001b */
[----:B01----:R-:W-:Y:S05]  /*6ae0*/  ENDCOLLECTIVE ;  /* 0x000000000000791b */ /* 0x003fea0003800000 */
.L_x_287:
[----:B------:R-:W-:Y:S02]  /*6af0*/  IMAD.MOV.U32 R6, RZ, RZ, R36 ;  /* 0x000000ffff067224 */ /* 0x000fe400078e0024 */
[----:B------:R-:W-:Y:S02]  /*6b00*/  IMAD.MOV.U32 R48, RZ, RZ, 0x10 ;  /* 0x00000010ff307424 */ /* 0x000fe400078e00ff */
[----:B------:R-:W-:Y:S01]  /*6b10*/  IMAD.MOV.U32 R37, RZ, RZ, R47 ;  /* 0x000000ffff257224 */ /* 0x000fe200078e002f */
[----:B------:R-:W-:-:S03]  /*6b20*/  ISETP.GT.AND P1, PT, R21, R27, PT ;  /* 0x0000001b1500720c */ /* 0x000fc60003f24270 */
[----:B------:R-:W-:Y:S01]  /*6b30*/  IMAD.MOV.U32 R7, RZ, RZ, R37 ;  /* 0x000000ffff077224 */ /* 0x000fe200078e0025 */
[----:B------:R-:W-:-:S05]  /*6b40*/  FSEL R5, R41, R5, P1 ;  /* 0x0000000529057208 */ /* 0x000fca0000800000 */
[----:B------:R-:W-:Y:S01]  /*6b50*/  DFMA R6, R6, R40, R30 ;  /* 0x000000280606722b */ /* 0x000fe2000000001e */
[----:B------:R-:W-:Y:S01]  /*6b60*/  FSEL R40, R40, R4, P1 ;  /* 0x0000000428287208 */ /* 0x000fe20000800000 */
[----:B------:R-:W-:-:S04]  /*6b70*/  IMAD.MOV.U32 R41, RZ, RZ, R5 ;  /* 0x000000ffff297224 */ /* 0x000fc800078e0005 */
[----:B------:R-:W-:-:S04]  /*6b80*/  IMAD.MOV.U32 R49, RZ, RZ, R40 ;  /* 0x000000ffff317224 */ /* 0x000fc800078e0028 */
[----:B------:R-:W-:Y:S02]  /*6b90*/  FSEL R4, R30, R6, P1 ;  /* 0x000000061e047208 */ /* 0x000fe40000800000 */
[----:B------:R-:W-:-:S07]  /*6ba0*/  FSEL R3, R3, R7, P1 ;  /* 0x0000000703037208 */ /* 0x000fce0000800000 */
[----:B------:R-:W-:Y:S05]  /*6bb0*/  WARPSYNC.COLLECTIVE R50, `(.L_x_288) ;  /* 0x0000000032087348 */ /* 0x000fea0003c00000 */
[----:B------:R0:W1:Y:S02]  /*6bc0*/  SHFL.DOWN P1, R47, R49, R48, R27 ;  /* 0x08000030312f7389 */ /* 0x000064000002001b */
[----:B01----:R-:W-:Y:S05]  /*6bd0*/  ENDCOLLECTIVE ;  /* 0x000000000000791b */ /* 0x003fea0003800000 */
.L_x_288:
[----:B------:R-:W-:Y:S02]  /*6be0*/  IMAD.MOV.U32 R6, RZ, RZ, R4 ;  /* 0x000000ffff067224 */ /* 0x000fe400078e0004 */
[----:B------:R-:W-:Y:S02]  /*6bf0*/  IMAD.MOV.U32 R7, RZ, RZ, R3 ;  /* 0x000000ffff077224 */ /* 0x000fe400078e0003 */
[----:B------:R-:W-:Y:S02]  /*6c00*/  IMAD.MOV.U32 R49, RZ, RZ, R5 ;  /* 0x000000ffff317224 */ /* 0x000fe400078e0005 */
[----:B------:R-:W-:-:S07]  /*6c10*/  IMAD.MOV.U32 R30, RZ, RZ, R47 ;  /* 0x000000ffff1e7224 */ /* 0x000fce00078e002f */
[----:B------:R-:W-:Y:S05]  /*6c20*/  WARPSYNC.COLLECTIVE R50, `(.L_x_289) ;  /* 0x0000000032087348 */ /* 0x000fea0003c00000 */
[----:B------:R0:W1:Y:S02]  /*6c30*/  SHFL.DOWN P1, R47, R49, R48, R27 ;  /* 0x08000030312f7389 */ /* 0x000064000002001b */
[----:B01----:R-:W-:Y:S05]  /*6c40*/  ENDCOLLECTIVE ;  /* 0x000000000000791b */ /* 0x003fea0003800000 */
.L_x_289:
[----:B------:R-:W-:Y:S02]  /*6c50*/  IMAD.MOV.U32 R49, RZ, RZ, R4 ;  /* 0x000000ffff317224 */ /* 0x000fe400078e0004 */
[----:B------:R-:W-:-:S07]  /*6c60*/  IMAD.MOV.U32 R31, RZ, RZ, R47 ;  /* 0x000000ffff1f7224 */ /* 0x000fce00078e002f */
[----:B------:R-:W-:Y:S05]  /*6c70*/  WARPSYNC.COLLECTIVE R50, `(.L_x_290) ;  /* 0x0000000032087348 */ /* 0x000fea0003c00000 */
[----:B------:R0:W1:Y:S02]  /*6c80*/  SHFL.DOWN P1, R47, R49, R48, R27 ;  /* 0x08000030312f7389 */ /* 0x000064000002001b */
[----:B01----:R-:W-:Y:S05]  /*6c90*/  ENDCOLLECTIVE ;  /* 0x000000000000791b */ /* 0x003fea0003800000 */
.L_x_290:
[----:B------:R-:W-:Y:S01]  /*6ca0*/  DMUL R30, R30, R40 ;  /* 0x000000281e1e7228 */ /* 0x000fe20000000000 */
[----:B------:R-:W-:Y:S02]  /*6cb0*/  IMAD.MOV.U32 R49, RZ, RZ, R3 ;  /* 0x000000ffff317224 */ /* 0x000fe400078e0003 */
[----:B------:R-:W-:-:S08]  /*6cc0*/  IMAD.MOV.U32 R42, RZ, RZ, R47 ;  /* 0x000000ffff2a7224 */ /* 0x000fd000078e002f */
[----:B------:R-:W-:Y:S05]  /*6cd0*/  WARPSYNC.COLLECTIVE R50, `(.L_x_291) ;  /* 0x0000000032087348 */ /* 0x000fea0003c00000 */
[----:B------:R0:W1:Y:S02]  /*6ce0*/  SHFL.DOWN P1, R47, R49, R48, R27 ;  /* 0x08000030312f7389 */ /* 0x000064000002001b */
[----:B01----:R-:W-:Y:S05]  /*6cf0*/  ENDCOLLECTIVE ;  /* 0x000000000000791b */ /* 0x003fea0003800000 */
.L_x_291:
[----:B------:R-:W-:Y:S05]  /*6d00*/  WARPSYNC.COLLECTIVE R50, `(.L_x_292) ;  /* 0x0000000032087348 */ /* 0x000fea0003c00000 */
[----:B------:R-:W-:Y:S01]  /*6d10*/  VOTE.ALL P0, P0 ;  /* 0x0000000000ff7806 */ /* 0x000fe20000000000 */
[----:B------:R-:W-:-:S12]  /*6d20*/  ENDCOLLECTIVE ;  /* 0x000000000000791b */ /* 0x000fd80003800000 */
.L_x_292:
[----:B------:R-:W-:Y:S02]  /*6d30*/  IMAD.MOV.U32 R36, RZ, RZ, R42 ;  /* 0x000000ffff247224 */ /* 0x000fe400078e002a */
[----:B------:R-:W-:Y:S01]  /*6d40*/  IMAD.MOV.U32 R43, RZ, RZ, R47 ;  /* 0x000000ffff2b7224 */ /* 0x000fe200078e002f */
[----:B------:R-:W-:-:S03]  /*6d50*/  ISETP.GT.AND P1, PT, R20, R27, PT ;  /* 0x0000001b1400720c */ /* 0x000fc60003f24270 */
[----:B------:R-:W-:Y:S01]  /*6d60*/  IMAD.MOV.U32 R37, RZ, RZ, R43 ;  /* 0x000000ffff257224 */ /* 0x000fe200078e002b */
[----:B------:R-:W-:Y:S02]  /*6d70*/  FSEL R31, R5, R31, P1 ;  /* 0x0000001f051f7208 */ /* 0x000fe40000800000 */
[----:B------:R-:W-:-:S03]  /*6d80*/  FSEL R30, R40, R30, P1 ;  /* 0x0000001e281e7208 */ /* 0x000fc60000800000 */
[----:B------:R-:W-:Y:S01]  /*6d90*/  DFMA R36, R36, R40, R6 ;  /* 0x000000282424722b */ /* 0x000fe20000000006 */
[----:B------:R-:W0:Y:S09]  /*6da0*/  LDC.64 R6, c[0x0][0x3b0] ;  /* 0x0000ec00ff067b82 */ /* 0x000e320000000a00 */
[----:B------:R-:W-:-:S02]  /*6db0*/  FSEL R4, R4, R36, P1 ;  /* 0x0000002404047208 */ /* 0x000fc40000800000 */
[----:B------:R-:W-:Y:S02]  /*6dc0*/  FSEL R5, R3, R37, P1 ;  /* 0x0000002503057208 */ /* 0x000fe40000800000 */
[----:B0-----:R-:W-:-:S05]  /*6dd0*/  IADD3 R6, P2, PT, R6, 0x200, RZ ;  /* 0x0000020006067810 */ /* 0x001fca0007f5e0ff */
[----:B------:R-:W-:Y:S01]  /*6de0*/  IMAD.X R7, RZ, RZ, R7, P2 ;  /* 0x000000ffff077224 */ /* 0x000fe200010e0607 */
[----:B------:R-:W-:Y:S07]  /*6df0*/  BRA `(.L_x_293) ;  /* 0xffffffd000547947 */ /* 0x000fee000383ffff */
.L_x_204:
[----:B------:R-:W-:Y:S01]  /*6e00*/  BSSY B0, `(.L_x_294) ;  /* 0x0000006000007945 */ /* 0x000fe20003800000 */
[----:B------:R-:W-:Y:S01]  /*6e10*/  PLOP3.LUT P0, PT, P0, PT, PT, 0x8, 0x80 ;  /* 0x000000000080781c */ /* 0x000fe2000070e170 */
[----:B------:R-:W-:-:S12]  /*6e20*/  IMAD.MOV.U32 R50, RZ, RZ, -0x1 ;  /* 0xffffffffff327424 */ /* 0x000fd800078e00ff */
[----:B------:R-:W-:Y:S05]  /*6e30*/  WARPSYNC.COLLECTIVE R50, `(.L_x_295) ;  /* 0x0000000032087348 */ /* 0x000fea0003c00000 */
[----:B------:R-:W-:Y:S01]  /*6e40*/  VOTE.ANY P0, P0 ;  /* 0x0000000000ff7806 */ /* 0x000fe20000000100 */
[----:B------:R-:W-:-:S12]  /*6e50*/  ENDCOLLECTIVE ;  /* 0x000000000000791b */ /* 0x000fd80003800000 */
.L_x_295:
[----:B------:R-:W-:Y:S05]  /*6e60*/  BSYNC B0 ;  /* 0x0000000000007941 */ /* 0x000fea0003800000 */
.L_x_294:
[----:B------:R-:W-:Y:S05]  /*6e70*/  BRA `(.L_x_296) ;  /* 0xffffffd0006c7947 */ /* 0x000fea000383ffff */
.L_x_209:
[----:B------:R-:W-:Y:S01]  /*6e80*/  BSSY B0, `(.L_x_297) ;  /* 0x0000006000007945 */ /* 0x000fe20003800000 */
[----:B------:R-:W-:Y:S01]  /*6e90*/  PLOP3.LUT P0, PT, P0, PT, PT, 0x8, 0x80 ;  /* 0x000000000080781c */ /* 0x000fe2000070e170 */
[----:B------:R-:W-:-:S12]  /*6ea0*/  IMAD.MOV.U32 R50, RZ, RZ, -0x1 ;  /* 0xffffffffff327424 */ /* 0x000fd800078e00ff */
[----:B01---5:R-:W-:Y:S05]  /*6eb0*/  WARPSYNC.COLLECTIVE R50, `(.L_x_298) ;  /* 0x0000000032087348 */ /* 0x023fea0003c00000 */
[----:B------:R-:W-:Y:S01]  /*6ec0*/  VOTE.ANY R50, PT, P0 ;  /* 0x0000000000327806 */ /* 0x000fe200000e0100 */
[----:B01---5:R-:W-:Y:S06]  /*6ed0*/  ENDCOLLECTIVE ;  /* 0x000000000000791b */ /* 0x023fec0003800000 */
.L_x_298:
[----:B------:R-:W-:Y:S05]  /*6ee0*/  BSYNC B0 ;  /* 0x0000000000007941 */ /* 0x000fea0003800000 */
.L_x_297:
        /* <DEDUP_REMOVED lines=11> */
.L_x_299:
[----:B------:R-:W-:Y:S01]  /*6fa0*/  ISETP.GE.AND P0, PT, R39, R27, PT ;  /* 0x0000001b2700720c */ /* 0x000fe20003f06270 */
[----:B------:R-:W-:Y:S02]  /*6fb0*/  IMAD.MOV.U32 R49, RZ, RZ, R41 ;  /* 0x000000ffff317224 */ /* 0x000fe400078e0029 */
[----:B------:R-:W-:-:S10]  /*6fc0*/  IMAD.MOV.U32 R44, RZ, RZ, R47 ;  /* 0x000000ffff2c7224 */ /* 0x000fd400078e002f */
[----:B------:R-:W-:Y:S05]  /*6fd0*/  WARPSYNC.COLLECTIVE R50, `(.L_x_300) ;  /* 0x0000000032087348 */ /* 0x000fea0003c00000 */
[----:B------:R0:W1:Y:S02]  /*6fe0*/  SHFL.DOWN P1, R47, R49, R48, R27 ;  /* 0x08000030312f7389 */ /* 0x000064000002001b */
[----:B01----:R-:W-:Y:S05]  /*6ff0*/  ENDCOLLECTIVE ;  /* 0x000000000000791b */ /* 0x003fea0003800000 */
.L_x_300:
[----:B------:R-:W-:Y:S02]  /*7000*/  IMAD.MOV.U32 R49, RZ, RZ, R36 ;  /* 0x000000ffff317224 */ /* 0x000fe400078e0024 */
[----:B------:R-:W-:-:S07]  /*7010*/  IMAD.MOV.U32 R45, RZ, RZ, R47 ;  /* 0x000000ffff2d7224 */ /* 0x000fce00078e002f */
[----:B------:R-:W-:Y:S05]  /*7020*/  WARPSYNC.COLLECTIVE R50, `(.L_x_301) ;  /* 0x0000000032087348 */ /* 0x000fea0003c00000 */
[----:B------:R0:W1:Y:S02]  /*7030*/  SHFL.DOWN P1, R47, R49, R48, R27 ;  /* 0x08000030312f7389 */ /* 0x000064000002001b */
[----:B01----:R-:W-:Y:S05]  /*7040*/  ENDCOLLECTIVE ;  /* 0x000000000000791b */ /* 0x003fea0003800000 */
.L_x_301:
        /* <DEDUP_REMOVED lines=8> */
.L_x_302:
[----:B------:R-:W-:Y:S02]  /*70d0*/  IMAD.MOV.U32 R49, RZ, RZ, R44 ;  /* 0x000000ffff317224 */ /* 0x000fe400078e002c */
[----:B------:R-:W-:Y:S02]  /*70e0*/  IMAD.MOV.U32 R48, RZ, RZ, 0x2 ;  /* 0x00000002ff307424 */ /* 0x000fe400078e00ff */
[----:B------:R-:W-:-:S07]  /*70f0*/  IMAD.MOV.U32 R43, RZ, RZ, R47 ;  /* 0x000000ffff2b7224 */ /* 0x000fce00078e002f */
[----:B------:R-:W-:Y:S05]  /*7100*/  WARPSYNC.COLLECTIVE R50, `(.L_x_303) ;  /* 0x0000000032087348 */ /* 0x000fea0003c00000 */
[----:B------:R0:W1:Y:S02]  /*7110*/  SHFL.DOWN P1, R47, R49, R48, R27 ;  /* 0x08000030312f7389 */ /* 0x000064000002001b */
[----:B01----:R-:W-:Y:S05]  /*7120*/  ENDCOLLECTIVE ;  /* 0x000000000000791b */ /* 0x003fea0003800000 */
.L_x_303:
[----:B------:R-:W-:Y:S01]  /*7130*/  DFMA R42, R42, R40, R36 ;  /* 0x000000282a2a722b */ /* 0x000fe20000000024 */
[----:B------:R-:W-:-:S09]  /*7140*/  IMAD.MOV.U32 R49, RZ, RZ, R45 ;  /* 0x000000ffff317224 */ /* 0x000fd200078e002d */
[----:B------:R-:W-:Y:S02]  /*7150*/  FSEL R42, R42, R36, !P0 ;  /* 0x000000242a2a7208 */ /* 0x000fe40004000000 */
[----:B------:R-:W-:Y:S01]  /*7160*/  FSEL R43, R43, R37, !P0 ;  /* 0x000000252b2b7208 */ /* 0x000fe20004000000 */
[----:B------:R-:W-:Y:S01]  /*7170*/  IMAD.MOV.U32 R37, RZ, RZ, R45 ;  /* 0x000000ffff257224 */ /* 0x000fe200078e002d */
[----:B------:R-:W-:Y:S01]  /*7180*/  ISETP.GT.AND P0, PT, R23, R27, PT ;  /* 0x0000001b1700720c */ /* 0x000fe20003f04270 */
[----:B------:R-:W-:-:S12]  /*7190*/  IMAD.MOV.U32 R36, RZ, RZ, R47 ;  /* 0x000000ffff247224 */ /* 0x000fd800078e002f */
[----:B------:R-:W-:Y:S05]  /*71a0*/  WARPSYNC.COLLECTIVE R50, `(.L_x_304) ;  /* 0x0000000032087348 */ /* 0x000fea0003c00000 */
[----:B------:R0:W1:Y:S02]  /*71b0*/  SHFL.DOWN P1, R47, R49, R48, R27 ;  /* 0x08000030312f7389 */ /* 0x000064000002001b */
[----:B01----:R-:W-:Y:S05]  /*71c0*/  ENDCOLLECTIVE ;  /* 0x000000000000791b */ /* 0x003fea0003800000 */
.L_x_304:
[----:B------:R-:W-:Y:S02]  /*71d0*/  IMAD.MOV.U32 R46, RZ, RZ, R36 ;  /* 0x000000ffff2e7224 */ /* 0x000fe400078e0024 */
[----:B------:R-:W-:Y:S02]  /*71e0*/  IMAD.MOV.U32 R36, RZ, RZ, R44 ;  /* 0x000000ffff247224 */ /* 0x000fe400078e002c */
[----:B------:R-:W-:-:S04]  /*71f0*/  IMAD.MOV.U32 R49, RZ, RZ, R42 ;  /* 0x000000ffff317224 */ /* 0x000fc800078e002a */
[----:B------:R-:W-:-:S10]  /*7200*/  DMUL R46, R46, R36 ;  /* 0x000000242e2e7228 */ /* 0x000fd40000000000 */
[----:B------:R-:W-:-:S07]  /*7210*/  FSEL R45, R45, R47, P0 ;  /* 0x0000002f2d2d7208 */ /* 0x000fce0000000000 */
[----:B------:R-:W-:Y:S05]  /*7220*/  WARPSYNC.COLLECTIVE R50, `(.L_x_305) ;  /* 0x0000000032087348 */ /* 0x000fea0003c00000 */
[----:B------:R0:W1:Y:S02]  /*7230*/  SHFL.DOWN P1, R47, R49, R48, R27 ;  /* 0x08000030312f7389 */ /* 0x000064000002001b */
[----:B01----:R-:W-:Y:S05]  /*7240*/  ENDCOLLECTIVE ;  /* 0x000000000000791b */ /* 0x003fea0003800000 */
.L_x_305:
[----:B------:R-:W-:Y:S01]  /*7250*/  FSEL R44, R44, R46, P0 ;  /* 0x0000002e2c2c7208 */ /* 0x000fe20000000000 */
[----:B------:R-:W-:Y:S02]  /*7260*/  IMAD.MOV.U32 R49, RZ, RZ, R43 ;  /* 0x000000ffff317224 */ /* 0x000fe400078e002b */
[----:B------:R-:W-:-:S07]  /*7270*/  IMAD.MOV.U32 R40, RZ, RZ, R47 ;  /* 0x000000ffff287224 */ /* 0x000fce00078e002f */
[----:B------:R-:W-:Y:S05]  /*7280*/  WARPSYNC.COLLECTIVE R50, `(.L_x_306) ;  /* 0x0000000032087348 */ /* 0x000fea0003c00000 */
[----:B------:R0:W1:Y:S02]  /*7290*/  SHFL.DOWN P1, R47, R49, R48, R27 ;  /* 0x08000030312f7389 */ /* 0x000064000002001b */
[----:B01----:R-:W-:Y:S05]  /*72a0*/  ENDCOLLECTIVE ;  /* 0x000000000000791b */ /* 0x003fea0003800000 */
.L_x_306:
[----:B------:R-:W-:Y:S02]  /*72b0*/  IMAD.MOV.U32 R49, RZ, RZ, R44 ;  /* 0x000000ffff317224 */ /* 0x000fe400078e002c */
[----:B------:R-:W-:Y:S02]  /*72c0*/  IMAD.MOV.U32 R48, RZ, RZ, 0x4 ;  /* 0x00000004ff307424 */ /* 0x000fe400078e00ff */
[----:B------:R-:W-:-:S07]  /*72d0*/  IMAD.MOV.U32 R41, RZ, RZ, R47 ;  /* 0x000000ffff297224 */ /* 0x000fce00078e002f */
[----:B------:R-:W-:Y:S05]  /*72e0*/  WARPSYNC.COLLECTIVE R50, `(.L_x_307) ;  /* 0x0000000032087348 */ /* 0x000fea0003c00000 */
[----:B------:R0:W1:Y:S02]  /*72f0*/  SHFL.DOWN P1, R47, R49, R48, R27 ;  /* 0x08000030312f7389 */ /* 0x000064000002001b */
[----:B01----:R-:W-:Y:S05]  /*7300*/  ENDCOLLECTIVE ;  /* 0x000000000000791b */ /* 0x003fea0003800000 */
.L_x_307:
[----:B------:R-:W-:Y:S01]  /*7310*/  DFMA R40, R40, R36, R42 ;  /* 0x000000242828722b */ /* 0x000fe2000000002a */
[--C-:B------:R-:W-:Y:S02]  /*7320*/  IMAD.MOV.U32 R37, RZ, RZ, R45.reuse ;  /* 0x000000ffff257224 */ /* 0x100fe400078e002d */
[----:B------:R-:W-:-:S07]  /*7330*/  IMAD.MOV.U32 R49, RZ, RZ, R45 ;  /* 0x000000ffff317224 */ /* 0x000fce00078e002d */
[----:B------:R-:W-:Y:S02]  /*7340*/  FSEL R42, R42, R40, P0 ;  /* 0x000000282a2a7208 */ /* 0x000fe40000000000 */
[----:B------:R-:W-:Y:S02]  /*7350*/  FSEL R43, R43, R41, P0 ;  /* 0x000000292b2b7208 */ /* 0x000fe40000000000 */
[----:B------:R-:W-:Y:S01]  /*7360*/  ISETP.GT.AND P0, PT, R22, R27, PT ;  /* 0x0000001b1600720c */ /* 0x000fe20003f04270 */
[----:B------:R-:W-:-:S12]  /*7370*/  IMAD.MOV.U32 R36, RZ, RZ, R47 ;  /* 0x000000ffff247224 */ /* 0x000fd800078e002f */
[----:B------:R-:W-:Y:S05]  /*7380*/  WARPSYNC.COLLECTIVE R50, `(.L_x_308) ;  /* 0x0000000032087348 */ /* 0x000fea0003c00000 */
[----:B------:R0:W1:Y:S02]  /*7390*/  SHFL.DOWN P1, R47, R49, R48, R27 ;  /* 0x08000030312f7389 */ /* 0x000064000002001b */
[----:B01----:R-:W-:Y:S05]  /*73a0*/  ENDCOLLECTIVE ;  /* 0x000000000000791b */ /* 0x003fea0003800000 */
.L_x_308:
        /* <DEDUP_REMOVED lines=8> */
.L_x_309:
[----:B------:R-:W-:Y:S01]  /*7430*/  FSEL R41, R44, R46, P0 ;  /* 0x0000002e2c297208 */ /* 0x000fe20000000000 */
[----:B------:R-:W-:Y:S02]  /*7440*/  IMAD.MOV.U32 R49, RZ, RZ, R43 ;  /* 0x000000ffff317224 */ /* 0x000fe400078e002b */
[----:B------:R-:W-:-:S07]  /*7450*/  IMAD.MOV.U32 R46, RZ, RZ, R47 ;  /* 0x000000ffff2e7224 */ /* 0x000fce00078e002f */
[----:B------:R-:W-:Y:S05]  /*7460*/  WARPSYNC.COLLECTIVE R50, `(.L_x_310) ;  /* 0x0000000032087348 */ /* 0x000fea0003c00000 */
[----:B------:R0:W1:Y:S02]  /*7470*/  SHFL.DOWN P1, R47, R49, R48, R27 ;  /* 0x08000030312f7389 */ /* 0x000064000002001b */
[----:B01----:R-:W-:Y:S05]  /*7480*/  ENDCOLLECTIVE ;  /* 0x000000000000791b */ /* 0x003fea0003800000 */
.L_x_310:
[----:B------:R-:W-:Y:S02]  /*7490*/  IMAD.MOV.U32 R44, RZ, RZ, R46 ;  /* 0x000000ffff2c7224 */ /* 0x000fe400078e002e */
[----:B------:R-:W-:Y:S02]  /*74a0*/  IMAD.MOV.U32 R49, RZ, RZ, R41 ;  /* 0x000000ffff317224 */ /* 0x000fe400078e0029 */
[----:B------:R-:W-:Y:S02]  /*74b0*/  IMAD.MOV.U32 R48, RZ, RZ, 0x8 ;  /* 0x00000008ff307424 */ /* 0x000fe400078e00ff */
[----:B------:R-:W-:-:S07]  /*74c0*/  IMAD.MOV.U32 R51, RZ, RZ, R47 ;  /* 0x000000ffff337224 */ /* 0x000fce00078e002f */
[----:B------:R-:W-:Y:S05]  /*74d0*/  WARPSYNC.COLLECTIVE R50, `(.L_x_311) ;  /* 0x0000000032087348 */ /* 0x000fea0003c00000 */
[----:B------:R0:W1:Y:S02]  /*74e0*/  SHFL.DOWN P1, R47, R49, R48, R27 ;  /* 0x08000030312f7389 */ /* 0x000064000002001b */
[----:B01----:R-:W-:Y:S05]  /*74f0*/  ENDCOLLECTIVE ;  /* 0x000000000000791b */ /* 0x003fea0003800000 */
.L_x_311:
[----:B------:R-:W-:-:S06]  /*7500*/  IMAD.MOV.U32 R45, RZ, RZ, R51 ;  /* 0x000000ffff2d7224 */ /* 0x000fcc00078e0033 */
        /* <DEDUP_REMOVED lines=11> */
.L_x_312:
[----:B------:R-:W-:Y:S01]  /*75c0*/  IMAD.MOV.U32 R49, RZ, RZ, R42 ;  /* 0x000000ffff317224 */ /* 0x000fe200078e002a */
[----:B------:R-:W-:-:S10]  /*75d0*/  DMUL R46, R46, R36 ;  /* 0x000000242e2e7228 */ /* 0x000fd40000000000 */
[----:B------:R-:W-:-:S07]  /*75e0*/  FSEL R45, R40, R47, P0 ;  /* 0x0000002f282d7208 */ /* 0x000fce0000000000 */
[----:B------:R-:W-:Y:S05]  /*75f0*/  WARPSYNC.COLLECTIVE R50, `(.L_x_313) ;  /* 0x0000000032087348 */ /* 0x000fea0003c00000 */
[----:B------:R0:W1:Y:S02]  /*7600*/  SHFL.DOWN P1, R47, R49, R48, R27 ;  /* 0x08000030312f7389 */ /* 0x000064000002001b */
[----:B01----:R-:W-:Y:S05]  /*7610*/  ENDCOLLECTIVE ;  /* 0x000000000000791b */ /* 0x003fea0003800000 */
.L_x_313:
[----:B------:R-:W-:Y:S01]  /*7620*/  FSEL R44, R41, R46, P0 ;  /* 0x0000002e292c7208 */ /* 0x000fe20000000000 */
[----:B------:R-:W-:Y:S02]  /*7630*/  IMAD.MOV.U32 R49, RZ, RZ, R43 ;  /* 0x000000ffff317224 */ /* 0x000fe400078e002b */
[----:B------:R-:W-:-:S07]  /*7640*/  IMAD.MOV.U32 R51, RZ, RZ, R47 ;  /* 0x000000ffff337224 */ /* 0x000fce00078e002f */
[----:B------:R-:W-:Y:S05]  /*7650*/  WARPSYNC.COLLECTIVE R50, `(.L_x_314) ;  /* 0x0000000032087348 */ /* 0x000fea0003c00000 */
[----:B------:R0:W1:Y:S02]  /*7660*/  SHFL.DOWN P1, R47, R49, R48, R27 ;  /* 0x08000030312f7389 */ /* 0x000064000002001b */
[----:B01----:R-:W-:Y:S05]  /*7670*/  ENDCOLLECTIVE ;  /* 0x000000000000791b */ /* 0x003fea0003800000 */
.L_x_314:
[----:B------:R-:W-:Y:S02]  /*7680*/  IMAD.MOV.U32 R40, RZ, RZ, R51 ;  /* 0x000000ffff287224 */ /* 0x000fe400078e0033 */
[----:B------:R-:W-:Y:S02]  /*7690*/  IMAD.MOV.U32 R49, RZ, RZ, R44 ;  /* 0x000000ffff317224 */ /* 0x000fe400078e002c */
[----:B------:R-:W-:Y:S02]  /*76a0*/  IMAD.MOV.U32 R48, RZ, RZ, 0x10 ;  /* 0x00000010ff307424 */ /* 0x000fe400078e00ff */
[----:B------:R-:W-:-:S07]  /*76b0*/  IMAD.MOV.U32 R52, RZ, RZ, R47 ;  /* 0x000000ffff347224 */ /* 0x000fce00078e002f */
[----:B------:R-:W-:Y:S05]  /*76c0*/  WARPSYNC.COLLECTIVE R50, `(.L_x_315) ;  /* 0x0000000032087348 */ /* 0x000fea0003c00000 */
[----:B------:R0:W1:Y:S02]  /*76d0*/  SHFL.DOWN P1, R47, R49, R48, R27 ;  /* 0x08000030312f7389 */ /* 0x000064000002001b */
[----:B01----:R-:W-:Y:S05]  /*76e0*/  ENDCOLLECTIVE ;  /* 0x000000000000791b */ /* 0x003fea0003800000 */
.L_x_315:
[----:B------:R-:W-:-:S06]  /*76f0*/  IMAD.MOV.U32 R41, RZ, RZ, R52 ;  /* 0x000000ffff297224 */ /* 0x000fcc00078e0034 */
        /* <DEDUP_REMOVED lines=9> */
.L_x_316:
[----:B------:R-:W-:Y:S02]  /*7790*/  IMAD.MOV.U32 R49, RZ, RZ, R42 ;  /* 0x000000ffff317224 */ /* 0x000fe400078e002a */
[----:B------:R-:W-:-:S07]  /*77a0*/  IMAD.MOV.U32 R41, RZ, RZ, R47 ;  /* 0x000000ffff297224 */ /* 0x000fce00078e002f */
[----:B------:R-:W-:Y:S05]  /*77b0*/  WARPSYNC.COLLECTIVE R50, `(.L_x_317) ;  /* 0x0000000032087348 */ /* 0x000fea0003c00000 */
[----:B------:R0:W1:Y:S02]  /*77c0*/  SHFL.DOWN P1, R47, R49, R48, R27 ;  /* 0x08000030312f7389 */ /* 0x000064000002001b */
[----:B01----:R-:W-:Y:S05]  /*77d0*/  ENDCOLLECTIVE ;  /* 0x000000000000791b */ /* 0x003fea0003800000 */
.L_x_317:
        /* <DEDUP_REMOVED lines=9> */
.L_x_318:
        /* <DEDUP_REMOVED lines=10> */
.L_x_319:
[----:B------:R-:W-:Y:S05]  /*7910*/  BRA `(.L_x_320) ;  /* 0xffffffcc00447947 */ /* 0x000fea000383ffff */
.L_x_321:
        /* <DEDUP_REMOVED lines=14> */
.L_x_375:


//--------------------- .text._ZN3cub18CUB_300001_SM_10006detail4scan20DeviceScanInitKernelINS0_13ScanTileStateIN4cuda3std3__45tupleIJddEEELb0EEEEEvT_i --------------------------
	.section	.text._ZN3cub18CUB_300001_SM_10006detail4scan20DeviceScanInitKernelINS0_13ScanTileStateIN4cuda3std3__45tupleIJddEEELb0EEEEEvT_i,"ax",@progbits
	.align	128
        .global         _ZN3cub18CUB_300001_SM_10006detail4scan20DeviceScanInitKernelINS0_13ScanTileStateIN4cuda3std3__45tupleIJddEEELb0EEEEEvT_i
        .type           _ZN3cub18CUB_300001_SM_10006detail4scan20DeviceScanInitKernelINS0_13ScanTileStateIN4cuda3std3__45tupleIJddEEELb0EEEEEvT_i,@function
        .size           _ZN3cub18CUB_300001_SM_10006detail4scan20DeviceScanInitKernelINS0_13ScanTileStateIN4cuda3std3__45tupleIJddEEELb0EEEEEvT_i,(.L_x_376 - _ZN3cub18CUB_300001_SM_10006detail4scan20DeviceScanInitKernelINS0_13ScanTileStateIN4cuda3std3__45tupleIJddEEELb0EEEEEvT_i)
        .other          _ZN3cub18CUB_300001_SM_10006detail4scan20DeviceScanInitKernelINS0_13ScanTileStateIN4cuda3std3__45tupleIJddEEELb0EEEEEvT_i,@"STO_CUDA_ENTRY STV_DEFAULT"
_ZN3cub18CUB_300001_SM_10006detail4scan20DeviceScanInitKernelINS0_13ScanTileStateIN4cuda3std3__45tupleIJddEEELb0EEEEEvT_i:
.text._ZN3cub18CUB_300001_SM_10006detail4scan20DeviceScanInitKernelINS0_13ScanTileStateIN4cuda3std3__45tupleIJddEEELb0EEEEEvT_i:
[----:B------:R-:W-:Y:S01]  /*0000*/  LDC R1, c[0x0][0x37c] ;  /* 0x0000df00ff017b82 */ /* 0x000fe20000000800 */
[----:B------:R-:W0:Y:S07]  /*0010*/  S2R R0, SR_TID.X ;  /* 0x0000000000007919 */ /* 0x000e2e0000002100 */
[----:B------:R-:W1:Y:S01]  /*0020*/  S2UR UR6, SR_CTAID.X ;  /* 0x00000000000679c3 */ /* 0x000e620000002500 */
[----:B------:R-:W2:Y:S07]  /*0030*/  LDCU UR4, c[0x0][0x398] ;  /* 0x00007300ff0477ac */ /* 0x000eae0008000800 */
[----:B------:R-:W1:Y:S01]  /*0040*/  LDC R5, c[0x0][0x360] ;  /* 0x0000d800ff057b82 */ /* 0x000e620000000800 */
[----:B0-----:R-:W-:Y:S01]  /*0050*/  ISETP.GT.U32.AND P0, PT, R0, 0x1f, PT ;  /* 0x0000001f0000780c */ /* 0x001fe20003f04070 */
[----:B-1----:R-:W-:-:S03]  /*0060*/  IMAD R5, R5, UR6, R0 ;  /* 0x0000000605057c24 */ /* 0x002fc6000f8e0200 */
[----:B------:R-:W-:Y:S02]  /*0070*/  ISETP.NE.OR P0, PT, RZ, UR6, P0 ;  /* 0x00000006ff007c0c */ /* 0x000fe40008705670 */
[----:B--2---:R-:W-:Y:S01]  /*0080*/  ISETP.GE.AND P1, PT, R5, UR4, PT ;  /* 0x0000000405007c0c */ /* 0x004fe2000bf26270 */
[----:B------:R-:W0:-:S12]  /*0090*/  LDCU.64 UR4, c[0x0][0x358] ;  /* 0x00006b00ff0477ac */ /* 0x000e180008000a00 */
[----:B------:R-:W1:Y:S02]  /*00a0*/  @!P1 LDC.64 R2, c[0x0][0x380] ;  /* 0x0000e000ff029b82 */ /* 0x000e640000000a00 */
[----:B-1----:R-:W-:Y:S01]  /*00b0*/  @!P1 IMAD.WIDE R2, R5, 0x4, R2 ;  /* 0x0000000405029825 */ /* 0x002fe200078e0202 */
[----:B------:R-:W-:-:S05]  /*00c0*/  @!P1 MOV R5, 0x63 ;  /* 0x0000006300059802 */ /* 0x000fca0000000f00 */
[----:B0-----:R0:W-:Y:S01]  /*00d0*/  @!P1 STG.E desc[UR4][R2.64+0x80], R5 ;  /* 0x0000800502009986 */ /* 0x0011e2000c101904 */
[----:B------:R-:W-:Y:S05]  /*00e0*/  @P0 EXIT ;  /* 0x000000000000094d */ /* 0x000fea0003800000 */
[----:B0-----:R-:W0:Y:S02]  /*00f0*/  LDC.64 R2, c[0x0][0x380] ;  /* 0x0000e000ff027b82 */ /* 0x001e240000000a00 */
[----:B0-----:R-:W-:-:S05]  /*0100*/  IMAD.WIDE.U32 R2, R0, 0x4, R2 ;  /* 0x0000000400027825 */ /* 0x001fca00078e0002 */
[----:B------:R-:W-:Y:S01]  /*0110*/  STG.E desc[UR4][R2.64], RZ ;  /* 0x000000ff02007986 */ /* 0x000fe2000c101904 */
[----:B------:R-:W-:Y:S05]  /*0120*/  EXIT ;  /* 0x000000000000794d */ /* 0x000fea0003800000 */
.L_x_322:
        /* <DEDUP_REMOVED lines=13> */
.L_x_376:


//--------------------- .text._ZN3cub18CUB_300001_SM_10006detail9transform16transform_kernelINS2_10policy_hubILb1EN4cuda3std3__45tupleIJN6thrust24THRUST_300001_SM_1000_NS6detail15normal_iteratorINSA_10device_ptrIdEEEEEEEE10policy1000ElNSB_10functional5actorINSJ_9compositeIJNSJ_16operator_adaptorINS7_10multipliesIvEEEENSK_INSJ_8argumentILj0EEEEENSK_INSJ_5valueIiEEEEEEEEESF_JPdEEEvT0_iT1_T2_DpNS2_10kernel_argIT3_EE --------------------------
	.section	.text._ZN3cub18CUB_300001_SM_10006detail9transform16transform_kernelINS2_10policy_hubILb1EN4cuda3std3__45tupleIJN6thrust24THRUST_300001_SM_1000_NS6detail15normal_iteratorINSA_10device_ptrIdEEEEEEEE10policy1000ElNSB_10functional5actorINSJ_9compositeIJNSJ_16operator_adaptorINS7_10multipliesIvEEEENSK_INSJ_8argumentILj0EEEEENSK_INSJ_5valueIiEEEEEEEEESF_JPdEEEvT0_iT1_T2_DpNS2_10kernel_argIT3_EE,"ax",@progbits
	.align	128
        .global         _ZN3cub18CUB_300001_SM_10006detail9transform16transform_kernelINS2_10policy_hubILb1EN4cuda3std3__45tupleIJN6thrust24THRUST_300001_SM_1000_NS6detail15normal_iteratorINSA_10device_ptrIdEEEEEEEE10policy1000ElNSB_10functional5actorINSJ_9compositeIJNSJ_16operator_adaptorINS7_10multipliesIvEEEENSK_INSJ_8argumentILj0EEEEENSK_INSJ_5valueIiEEEEEEEEESF_JPdEEEvT0_iT1_T2_DpNS2_10kernel_argIT3_EE
        .type           _ZN3cub18CUB_300001_SM_10006detail9transform16transform_kernelINS2_10policy_hubILb1EN4cuda3std3__45tupleIJN6thrust24THRUST_300001_SM_1000_NS6detail15normal_iteratorINSA_10device_ptrIdEEEEEEEE10policy1000ElNSB_10functional5actorINSJ_9compositeIJNSJ_16operator_adaptorINS7_10multipliesIvEEEENSK_INSJ_8argumentILj0EEEEENSK_INSJ_5valueIiEEEEEEEEESF_JPdEEEvT0_iT1_T2_DpNS2_10kernel_argIT3_EE,@function
        .size           _ZN3cub18CUB_300001_SM_10006detail9transform16transform_kernelINS2_10policy_hubILb1EN4cuda3std3__45tupleIJN6thrust24THRUST_300001_SM_1000_NS6detail15normal_iteratorINSA_10device_ptrIdEEEEEEEE10policy1000ElNSB_10functional5actorINSJ_9compositeIJNSJ_16operator_adaptorINS7_10multipliesIvEEEENSK_INSJ_8argumentILj0EEEEENSK_INSJ_5valueIiEEEEEEEEESF_JPdEEEvT0_iT1_T2_DpNS2_10kernel_argIT3_EE,(.L_x_377 - _ZN3cub18CUB_300001_SM_10006detail9transform16transform_kernelINS2_10policy_hubILb1EN4cuda3std3__45tupleIJN6thrust24THRUST_300001_SM_1000_NS6detail15normal_iteratorINSA_10device_ptrIdEEEEEEEE10policy1000ElNSB_10functional5actorINSJ_9compositeIJNSJ_16operator_adaptorINS7_10multipliesIvEEEENSK_INSJ_8argumentILj0EEEEENSK_INSJ_5valueIiEEEEEEEEESF_JPdEEEvT0_iT1_T2_DpNS2_10kernel_argIT3_EE)
        .other          _ZN3cub18CUB_300001_SM_10006detail9transform16transform_kernelINS2_10policy_hubILb1EN4cuda3std3__45tupleIJN6thrust24THRUST_300001_SM_1000_NS6detail15normal_iteratorINSA_10device_ptrIdEEEEEEEE10policy1000ElNSB_10functional5actorINSJ_9compositeIJNSJ_16operator_adaptorINS7_10multipliesIvEEEENSK_INSJ_8argumentILj0EEEEENSK_INSJ_5valueIiEEEEEEEEESF_JPdEEEvT0_iT1_T2_DpNS2_10kernel_argIT3_EE,@"STO_CUDA_ENTRY STV_DEFAULT"
_ZN3cub18CUB_300001_SM_10006detail9transform16transform_kernelINS2_10policy_hubILb1EN4cuda3std3__45tupleIJN6thrust24THRUST_300001_SM_1000_NS6detail15normal_iteratorINSA_10device_ptrIdEEEEEEEE10policy1000ElNSB_10functional5actorINSJ_9compositeIJNSJ_16operator_adaptorINS7_10multipliesIvEEEENSK_INSJ_8argumentILj0EEEEENSK_INSJ_5valueIiEEEEEEEEESF_JPdEEEvT0_iT1_T2_DpNS2_10kernel_argIT3_EE:
.text._ZN3cub18CUB_300001_SM_10006detail9transform16transform_kernelINS2_10policy_hubILb1EN4cuda3std3__45tupleIJN6thrust24THRUST_300001_SM_1000_NS6detail15normal_iteratorINSA_10device_ptrIdEEEEEEEE10policy1000ElNSB_10functional5actorINSJ_9compositeIJNSJ_16operator_adaptorINS7_10multipliesIvEEEENSK_INSJ_8argumentILj0EEEEENSK_INSJ_5valueIiEEEEEEEEESF_JPdEEEvT0_iT1_T2_DpNS2_10kernel_argIT3_EE:
[----:B------:R-:W-:Y:S08]  /*0000*/  LDC R1, c[0x0][0x37c] ;  /* 0x0000df00ff017b82 */ /* 0x000ff00000000800 */
[----:B------:R-:W0:Y:S01]  /*0010*/  LDC R0, c[0x0][0x388] ;  /* 0x0000e200ff007b82 */ /* 0x000e220000000800 */
[----:B------:R-:W1:Y:S01]  /*0020*/  LDCU.64 UR6, c[0x0][0x380] ;  /* 0x00007000ff0677ac */ /* 0x000e620008000a00 */
[----:B------:R-:W2:Y:S01]  /*0030*/  S2R R2, SR_TID.X ;  /* 0x0000000000027919 */ /* 0x000ea20000002100 */
[----:B------:R-:W-:Y:S05]  /*0040*/  BSSY.RECONVERGENT B0, `(.L_x_323) ;  /* 0x000001a000007945 */ /* 0x000fea0003800200 */
[----:B------:R-:W3:Y:S01]  /*0050*/  S2UR UR4, SR_CTAID.X ;  /* 0x00000000000479c3 */ /* 0x000ee20000002500 */
[----:B0-----:R-:W-:-:S05]  /*0060*/  IMAD.SHL.U32 R6, R0, 0x80, RZ ;  /* 0x0000008000067824 */ /* 0x001fca00078e00ff */
[----:B------:R-:W-:Y:S01]  /*0070*/  SHF.R.S32.HI R3, RZ, 0x1f, R6 ;  /* 0x0000001fff037819 */ /* 0x000fe20000011406 */
[----:B---3--:R-:W-:-:S04]  /*0080*/  IMAD.WIDE.U32 R4, R6, UR4, RZ ;  /* 0x0000000406047c25 */ /* 0x008fc8000f8e00ff */
[----:B------:R-:W-:Y:S01]  /*0090*/  IMAD R11, R3, UR4, RZ ;  /* 0x00000004030b7c24 */ /* 0x000fe2000f8e02ff */
[----:B-1----:R-:W-:Y:S01]  /*00a0*/  IADD3 R7, P1, PT, -R4, UR6, RZ ;  /* 0x0000000604077c10 */ /* 0x002fe2000ff3e1ff */
[----:B--2---:R-:W-:Y:S02]  /*00b0*/  IMAD.SHL.U32 R10, R2, 0x80, RZ ;  /* 0x00000080020a7824 */ /* 0x004fe400078e00ff */
[----:B------:R-:W-:Y:S01]  /*00c0*/  IMAD.IADD R11, R5, 0x1, R11 ;  /* 0x00000001050b7824 */ /* 0x000fe200078e020b */
[----:B------:R-:W-:-:S04]  /*00d0*/  ISETP.LT.U32.AND P0, PT, R7, R6, PT ;  /* 0x000000060700720c */ /* 0x000fc80003f01070 */
[----:B------:R-:W-:-:S04]  /*00e0*/  IADD3.X R8, PT, PT, ~R11, UR7, RZ, P1, !PT ;  /* 0x000000070b087c10 */ /* 0x000fc80008ffe5ff */
[----:B------:R-:W-:-:S04]  /*00f0*/  ISETP.LT.AND.EX P0, PT, R8, R3, PT, P0 ;  /* 0x000000030800720c */ /* 0x000fc80003f01300 */
[----:B------:R-:W-:-:S05]  /*0100*/  SEL R3, R7, R6, P0 ;  /* 0x0000000607037207 */ /* 0x000fca0000000000 */
[----:B------:R-:W-:-:S05]  /*0110*/  IMAD.SHL.U32 R7, R3, 0x8, RZ ;  /* 0x0000000803077824 */ /* 0x000fca00078e00ff */
[----:B------:R-:W-:-:S13]  /*0120*/  ISETP.GE.AND P0, PT, R10, R7, PT ;  /* 0x000000070a00720c */ /* 0x000fda0003f06270 */
[----:B------:R-:W-:Y:S05]  /*0130*/  @P0 BRA `(.L_x_324) ;  /* 0x0000000000280947 */ /* 0x000fea0003800000 */
[----:B------:R-:W0:Y:S02]  /*0140*/  LDC.64 R8, c[0x0][0x3a0] ;  /* 0x0000e800ff087b82 */ /* 0x000e240000000a00 */
[----:B0-----:R-:W-:-:S04]  /*0150*/  LEA R8, P0, R4, R8, 0x3 ;  /* 0x0000000804087211 */ /* 0x001fc800078018ff */
[----:B------:R-:W-:-:S03]  /*0160*/  LEA.HI.X R9, R4, R9, R11, 0x3, P0 ;  /* 0x0000000904097211 */ /* 0x000fc600000f1c0b */
[----:B------:R-:W-:-:S07]  /*0170*/  IMAD.WIDE.U32 R8, R2, 0x80, R8 ;  /* 0x0000008002087825 */ /* 0x000fce00078e0008 */
.L_x_325:
[----:B------:R-:W-:Y:S01]  /*0180*/  VIADD R10, R10, 0x4000 ;  /* 0x000040000a0a7836 */ /* 0x000fe20000000000 */
[----:B------:R0:W-:Y:S04]  /*0190*/  CCTL.E.PF2 [R8] ;  /* 0x000000000800798f */ /* 0x0001e80000800100 */
[----:B------:R-:W-:Y:S02]  /*01a0*/  ISETP.GE.AND P0, PT, R10, R7, PT ;  /* 0x000000070a00720c */ /* 0x000fe40003f06270 */
[----:B0-----:R-:W-:-:S05]  /*01b0*/  IADD3 R8, P1, PT, R8, 0x4000, RZ ;  /* 0x0000400008087810 */ /* 0x001fca0007f3e0ff */
[----:B------:R-:W-:-:S06]  /*01c0*/  IMAD.X R9, RZ, RZ, R9, P1 ;  /* 0x000000ffff097224 */ /* 0x000fcc00008e0609 */
[----:B------:R-:W-:Y:S05]  /*01d0*/  @!P0 BRA `(.L_x_325) ;  /* 0xfffffffc00e88947 */ /* 0x000fea000383ffff */
.L_x_324:
[----:B------:R-:W-:Y:S05]  /*01e0*/  BSYNC.RECONVERGENT B0 ;  /* 0x0000000000007941 */ /* 0x000fea0003800200 */
.L_x_323:
[----:B------:R-:W0:Y:S01]  /*01f0*/  LDCU.64 UR8, c[0x0][0x3a0] ;  /* 0x00007400ff0877ac */ /* 0x000e220008000a00 */
[----:B------:R-:W-:Y:S02]  /*0200*/  ISETP.NE.AND P0, PT, R6, R3, PT ;  /* 0x000000030600720c */ /* 0x000fe40003f05270 */
[C---:B------:R-:W-:Y:S01]  /*0210*/  SHF.L.U32 R10, R4.reuse, 0x3, RZ ;  /* 0x00000003040a7819 */ /* 0x040fe200000006ff */
[----:B------:R-:W1:Y:S01]  /*0220*/  LDCU.64 UR6, c[0x0][0x398] ;  /* 0x00007300ff0677ac */ /* 0x000e620008000a00 */
[----:B------:R-:W-:Y:S01]  /*0230*/  SHF.L.U64.HI R4, R4, 0x3, R11 ;  /* 0x0000000304047819 */ /* 0x000fe2000001020b */
[----:B------:R-:W2:Y:S01]  /*0240*/  LDCU.64 UR4, c[0x0][0x358] ;  /* 0x00006b00ff0477ac */ /* 0x000ea20008000a00 */
[C---:B0-----:R-:W-:Y:S02]  /*0250*/  IADD3 R8, P1, PT, R10.reuse, UR8, RZ ;  /* 0x000000080a087c10 */ /* 0x041fe4000ff3e0ff */
[----:B-1----:R-:W-:Y:S02]  /*0260*/  IADD3 R10, P2, PT, R10, UR6, RZ ;  /* 0x000000060a0a7c10 */ /* 0x002fe4000ff5e0ff */
[----:B------:R-:W-:-:S02]  /*0270*/  IADD3.X R9, PT, PT, R4, UR9, RZ, P1, !PT ;  /* 0x0000000904097c10 */ /* 0x000fc40008ffe4ff */
[----:B------:R-:W-:Y:S01]  /*0280*/  IADD3.X R11, PT, PT, R4, UR7, RZ, P2, !PT ;  /* 0x00000007040b7c10 */ /* 0x000fe200097fe4ff */
[----:B--2---:R-:W-:Y:S08]  /*0290*/  @!P0 BRA `(.L_x_326) ;  /* 0x0000000800f48947 */ /* 0x004ff00003800000 */
[----:B------:R-:W-:-:S13]  /*02a0*/  ISETP.GE.AND P0, PT, R0, 0x1, PT ;  /* 0x000000010000780c */ /* 0x000fda0003f06270 */
[----:B------:R-:W-:Y:S05]  /*02b0*/  @!P0 EXIT ;  /* 0x000000000000894d */ /* 0x000fea0003800000 */
[----:B------:R-:W0:Y:S01]  /*02c0*/  LDCU UR6, c[0x0][0x390] ;  /* 0x00007200ff0677ac */ /* 0x000e220008000800 */
[C---:B------:R-:W-:Y:S01]  /*02d0*/  ISETP.GE.U32.AND P0, PT, R0.reuse, 0x8, PT ;  /* 0x000000080000780c */ /* 0x040fe20003f06070 */
[----:B------:R-:W-:Y:S01]  /*02e0*/  IMAD.MOV.U32 R13, RZ, RZ, RZ ;  /* 0x000000ffff0d7224 */ /* 0x000fe200078e00ff */
[----:B------:R-:W-:Y:S01]  /*02f0*/  LOP3.LUT R18, R0, 0x7, RZ, 0xc0, !PT ;  /* 0x0000000700127812 */ /* 0x000fe200078ec0ff */
[----:B0-----:R-:W0:Y:S10]  /*0300*/  I2F.F64 R4, UR6 ;  /* 0x0000000600047d12 */ /* 0x001e340008201c00 */
[----:B------:R-:W-:Y:S05]  /*0310*/  @!P0 BRA `(.L_x_327) ;  /* 0x0000000400cc8947 */ /* 0x000fea0003800000 */
[----:B------:R-:W-:-:S13]  /*0320*/  ISETP.GE.AND P1, PT, R2, R3, PT ;  /* 0x000000030200720c */ /* 0x000fda0003f26270 */
[----:B------:R-:W-:-:S06]  /*0330*/  @!P1 IMAD.WIDE.U32 R14, R2, 0x8, R8 ;  /* 0x00000008020e9825 */ /* 0x000fcc00078e0008 */
[----:B------:R-:W0:Y:S01]  /*0340*/  @!P1 LDG.E.64 R14, desc[UR4][R14.64] ;  /* 0x000000040e0e9981 */ /* 0x000e22000c1e1b00 */
[C---:B------:R-:W-:Y:S02]  /*0350*/  VIADD R19, R2.reuse, 0x80 ;  /* 0x0000008002137836 */ /* 0x040fe40000000000 */
[----:B------:R-:W-:-:S03]  /*0360*/  @!P1 IMAD.WIDE.U32 R22, R2, 0x8, R10 ;  /* 0x0000000802169825 */ /* 0x000fc600078e000a */
[C---:B------:R-:W-:Y:S01]  /*0370*/  ISETP.GE.AND P0, PT, R19.reuse, R3, PT ;  /* 0x000000031300720c */ /* 0x040fe20003f06270 */
[----:B------:R-:W-:Y:S01]  /*0380*/  IMAD.WIDE R6, R19, 0x8, R8 ;  /* 0x0000000813067825 */ /* 0x000fe200078e0208 */
[----:B0-----:R-:W-:-:S07]  /*0390*/  @!P1 DMUL R20, R4, R14 ;  /* 0x0000000e04149228 */ /* 0x001fce0000000000 */
[----:B------:R0:W-:Y:S04]  /*03a0*/  @!P1 STG.E.64 desc[UR4][R22.64], R20 ;  /* 0x0000001416009986 */ /* 0x0001e8000c101b04 */
[----:B------:R-:W2:Y:S01]  /*03b0*/  @!P0 LDG.E.64 R12, desc[UR4][R6.64] ;  /* 0x00000004060c8981 */ /* 0x000ea2000c1e1b00 */
[C---:B------:R-:W-:Y:S01]  /*03c0*/  VIADD R16, R2.reuse, 0x100 ;  /* 0x0000010002107836 */ /* 0x040fe20000000000 */
[----:B------:R-:W-:Y:S01]  /*03d0*/  BSSY.RECONVERGENT B0, `(.L_x_328) ;  /* 0x0000015000007945 */ /* 0x000fe20003800200 */
[C---:B------:R-:W-:Y:S02]  /*03e0*/  VIADD R26, R2.reuse, 0x200 ;  /* 0x00000200021a7836 */ /* 0x040fe40000000000 */
[----:B------:R-:W-:Y:S01]  /*03f0*/  VIADD R24, R2, 0x180 ;  /* 0x0000018002187836 */ /* 0x000fe20000000000 */
[-C--:B------:R-:W-:Y:S01]  /*0400*/  ISETP.GE.AND P6, PT, R16, R3.reuse, PT ;  /* 0x000000031000720c */ /* 0x080fe20003fc6270 */
[----:B------:R-:W-:Y:S01]  /*0410*/  IMAD.WIDE R14, R19, 0x8, R10 ;  /* 0x00000008130e7825 */ /* 0x000fe200078e020a */
[----:B------:R-:W-:-:S02]  /*0420*/  ISETP.GE.AND P4, PT, R26, R3, PT ;  /* 0x000000031a00720c */ /* 0x000fc40003f86270 */
[----:B------:R-:W-:Y:S01]  /*0430*/  ISETP.GE.AND P5, PT, R24, R3, PT ;  /* 0x000000031800720c */ /* 0x000fe20003fa6270 */
[C---:B------:R-:W-:Y:S01]  /*0440*/  VIADD R26, R2.reuse, 0x300 ;  /* 0x00000300021a7836 */ /* 0x040fe20000000000 */
[----:B------:R-:W-:-:S04]  /*0450*/  IADD3 R24, PT, PT, R2, 0x280, RZ ;  /* 0x0000028002187810 */ /* 0x000fc80007ffe0ff */
[-C--:B------:R-:W-:Y:S02]  /*0460*/  ISETP.GE.AND P3, PT, R24, R3.reuse, PT ;  /* 0x000000031800720c */ /* 0x080fe40003f66270 */
[----:B------:R-:W-:Y:S01]  /*0470*/  ISETP.GE.AND P2, PT, R26, R3, PT ;  /* 0x000000031a00720c */ /* 0x000fe20003f46270 */
[----:B--2---:R-:W-:Y:S01]  /*0480*/  @!P0 DMUL R16, R4, R12 ;  /* 0x0000000c04108228 */ /* 0x004fe20000000000 */
[----:B------:R-:W-:Y:S01]  /*0490*/  VIADD R12, R2, 0x380 ;  /* 0x00000380020c7836 */ /* 0x000fe20000000000 */
[----:B------:R-:W-:-:S05]  /*04a0*/  LOP3.LUT R13, R0, 0x7ffffff8, RZ, 0xc0, !PT ;  /* 0x7ffffff8000d7812 */ /* 0x000fca00078ec0ff */
[----:B------:R0:W-:Y:S01]  /*04b0*/  @!P0 STG.E.64 desc[UR4][R14.64], R16 ;  /* 0x000000100e008986 */ /* 0x0001e2000c101b04 */
[----:B------:R-:W-:Y:S02]  /*04c0*/  ISETP.GE.AND P1, PT, R12, R3, PT ;  /* 0x000000030c00720c */ /* 0x000fe40003f26270 */
[----:B------:R-:W-:Y:S01]  /*04d0*/  ISETP.NE.AND P0, PT, R13, 0x8, PT ;  /* 0x000000080d00780c */ /* 0x000fe20003f05270 */
[----:B------:R-:W-:-:S12]  /*04e0*/  @P6 BRA `(.L_x_329) ;  /* 0x00000000000c6947 */ /* 0x000fd80003800000 */
[----:B0-----:R-:W2:Y:S02]  /*04f0*/  LDG.E.64 R16, desc[UR4][R6.64+0x400] ;  /* 0x0004000406107981 */ /* 0x001ea4000c1e1b00 */
[----:B--2---:R-:W-:-:S07]  /*0500*/  DMUL R16, R4, R16 ;  /* 0x0000001004107228 */ /* 0x004fce0000000000 */
[----:B------:R1:W-:Y:S04]  /*0510*/  STG.E.64 desc[UR4][R14.64+0x400], R16 ;  /* 0x000400100e007986 */ /* 0x0003e8000c101b04 */
.L_x_329:
[----:B------:R-:W-:Y:S05]  /*0520*/  BSYNC.RECONVERGENT B0 ;  /* 0x0000000000007941 */ /* 0x000fea0003800200 */
.L_x_328:
[----:B------:R-:W-:Y:S04]  /*0530*/  BSSY.RECONVERGENT B0, `(.L_x_330) ;  /* 0x0000005000007945 */ /* 0x000fe80003800200 */
[----:B------:R-:W-:Y:S05]  /*0540*/  @P5 BRA `(.L_x_331) ;  /* 0x00000000000c5947 */ /* 0x000fea0003800000 */
[----:B01----:R-:W2:Y:S02]  /*0550*/  LDG.E.64 R16, desc[UR4][R6.64+0x800] ;  /* 0x0008000406107981 */ /* 0x003ea4000c1e1b00 */
[----:B--2---:R-:W-:-:S07]  /*0560*/  DMUL R16, R4, R16 ;  /* 0x0000001004107228 */ /* 0x004fce0000000000 */
[----:B------:R2:W-:Y:S04]  /*0570*/  STG.E.64 desc[UR4][R14.64+0x800], R16 ;  /* 0x000800100e007986 */ /* 0x0005e8000c101b04 */
.L_x_331:
[----:B------:R-:W-:Y:S05]  /*0580*/  BSYNC.RECONVERGENT B0 ;  /* 0x0000000000007941 */ /* 0x000fea0003800200 */
.L_x_330:
[----:B------:R-:W-:Y:S04]  /*0590*/  BSSY.RECONVERGENT B0, `(.L_x_332) ;  /* 0x0000005000007945 */ /* 0x000fe80003800200 */
[----:B------:R-:W-:Y:S05]  /*05a0*/  @P4 BRA `(.L_x_333) ;  /* 0x00000000000c4947 */ /* 0x000fea0003800000 */
[----:B012---:R-:W2:Y:S02]  /*05b0*/  LDG.E.64 R16, desc[UR4][R6.64+0xc00] ;  /* 0x000c000406107981 */ /* 0x007ea4000c1e1b00 */
[----:B--2---:R-:W-:-:S07]  /*05c0*/  DMUL R16, R4, R16 ;  /* 0x0000001004107228 */ /* 0x004fce0000000000 */
[----:B------:R3:W-:Y:S04]  /*05d0*/  STG.E.64 desc[UR4][R14.64+0xc00], R16 ;  /* 0x000c00100e007986 */ /* 0x0007e8000c101b04 */
.L_x_333:
[----:B------:R-:W-:Y:S05]  /*05e0*/  BSYNC.RECONVERGENT B0 ;  /* 0x0000000000007941 */ /* 0x000fea0003800200 */
.L_x_332:
[----:B------:R-:W-:Y:S04]  /*05f0*/  BSSY.RECONVERGENT B0, `(.L_x_334) ;  /* 0x0000005000007945 */ /* 0x000fe80003800200 */
[----:B------:R-:W-:Y:S05]  /*0600*/  @P3 BRA `(.L_x_335) ;  /* 0x00000000000c3947 */ /* 0x000fea0003800000 */
[----:B0123--:R-:W2:Y:S02]  /*0610*/  LDG.E.64 R16, desc[UR4][R6.64+0x1000] ;  /* 0x0010000406107981 */ /* 0x00fea4000c1e1b00 */
[----:B--2---:R-:W-:-:S07]  /*0620*/  DMUL R16, R4, R16 ;  /* 0x0000001004107228 */ /* 0x004fce0000000000 */
[----:B------:R4:W-:Y:S04]  /*0630*/  STG.E.64 desc[UR4][R14.64+0x1000], R16 ;  /* 0x001000100e007986 */ /* 0x0009e8000c101b04 */
.L_x_335:
[----:B------:R-:W-:Y:S05]  /*0640*/  BSYNC.RECONVERGENT B0 ;  /* 0x0000000000007941 */ /* 0x000fea0003800200 */
.L_x_334:
[----:B------:R-:W-:Y:S04]  /*0650*/  BSSY.RECONVERGENT B0, `(.L_x_336) ;  /* 0x0000005000007945 */ /* 0x000fe80003800200 */
[----:B------:R-:W-:Y:S05]  /*0660*/  @P2 BRA `(.L_x_337) ;  /* 0x00000000000c2947 */ /* 0x000fea0003800000 */
[----:B01234-:R-:W2:Y:S02]  /*0670*/  LDG.E.64 R16, desc[UR4][R6.64+0x1400] ;  /* 0x0014000406107981 */ /* 0x01fea4000c1e1b00 */
[----:B--2---:R-:W-:-:S07]  /*0680*/  DMUL R16, R4, R16 ;  /* 0x0000001004107228 */ /* 0x004fce0000000000 */
[----:B------:R0:W-:Y:S04]  /*0690*/  STG.E.64 desc[UR4][R14.64+0x1400], R16 ;  /* 0x001400100e007986 */ /* 0x0001e8000c101b04 */
.L_x_337:
[----:B------:R-:W-:Y:S05]  /*06a0*/  BSYNC.RECONVERGENT B0 ;  /* 0x0000000000007941 */ /* 0x000fea0003800200 */
.L_x_336:
[----:B------:R-:W-:Y:S04]  /*06b0*/  BSSY.RECONVERGENT B0, `(.L_x_338) ;  /* 0x0000005000007945 */ /* 0x000fe80003800200 */
[----:B------:R-:W-:Y:S05]  /*06c0*/  @P1 BRA `(.L_x_339) ;  /* 0x00000000000c1947 */ /* 0x000fea0003800000 */
[----:B------:R-:W0:Y:S02]  /*06d0*/  LDG.E.64 R6, desc[UR4][R6.64+0x1800] ;  /* 0x0018000406067981 */ /* 0x000e24000c1e1b00 */
[----:B01234-:R-:W-:-:S07]  /*06e0*/  DMUL R16, R4, R6 ;  /* 0x0000000604107228 */ /* 0x01ffce0000000000 */
[----:B------:R0:W-:Y:S04]  /*06f0*/  STG.E.64 desc[UR4][R14.64+0x1800], R16 ;  /* 0x001800100e007986 */ /* 0x0001e8000c101b04 */
.L_x_339:
[----:B------:R-:W-:Y:S05]  /*0700*/  BSYNC.RECONVERGENT B0 ;  /* 0x0000000000007941 */ /* 0x000fea0003800200 */
.L_x_338:
[----:B------:R-:W-:Y:S05]  /*0710*/  @!P0 BRA `(.L_x_327) ;  /* 0x0000000000cc8947 */ /* 0x000fea0003800000 */
[----:B------:R-:W-:-:S07]  /*0720*/  IMAD.MOV.U32 R0, RZ, RZ, 0x8 ;  /* 0x00000008ff007424 */ /* 0x000fce00078e00ff */
.L_x_342:
[----:B01234-:R-:W-:-:S05]  /*0730*/  IMAD R17, R0, 0x80, R2 ;  /* 0x0000008000117824 */ /* 0x01ffca00078e0202 */
[----:B------:R-:W-:-:S13]  /*0740*/  ISETP.GE.AND P0, PT, R17, R3, PT ;  /* 0x000000031100720c */ /* 0x000fda0003f06270 */
[----:B------:R-:W-:-:S06]  /*0750*/  @!P0 IMAD.WIDE.U32 R20, R17, 0x8, R8 ;  /* 0x0000000811148825 */ /* 0x000fcc00078e0008 */
[----:B------:R-:W2:Y:S01]  /*0760*/  @!P0 LDG.E.64 R20, desc[UR4][R20.64] ;  /* 0x0000000414148981 */ /* 0x000ea2000c1e1b00 */
[C---:B------:R-:W-:Y:S02]  /*0770*/  VIADD R19, R17.reuse, 0x80 ;  /* 0x0000008011137836 */ /* 0x040fe40000000000 */
[----:B------:R-:W-:-:S03]  /*0780*/  @!P0 IMAD.WIDE.U32 R28, R17, 0x8, R10 ;  /* 0x00000008111c8825 */ /* 0x000fc600078e000a */
[C---:B------:R-:W-:Y:S01]  /*0790*/  ISETP.GE.AND P1, PT, R19.reuse, R3, PT ;  /* 0x000000031300720c */ /* 0x040fe20003f26270 */
[----:B------:R-:W-:Y:S01]  /*07a0*/  IMAD.WIDE R14, R19, 0x8, R8 ;  /* 0x00000008130e7825 */ /* 0x000fe200078e0208 */
[----:B--2---:R-:W-:-:S07]  /*07b0*/  @!P0 DMUL R26, R4, R20 ;  /* 0x00000014041a8228 */ /* 0x004fce0000000000 */
[----:B------:R0:W-:Y:S04]  /*07c0*/  @!P0 STG.E.64 desc[UR4][R28.64], R26 ;  /* 0x0000001a1c008986 */ /* 0x0001e8000c101b04 */
[----:B------:R-:W2:Y:S01]  /*07d0*/  @!P1 LDG.E.64 R6, desc[UR4][R14.64] ;  /* 0x000000040e069981 */ /* 0x000ea2000c1e1b00 */
[----:B------:R-:W-:-:S04]  /*07e0*/  IADD3 R12, PT, PT, R17, 0x100, RZ ;  /* 0x00000100110c7810 */ /* 0x000fc80007ffe0ff */
[----:B------:R-:W-:Y:S01]  /*07f0*/  ISETP.GE.AND P0, PT, R12, R3, PT ;  /* 0x000000030c00720c */ /* 0x000fe20003f06270 */
[----:B--2---:R-:W-:Y:S01]  /*0800*/  @!P1 DMUL R24, R4, R6 ;  /* 0x0000000604189228 */ /* 0x004fe20000000000 */
[----:B------:R-:W-:-:S06]  /*0810*/  IMAD.WIDE R6, R19, 0x8, R10 ;  /* 0x0000000813067825 */ /* 0x000fcc00078e020a */
[----:B------:R1:W-:Y:S05]  /*0820*/  @!P1 STG.E.64 desc[UR4][R6.64], R24 ;  /* 0x0000001806009986 */ /* 0x0003ea000c101b04 */
[----:B------:R-:W2:Y:S01]  /*0830*/  @!P0 LDG.E.64 R20, desc[UR4][R14.64+0x400] ;  /* 0x000400040e148981 */ /* 0x000ea2000c1e1b00 */
[----:B------:R-:W-:-:S05]  /*0840*/  VIADD R12, R17, 0x180 ;  /* 0x00000180110c7836 */ /* 0x000fca0000000000 */
[----:B------:R-:W-:Y:S01]  /*0850*/  ISETP.GE.AND P1, PT, R12, R3, PT ;  /* 0x000000030c00720c */ /* 0x000fe20003f26270 */
[----:B--2---:R-:W-:-:S07]  /*0860*/  @!P0 DMUL R22, R4, R20 ;  /* 0x0000001404168228 */ /* 0x004fce0000000000 */
[----:B------:R2:W-:Y:S05]  /*0870*/  @!P0 STG.E.64 desc[UR4][R6.64+0x400], R22 ;  /* 0x0004001606008986 */ /* 0x0005ea000c101b04 */
[----:B------:R-:W0:Y:S01]  /*0880*/  @!P1 LDG.E.64 R20, desc[UR4][R14.64+0x800] ;  /* 0x000800040e149981 */ /* 0x000e22000c1e1b00 */
[----:B------:R-:W-:-:S05]  /*0890*/  VIADD R12, R17, 0x200 ;  /* 0x00000200110c7836 */ /* 0x000fca0000000000 */
[----:B------:R-:W-:Y:S01]  /*08a0*/  ISETP.GE.AND P0, PT, R12, R3, PT ;  /* 0x000000030c00720c */ /* 0x000fe20003f06270 */
[----:B0-----:R-:W-:-:S07]  /*08b0*/  @!P1 DMUL R26, R4, R20 ;  /* 0x00000014041a9228 */ /* 0x001fce0000000000 */
[----:B------:R0:W-:Y:S05]  /*08c0*/  @!P1 STG.E.64 desc[UR4][R6.64+0x800], R26 ;  /* 0x0008001a06009986 */ /* 0x0001ea000c101b04 */
[----:B------:R-:W1:Y:S01]  /*08d0*/  @!P0 LDG.E.64 R20, desc[UR4][R14.64+0xc00] ;  /* 0x000c00040e148981 */ /* 0x000e62000c1e1b00 */
[----:B------:R-:W-:-:S05]  /*08e0*/  VIADD R12, R17, 0x280 ;  /* 0x00000280110c7836 */ /* 0x000fca0000000000 */
[----:B------:R-:W-:Y:S01]  /*08f0*/  ISETP.GE.AND P1, PT, R12, R3, PT ;  /* 0x000000030c00720c */ /* 0x000fe20003f26270 */
[----:B-1----:R-:W-:-:S07]  /*0900*/  @!P0 DMUL R24, R4, R20 ;  /* 0x0000001404188228 */ /* 0x002fce0000000000 */
[----:B------:R0:W-:Y:S05]  /*0910*/  @!P0 STG.E.64 desc[UR4][R6.64+0xc00], R24 ;  /* 0x000c001806008986 */ /* 0x0001ea000c101b04 */
[----:B------:R-:W2:Y:S01]  /*0920*/  @!P1 LDG.E.64 R20, desc[UR4][R14.64+0x1000] ;  /* 0x001000040e149981 */ /* 0x000ea2000c1e1b00 */
[----:B------:R-:W-:-:S05]  /*0930*/  VIADD R12, R17, 0x300 ;  /* 0x00000300110c7836 */ /* 0x000fca0000000000 */
[----:B------:R-:W-:Y:S01]  /*0940*/  ISETP.GE.AND P0, PT, R12, R3, PT ;  /* 0x000000030c00720c */ /* 0x000fe20003f06270 */
[----:B--2---:R-:W-:-:S07]  /*0950*/  @!P1 DMUL R22, R4, R20 ;  /* 0x0000001404169228 */ /* 0x004fce0000000000 */
[----:B------:R0:W-:Y:S05]  /*0960*/  @!P1 STG.E.64 desc[UR4][R6.64+0x1000], R22 ;  /* 0x0010001606009986 */ /* 0x0001ea000c101b04 */
[----:B------:R-:W2:Y:S01]  /*0970*/  @!P0 LDG.E.64 R20, desc[UR4][R14.64+0x1400] ;  /* 0x001400040e148981 */ /* 0x000ea2000c1e1b00 */
[----:B------:R-:W-:Y:S01]  /*0980*/  VIADD R12, R17, 0x380 ;  /* 0x00000380110c7836 */ /* 0x000fe20000000000 */
[----:B------:R-:W-:Y:S01]  /*0990*/  IADD3 R0, PT, PT, R0, 0x8, RZ ;  /* 0x0000000800007810 */ /* 0x000fe20007ffe0ff */
[----:B------:R-:W-:Y:S03]  /*09a0*/  BSSY.RECONVERGENT B0, `(.L_x_340) ;  /* 0x0000009000007945 */ /* 0x000fe60003800200 */
[----:B------:R-:W-:Y:S01]  /*09b0*/  ISETP.NE.AND P1, PT, R0, R13, PT ;  /* 0x0000000d0000720c */ /* 0x000fe20003f25270 */
[----:B--2---:R-:W-:-:S07]  /*09c0*/  @!P0 DMUL R20, R4, R20 ;  /* 0x0000001404148228 */ /* 0x004fce0000000000 */
[----:B------:R0:W-:Y:S01]  /*09d0*/  @!P0 STG.E.64 desc[UR4][R6.64+0x1400], R20 ;  /* 0x0014001406008986 */ /* 0x0001e2000c101b04 */
[----:B------:R-:W-:-:S13]  /*09e0*/  ISETP.GE.AND P0, PT, R12, R3, PT ;  /* 0x000000030c00720c */ /* 0x000fda0003f06270 */
[----:B0-----:R-:W-:Y:S05]  /*09f0*/  @P0 BRA `(.L_x_341) ;  /* 0x00000000000c0947 */ /* 0x001fea0003800000 */
[----:B------:R-:W2:Y:S02]  /*0a00*/  LDG.E.64 R14, desc[UR4][R14.64+0x1800] ;  /* 0x001800040e0e7981 */ /* 0x000ea4000c1e1b00 */
[----:B--2---:R-:W-:-:S07]  /*0a10*/  DMUL R16, R4, R14 ;  /* 0x0000000e04107228 */ /* 0x004fce0000000000 */
[----:B------:R0:W-:Y:S04]  /*0a20*/  STG.E.64 desc[UR4][R6.64+0x1800], R16 ;  /* 0x0018001006007986 */ /* 0x0001e8000c101b04 */
.L_x_341:
[----:B------:R-:W-:Y:S05]  /*0a30*/  BSYNC.RECONVERGENT B0 ;  /* 0x0000000000007941 */ /* 0x000fea0003800200 */
.L_x_340:
[----:B------:R-:W-:Y:S05]  /*0a40*/  @P1 BRA `(.L_x_342) ;  /* 0xfffffffc00381947 */ /* 0x000fea000383ffff */
.L_x_327:
[----:B------:R-:W-:-:S13]  /*0a50*/  ISETP.NE.AND P0, PT, R18, RZ, PT ;  /* 0x000000ff1200720c */ /* 0x000fda0003f05270 */
[----:B------:R-:W-:Y:S05]  /*0a60*/  @!P0 EXIT ;  /* 0x000000000000894d */ /* 0x000fea0003800000 */
[----:B------:R-:W0:Y:S01]  /*0a70*/  LDC R0, c[0x0][0x388] ;  /* 0x0000e200ff007b82 */ /* 0x000e220000000800 */
[----:B------:R-:W-:Y:S02]  /*0a80*/  ISETP.GE.U32.AND P0, PT, R18, 0x4, PT ;  /* 0x000000041200780c */ /* 0x000fe40003f06070 */
[----:B0-----:R-:W-:-:S04]  /*0a90*/  LOP3.LUT R6, R0, 0x3, RZ, 0xc0, !PT ;  /* 0x0000000300067812 */ /* 0x001fc800078ec0ff */
[----:B------:R-:W-:-:S07]  /*0aa0*/  ISETP.NE.AND P2, PT, R6, RZ, PT ;  /* 0x000000ff0600720c */ /* 0x000fce0003f45270 */
[----:B------:R-:W-:Y:S06]  /*0ab0*/  @!P0 BRA `(.L_x_343) ;  /* 0x0000000000748947 */ /* 0x000fec0003800000 */
[----:B------:R-:W-:-:S05]  /*0ac0*/  IMAD R7, R13, 0x80, R2 ;  /* 0x000000800d077824 */ /* 0x000fca00078e0202 */
[----:B------:R-:W-:-:S13]  /*0ad0*/  ISETP.GE.AND P0, PT, R7, R3, PT ;  /* 0x000000030700720c */ /* 0x000fda0003f06270 */
[----:B-1234-:R-:W-:-:S06]  /*0ae0*/  @!P0 IMAD.WIDE R14, R7, 0x8, R8 ;  /* 0x00000008070e8825 */ /* 0x01efcc00078e0208 */
[----:B------:R-:W2:Y:S01]  /*0af0*/  @!P0 LDG.E.64 R14, desc[UR4][R14.64] ;  /* 0x000000040e0e8981 */ /* 0x000ea2000c1e1b00 */
[C---:B------:R-:W-:Y:S02]  /*0b00*/  VIADD R25, R7.reuse, 0x80 ;  /* 0x0000008007197836 */ /* 0x040fe40000000000 */
[----:B------:R-:W-:-:S03]  /*0b10*/  @!P0 IMAD.WIDE R18, R7, 0x8, R10 ;  /* 0x0000000807128825 */ /* 0x000fc600078e020a */
[----:B------:R-:W-:-:S13]  /*0b20*/  ISETP.GE.AND P1, PT, R25, R3, PT ;  /* 0x000000031900720c */ /* 0x000fda0003f26270 */
[----:B------:R-:W-:Y:S01]  /*0b30*/  @!P1 IMAD.WIDE R20, R25, 0x8, R8 ;  /* 0x0000000819149825 */ /* 0x000fe200078e0208 */
[----:B--2---:R-:W-:-:S07]  /*0b40*/  @!P0 DMUL R16, R4, R14 ;  /* 0x0000000e04108228 */ /* 0x004fce0000000000 */
[----:B------:R0:W-:Y:S04]  /*0b50*/  @!P0 STG.E.64 desc[UR4][R18.64], R16 ;  /* 0x0000001012008986 */ /* 0x0001e8000c101b04 */
[----:B------:R-:W2:Y:S01]  /*0b60*/  @!P1 LDG.E.64 R20, desc[UR4][R20.64] ;  /* 0x0000000414149981 */ /* 0x000ea2000c1e1b00 */
[----:B------:R-:W-:Y:S02]  /*0b70*/  VIADD R27, R7, 0x100 ;  /* 0x00000100071b7836 */ /* 0x000fe40000000000 */
[----:B------:R-:W-:-:S03]  /*0b80*/  @!P1 IMAD.WIDE R14, R25, 0x8, R10 ;  /* 0x00000008190e9825 */ /* 0x000fc600078e020a */
[----:B------:R-:W-:-:S13]  /*0b90*/  ISETP.GE.AND P0, PT, R27, R3, PT ;  /* 0x000000031b00720c */ /* 0x000fda0003f06270 */
[----:B------:R-:W-:Y:S01]  /*0ba0*/  @!P0 IMAD.WIDE R24, R27, 0x8, R8 ;  /* 0x000000081b188825 */ /* 0x000fe200078e0208 */
[----:B--2---:R-:W-:-:S07]  /*0bb0*/  @!P1 DMUL R22, R4, R20 ;  /* 0x0000001404169228 */ /* 0x004fce0000000000 */
[----:B------:R1:W-:Y:S04]  /*0bc0*/  @!P1 STG.E.64 desc[UR4][R14.64], R22 ;  /* 0x000000160e009986 */ /* 0x0003e8000c101b04 */
[----:B------:R-:W2:Y:S01]  /*0bd0*/  @!P0 LDG.E.64 R24, desc[UR4][R24.64] ;  /* 0x0000000418188981 */ /* 0x000ea2000c1e1b00 */
[----:B------:R-:W-:Y:S02]  /*0be0*/  VIADD R7, R7, 0x180 ;  /* 0x0000018007077836 */ /* 0x000fe40000000000 */
[----:B0-----:R-:W-:-:S03]  /*0bf0*/  @!P0 IMAD.WIDE R18, R27, 0x8, R10 ;  /* 0x000000081b128825 */ /* 0x001fc600078e020a */
[----:B------:R-:W-:-:S13]  /*0c00*/  ISETP.GE.AND P1, PT, R7, R3, PT ;  /* 0x000000030700720c */ /* 0x000fda0003f26270 */
[----:B------:R-:W-:Y:S01]  /*0c10*/  @!P1 IMAD.WIDE R20, R7, 0x8, R8 ;  /* 0x0000000807149825 */ /* 0x000fe200078e0208 */
[----:B--2---:R-:W-:-:S07]  /*0c20*/  @!P0 DMUL R16, R4, R24 ;  /* 0x0000001804108228 */ /* 0x004fce0000000000 */
[----:B------:R1:W-:Y:S04]  /*0c30*/  @!P0 STG.E.64 desc[UR4][R18.64], R16 ;  /* 0x0000001012008986 */ /* 0x0003e8000c101b04 */
[----:B------:R-:W2:Y:S01]  /*0c40*/  @!P1 LDG.E.64 R20, desc[UR4][R20.64] ;  /* 0x0000000414149981 */ /* 0x000ea2000c1e1b00 */
[----:B------:R-:W-:-:S04]  /*0c50*/  @!P1 IMAD.WIDE R28, R7, 0x8, R10 ;  /* 0x00000008071c9825 */ /* 0x000fc800078e020a */
[----:B------:R-:W-:Y:S01]  /*0c60*/  VIADD R13, R13, 0x4 ;  /* 0x000000040d0d7836 */ /* 0x000fe20000000000 */
[----:B--2---:R-:W-:-:S07]  /*0c70*/  @!P1 DMUL R26, R4, R20 ;  /* 0x00000014041a9228 */ /* 0x004fce0000000000 */
[----:B------:R1:W-:Y:S04]  /*0c80*/  @!P1 STG.E.64 desc[UR4][R28.64], R26 ;  /* 0x0000001a1c009986 */ /* 0x0003e8000c101b04 */
.L_x_343:
[----:B------:R-:W-:Y:S05]  /*0c90*/  @!P2 EXIT ;  /* 0x000000000000a94d */ /* 0x000fea0003800000 */
[----:B------:R-:W-:Y:S02]  /*0ca0*/  ISETP.NE.AND P0, PT, R6, 0x1, PT ;  /* 0x000000010600780c */ /* 0x000fe40003f05270 */
[----:B------:R-:W-:-:S04]  /*0cb0*/  LOP3.LUT R0, R0, 0x1, RZ, 0xc0, !PT ;  /* 0x0000000100007812 */ /* 0x000fc800078ec0ff */
[----:B------:R-:W-:-:S07]  /*0cc0*/  ISETP.NE.U32.AND P2, PT, R0, 0x1, PT ;  /* 0x000000010000780c */ /* 0x000fce0003f45070 */
[----:B------:R-:W-:Y:S06]  /*0cd0*/  @!P0 BRA `(.L_x_344) ;  /* 0x00000000003c8947 */ /* 0x000fec0003800000 */
[----:B-1234-:R-:W-:-:S04]  /*0ce0*/  LEA R17, R13, R2, 0x7 ;  /* 0x000000020d117211 */ /* 0x01efc800078e38ff */
[----:B------:R-:W-:-:S13]  /*0cf0*/  ISETP.GE.AND P0, PT, R17, R3, PT ;  /* 0x000000031100720c */ /* 0x000fda0003f06270 */
[----:B------:R-:W-:-:S06]  /*0d00*/  @!P0 IMAD.WIDE R6, R17, 0x8, R8 ;  /* 0x0000000811068825 */ /* 0x000fcc00078e0208 */
        /* <DEDUP_REMOVED lines=12> */
.L_x_344:
[----:B------:R-:W-:Y:S05]  /*0dd0*/  @P2 EXIT ;  /* 0x000000000000294d */ /* 0x000fea0003800000 */
[----:B------:R-:W-:-:S05]  /*0de0*/  IMAD R13, R13, 0x80, R2 ;  /* 0x000000800d0d7824 */ /* 0x000fca00078e0202 */
[----:B------:R-:W-:-:S13]  /*0df0*/  ISETP.GE.AND P0, PT, R13, R3, PT ;  /* 0x000000030d00720c */ /* 0x000fda0003f06270 */
[----:B------:R-:W-:Y:S05]  /*0e00*/  @P0 EXIT ;  /* 0x000000000000094d */ /* 0x000fea0003800000 */
[----:B------:R-:W-:-:S06]  /*0e10*/  IMAD.WIDE R8, R13, 0x8, R8 ;  /* 0x000000080d087825 */ /* 0x000fcc00078e0208 */
[----:B------:R-:W5:Y:S01]  /*0e20*/  LDG.E.64 R8, desc[UR4][R8.64] ;  /* 0x0000000408087981 */ /* 0x000f62000c1e1b00 */
[----:B------:R-:W-:Y:S01]  /*0e30*/  IMAD.WIDE R10, R13, 0x8, R10 ;  /* 0x000000080d0a7825 */ /* 0x000fe200078e020a */
[----:B-----5:R-:W-:-:S07]  /*0e40*/  DMUL R4, R4, R8 ;  /* 0x0000000804047228 */ /* 0x020fce0000000000 */
[----:B------:R-:W-:Y:S01]  /*0e50*/  STG.E.64 desc[UR4][R10.64], R4 ;  /* 0x000000040a007986 */ /* 0x000fe2000c101b04 */
[----:B------:R-:W-:Y:S05]  /*0e60*/  EXIT ;  /* 0x000000000000794d */ /* 0x000fea0003800000 */
.L_x_326:
[----:B------:R-:W-:-:S13]  /*0e70*/  ISETP.GE.AND P0, PT, R0, 0x1, PT ;  /* 0x000000010000780c */ /* 0x000fda0003f06270 */
[----:B------:R-:W-:Y:S05]  /*0e80*/  @!P0 EXIT ;  /* 0x000000000000894d */ /* 0x000fea0003800000 */
[----:B------:R-:W0:Y:S01]  /*0e90*/  LDCU UR6, c[0x0][0x390] ;  /* 0x00007200ff0677ac */ /* 0x000e220008000800 */
[C---:B------:R-:W-:Y:S01]  /*0ea0*/  ISETP.GE.U32.AND P1, PT, R0.reuse, 0x10, PT ;  /* 0x000000100000780c */ /* 0x040fe20003f26070 */
[----:B------:R-:W-:Y:S01]  /*0eb0*/  IMAD.MOV.U32 R3, RZ, RZ, RZ ;  /* 0x000000ffff037224 */ /* 0x000fe200078e00ff */
[----:B------:R-:W-:-:S04]  /*0ec0*/  LOP3.LUT R24, R0, 0xf, RZ, 0xc0, !PT ;  /* 0x0000000f00187812 */ /* 0x000fc800078ec0ff */
[----:B------:R-:W-:Y:S01]  /*0ed0*/  ISETP.NE.AND P0, PT, R24, RZ, PT ;  /* 0x000000ff1800720c */ /* 0x000fe20003f05270 */
[----:B0-----:R-:W0:Y:S06]  /*0ee0*/  I2F.F64 R12, UR6 ;  /* 0x00000006000c7d12 */ /* 0x001e2c0008201c00 */
[----:B------:R-:W-:Y:S06]  /*0ef0*/  @!P1 BRA `(.L_x_345) ;  /* 0x0000000400189947 */ /* 0x000fec0003800000 */
[----:B------:R-:W-:Y:S01]  /*0f00*/  IMAD.WIDE.U32 R4, R2, 0x8, RZ ;  /* 0x0000000802047825 */ /* 0x000fe200078e00ff */
[----:B------:R-:W-:Y:S02]  /*0f10*/  LOP3.LUT R3, R0, 0x7ffffff0, RZ, 0xc0, !PT ;  /* 0x7ffffff000037812 */ /* 0x000fe400078ec0ff */
[----:B------:R-:W-:-:S03]  /*0f20*/  LOP3.LUT R6, R4, 0x2000, RZ, 0xfc, !PT ;  /* 0x0000200004067812 */ /* 0x000fc600078efcff */
[----:B------:R-:W-:Y:S01]  /*0f30*/  IMAD.MOV R7, RZ, RZ, -R3 ;  /* 0x000000ffff077224 */ /* 0x000fe200078e0a03 */
[----:B------:R-:W-:-:S07]  /*0f40*/  IADD3 R4, PT, PT, R2, 0x480, RZ ;  /* 0x0000048002047810 */ /* 0x000fce0007ffe0ff */
.L_x_346:
[----:B-1----:R-:W-:-:S05]  /*0f50*/  IADD3 R26, P1, PT, R6, R8, RZ ;  /* 0x00000008061a7210 */ /* 0x002fca0007f3e0ff */
[----:B------:R-:W-:-:S05]  /*0f60*/  IMAD.X R27, R5, 0x1, R9, P1 ;  /* 0x00000001051b7824 */ /* 0x000fca00008e0609 */
[----:B------:R-:W0:Y:S01]  /*0f70*/  LDG.E.64 R14, desc[UR4][R26.64+-0x2000] ;  /* 0xffe000041a0e7981 */ /* 0x000e22000c1e1b00 */
[----:B------:R-:W-:-:S05]  /*0f80*/  IADD3 R18, P1, PT, R6, R10, RZ ;  /* 0x0000000a06127210 */ /* 0x000fca0007f3e0ff */
[----:B------:R-:W-:Y:S01]  /*0f90*/  IMAD.X R19, R5, 0x1, R11, P1 ;  /* 0x0000000105137824 */ /* 0x000fe200008e060b */
[----:B0-----:R-:W-:-:S07]  /*0fa0*/  DMUL R14, R12, R14 ;  /* 0x0000000e0c0e7228 */ /* 0x001fce0000000000 */
[----:B------:R0:W-:Y:S04]  /*0fb0*/  STG.E.64 desc[UR4][R18.64+-0x2000], R14 ;  /* 0xffe0000e12007986 */ /* 0x0001e8000c101b04 */
[----:B------:R-:W2:Y:S02]  /*0fc0*/  LDG.E.64 R16, desc[UR4][R26.64+-0x1c00] ;  /* 0xffe400041a107981 */ /* 0x000ea4000c1e1b00 */
[----:B--2---:R-:W-:-:S07]  /*0fd0*/  DMUL R16, R12, R16 ;  /* 0x000000100c107228 */ /* 0x004fce0000000000 */
[----:B------:R1:W-:Y:S04]  /*0fe0*/  STG.E.64 desc[UR4][R18.64+-0x1c00], R16 ;  /* 0xffe4001012007986 */ /* 0x0003e8000c101b04 */
[----:B------:R-:W2:Y:S02]  /*0ff0*/  LDG.E.64 R20, desc[UR4][R26.64+-0x1800] ;  /* 0xffe800041a147981 */ /* 0x000ea4000c1e1b00 */
[----:B--2---:R-:W-:-:S07]  /*1000*/  DMUL R20, R12, R20 ;  /* 0x000000140c147228 */ /* 0x004fce0000000000 */
[----:B------:R2:W-:Y:S04]  /*1010*/  STG.E.64 desc[UR4][R18.64+-0x1800], R20 ;  /* 0xffe8001412007986 */ /* 0x0005e8000c101b04 */
[----:B------:R-:W3:Y:S02]  /*1020*/  LDG.E.64 R22, desc[UR4][R26.64+-0x1400] ;  /* 0xffec00041a167981 */ /* 0x000ee4000c1e1b00 */
[----:B---3--:R-:W-:-:S07]  /*1030*/  DMUL R22, R12, R22 ;  /* 0x000000160c167228 */ /* 0x008fce0000000000 */
[----:B------:R3:W-:Y:S04]  /*1040*/  STG.E.64 desc[UR4][R18.64+-0x1400], R22 ;  /* 0xffec001612007986 */ /* 0x0007e8000c101b04 */
[----:B------:R-:W4:Y:S02]  /*1050*/  LDG.E.64 R28, desc[UR4][R26.64+-0x1000] ;  /* 0xfff000041a1c7981 */ /* 0x000f24000c1e1b00 */
[----:B----4-:R-:W-:-:S07]  /*1060*/  DMUL R28, R12, R28 ;  /* 0x0000001c0c1c7228 */ /* 0x010fce0000000000 */
[----:B------:R4:W-:Y:S04]  /*1070*/  STG.E.64 desc[UR4][R18.64+-0x1000], R28 ;  /* 0xfff0001c12007986 */ /* 0x0009e8000c101b04 */
[----:B0-----:R-:W5:Y:S02]  /*1080*/  LDG.E.64 R14, desc[UR4][R26.64+-0xc00] ;  /* 0xfff400041a0e7981 */ /* 0x001f64000c1e1b00 */
[----:B-----5:R-:W-:-:S07]  /*1090*/  DMUL R14, R12, R14 ;  /* 0x0000000e0c0e7228 */ /* 0x020fce0000000000 */
[----:B------:R-:W-:Y:S04]  /*10a0*/  STG.E.64 desc[UR4][R18.64+-0xc00], R14 ;  /* 0xfff4000e12007986 */ /* 0x000fe8000c101b04 */
[----:B-1----:R-:W5:Y:S02]  /*10b0*/  LDG.E.64 R16, desc[UR4][R26.64+-0x800] ;  /* 0xfff800041a107981 */ /* 0x002f64000c1e1b00 */
[----:B-----5:R-:W-:-:S07]  /*10c0*/  DMUL R16, R12, R16 ;  /* 0x000000100c107228 */ /* 0x020fce0000000000 */
[----:B------:R0:W-:Y:S04]  /*10d0*/  STG.E.64 desc[UR4][R18.64+-0x800], R16 ;  /* 0xfff8001012007986 */ /* 0x0001e8000c101b04 */
[----:B--2---:R-:W4:Y:S01]  /*10e0*/  LDG.E.64 R20, desc[UR4][R26.64+-0x400] ;  /* 0xfffc00041a147981 */ /* 0x004f22000c1e1b00 */
[----:B---3--:R-:W-:Y:S01]  /*10f0*/  MOV R23, 0x0 ;  /* 0x0000000000177802 */ /* 0x008fe20000000f00 */
[----:B------:R-:W-:Y:S01]  /*1100*/  IMAD.MOV.U32 R22, RZ, RZ, 0xc00 ;  /* 0x00000c00ff167424 */ /* 0x000fe200078e00ff */
[----:B----4-:R-:W-:-:S07]  /*1110*/  DMUL R28, R12, R20 ;  /* 0x000000140c1c7228 */ /* 0x010fce0000000000 */
[----:B------:R1:W-:Y:S04]  /*1120*/  STG.E.64 desc[UR4][R18.64+-0x400], R28 ;  /* 0xfffc001c12007986 */ /* 0x0003e8000c101b04 */
[----:B------:R-:W2:Y:S01]  /*1130*/  LDG.E.64 R20, desc[UR4][R26.64] ;  /* 0x000000041a147981 */ /* 0x000ea2000c1e1b00 */
[----:B0-----:R-:W-:-:S03]  /*1140*/  IMAD.WIDE R16, R4, 0x8, R22 ;  /* 0x0000000804107825 */ /* 0x001fc600078e0216 */
[----:B------:R-:W-:-:S05]  /*1150*/  IADD3 R14, P1, PT, R16, R8, RZ ;  /* 0x00000008100e7210 */ /* 0x000fca0007f3e0ff */
[----:B------:R-:W-:Y:S01]  /*1160*/  IMAD.X R15, R17, 0x1, R9, P1 ;  /* 0x00000001110f7824 */ /* 0x000fe200008e0609 */
[----:B--2---:R-:W-:-:S07]  /*1170*/  DMUL R20, R12, R20 ;  /* 0x000000140c147228 */ /* 0x004fce0000000000 */
[----:B------:R0:W-:Y:S04]  /*1180*/  STG.E.64 desc[UR4][R18.64], R20 ;  /* 0x0000001412007986 */ /* 0x0001e8000c101b04 */
[----:B------:R-:W2:Y:S01]  /*1190*/  LDG.E.64 R22, desc[UR4][R14.64+-0xc00] ;  /* 0xfff400040e167981 */ /* 0x000ea2000c1e1b00 */
[----:B------:R-:W-:-:S05]  /*11a0*/  IADD3 R16, P1, PT, R16, R10, RZ ;  /* 0x0000000a10107210 */ /* 0x000fca0007f3e0ff */
[----:B------:R-:W-:Y:S01]  /*11b0*/  IMAD.X R17, R17, 0x1, R11, P1 ;  /* 0x0000000111117824 */ /* 0x000fe200008e060b */
[----:B--2---:R-:W-:-:S07]  /*11c0*/  DMUL R22, R12, R22 ;  /* 0x000000160c167228 */ /* 0x004fce0000000000 */
[----:B------:R2:W-:Y:S04]  /*11d0*/  STG.E.64 desc[UR4][R16.64+-0xc00], R22 ;  /* 0xfff4001610007986 */ /* 0x0005e8000c101b04 */
[----:B------:R-:W3:Y:S02]  /*11e0*/  LDG.E.64 R26, desc[UR4][R14.64+-0x800] ;  /* 0xfff800040e1a7981 */ /* 0x000ee4000c1e1b00 */
[----:B---3--:R-:W-:-:S07]  /*11f0*/  DMUL R26, R12, R26 ;  /* 0x0000001a0c1a7228 */ /* 0x008fce0000000000 */
[----:B------:R3:W-:Y:S04]  /*1200*/  STG.E.64 desc[UR4][R16.64+-0x800], R26 ;  /* 0xfff8001a10007986 */ /* 0x0007e8000c101b04 */
[----:B-1----:R-:W4:Y:S02]  /*1210*/  LDG.E.64 R28, desc[UR4][R14.64+-0x400] ;  /* 0xfffc00040e1c7981 */ /* 0x002f24000c1e1b00 */
[----:B----4-:R-:W-:-:S07]  /*1220*/  DMUL R28, R12, R28 ;  /* 0x0000001c0c1c7228 */ /* 0x010fce0000000000 */
[----:B------:R1:W-:Y:S04]  /*1230*/  STG.E.64 desc[UR4][R16.64+-0x400], R28 ;  /* 0xfffc001c10007986 */ /* 0x0003e8000c101b04 */
[----:B0-----:R-:W4:Y:S02]  /*1240*/  LDG.E.64 R18, desc[UR4][R14.64] ;  /* 0x000000040e127981 */ /* 0x001f24000c1e1b00 */
[----:B----4-:R-:W-:-:S07]  /*1250*/  DMUL R18, R12, R18 ;  /* 0x000000120c127228 */ /* 0x010fce0000000000 */
[----:B------:R1:W-:Y:S04]  /*1260*/  STG.E.64 desc[UR4][R16.64], R18 ;  /* 0x0000001210007986 */ /* 0x0003e8000c101b04 */
[----:B------:R-:W4:Y:S02]  /*1270*/  LDG.E.64 R20, desc[UR4][R14.64+0x400] ;  /* 0x000400040e147981 */ /* 0x000f24000c1e1b00 */
[----:B----4-:R-:W-:-:S07]  /*1280*/  DMUL R20, R12, R20 ;  /* 0x000000140c147228 */ /* 0x010fce0000000000 */
[----:B------:R1:W-:Y:S04]  /*1290*/  STG.E.64 desc[UR4][R16.64+0x400], R20 ;  /* 0x0004001410007986 */ /* 0x0003e8000c101b04 */
[----:B--2---:R-:W2:Y:S02]  /*12a0*/  LDG.E.64 R22, desc[UR4][R14.64+0x800] ;  /* 0x000800040e167981 */ /* 0x004ea4000c1e1b00 */
[----:B--2---:R-:W-:-:S07]  /*12b0*/  DMUL R22, R12, R22 ;  /* 0x000000160c167228 */ /* 0x004fce0000000000 */
[----:B------:R1:W-:Y:S04]  /*12c0*/  STG.E.64 desc[UR4][R16.64+0x800], R22 ;  /* 0x0008001610007986 */ /* 0x0003e8000c101b04 */
[----:B---3--:R-:W2:Y:S01]  /*12d0*/  LDG.E.64 R26, desc[UR4][R14.64+0xc00] ;  /* 0x000c00040e1a7981 */ /* 0x008ea2000c1e1b00 */
[----:B------:R-:W-:Y:S01]  /*12e0*/  VIADD R7, R7, 0x10 ;  /* 0x0000001007077836 */ /* 0x000fe20000000000 */
[----:B------:R-:W-:Y:S02]  /*12f0*/  IADD3 R6, P2, PT, R6, 0x4000, RZ ;  /* 0x0000400006067810 */ /* 0x000fe40007f5e0ff */
[----:B------:R-:W-:Y:S02]  /*1300*/  IADD3 R4, PT, PT, R4, 0x800, RZ ;  /* 0x0000080004047810 */ /* 0x000fe40007ffe0ff */
[----:B------:R-:W-:Y:S01]  /*1310*/  ISETP.NE.AND P1, PT, R7, RZ, PT ;  /* 0x000000ff0700720c */ /* 0x000fe20003f25270 */
[----:B------:R-:W-:Y:S01]  /*1320*/  IMAD.X R5, RZ, RZ, R5, P2 ;  /* 0x000000ffff057224 */ /* 0x000fe200010e0605 */
[----:B--2---:R-:W-:-:S07]  /*1330*/  DMUL R26, R12, R26 ;  /* 0x0000001a0c1a7228 */ /* 0x004fce0000000000 */
[----:B------:R1:W-:Y:S04]  /*1340*/  STG.E.64 desc[UR4][R16.64+0xc00], R26 ;  /* 0x000c001a10007986 */ /* 0x0003e8000c101b04 */
[----:B------:R-:W-:Y:S05]  /*1350*/  @P1 BRA `(.L_x_346) ;  /* 0xfffffff800fc1947 */ /* 0x000fea000383ffff */
.L_x_345:
[----:B------:R-:W-:Y:S05]  /*1360*/  @!P0 EXIT ;  /* 0x000000000000894d */ /* 0x000fea0003800000 */
[----:B------:R-:W-:Y:S02]  /*1370*/  ISETP.GE.U32.AND P0, PT, R24, 0x8, PT ;  /* 0x000000081800780c */ /* 0x000fe40003f06070 */
[----:B-1----:R-:W-:-:S04]  /*1380*/  LOP3.LUT R20, R0, 0x7, RZ, 0xc0, !PT ;  /* 0x0000000700147812 */ /* 0x002fc800078ec0ff */
[----:B------:R-:W-:-:S07]  /*1390*/  ISETP.NE.AND P1, PT, R20, RZ, PT ;  /* 0x000000ff1400720c */ /* 0x000fce0003f25270 */
[----:B------:R-:W-:Y:S06]  /*13a0*/  @!P0 BRA `(.L_x_347) ;  /* 0x0000000000708947 */ /* 0x000fec0003800000 */
[----:B------:R-:W-:-:S04]  /*13b0*/  IMAD R17, R3, 0x80, R2 ;  /* 0x0000008003117824 */ /* 0x000fc800078e0202 */
[----:B------:R-:W-:-:S05]  /*13c0*/  IMAD.WIDE R4, R17, 0x8, R8 ;  /* 0x0000000811047825 */ /* 0x000fca00078e0208 */
[----:B------:R-:W0:Y:S02]  /*13d0*/  LDG.E.64 R6, desc[UR4][R4.64] ;  /* 0x0000000404067981 */ /* 0x000e24000c1e1b00 */
[----:B0-----:R-:W-:Y:S01]  /*13e0*/  DMUL R14, R12, R6 ;  /* 0x000000060c0e7228 */ /* 0x001fe20000000000 */
[----:B------:R-:W-:-:S06]  /*13f0*/  IMAD.WIDE R6, R17, 0x8, R10 ;  /* 0x0000000811067825 */ /* 0x000fcc00078e020a */
        /* <DEDUP_REMOVED lines=13> */
[----:B0-----:R-:W4:Y:S02]  /*14d0*/  LDG.E.64 R14, desc[UR4][R4.64+0x1400] ;  /* 0x00140004040e7981 */ /* 0x001f24000c1e1b00 */
[----:B----4-:R-:W-:-:S07]  /*14e0*/  DMUL R14, R12, R14 ;  /* 0x0000000e0c0e7228 */ /* 0x010fce0000000000 */
[----:B------:R3:W-:Y:S04]  /*14f0*/  STG.E.64 desc[UR4][R6.64+0x1400], R14 ;  /* 0x0014000e06007986 */ /* 0x0007e8000c101b04 */
[----:B-1----:R-:W4:Y:S02]  /*1500*/  LDG.E.64 R16, desc[UR4][R4.64+0x1800] ;  /* 0x0018000404107981 */ /* 0x002f24000c1e1b00 */
[----:B----4-:R-:W-:-:S07]  /*1510*/  DMUL R16, R12, R16 ;  /* 0x000000100c107228 */ /* 0x010fce0000000000 */
[----:B------:R3:W-:Y:S04]  /*1520*/  STG.E.64 desc[UR4][R6.64+0x1800], R16 ;  /* 0x0018001006007986 */ /* 0x0007e8000c101b04 */
[----:B--2---:R-:W2:Y:S01]  /*1530*/  LDG.E.64 R18, desc[UR4][R4.64+0x1c00] ;  /* 0x001c000404127981 */ /* 0x004ea2000c1e1b00 */
[----:B------:R-:W-:Y:S01]  /*1540*/  VIADD R3, R3, 0x8 ;  /* 0x0000000803037836 */ /* 0x000fe20000000000 */
[----:B--2---:R-:W-:-:S07]  /*1550*/  DMUL R18, R12, R18 ;  /* 0x000000120c127228 */ /* 0x004fce0000000000 */
[----:B------:R3:W-:Y:S04]  /*1560*/  STG.E.64 desc[UR4][R6.64+0x1c00], R18 ;  /* 0x001c001206007986 */ /* 0x0007e8000c101b04 */
.L_x_347:
[----:B------:R-:W-:Y:S05]  /*1570*/  @!P1 EXIT ;  /* 0x000000000000994d */ /* 0x000fea0003800000 */
[----:B------:R-:W-:Y:S02]  /*1580*/  ISETP.GE.U32.AND P0, PT, R20, 0x4, PT ;  /* 0x000000041400780c */ /* 0x000fe40003f06070 */
[----:B------:R-:W-:-:S04]  /*1590*/  LOP3.LUT R0, R0, 0x3, RZ, 0xc0, !PT ;  /* 0x0000000300007812 */ /* 0x000fc800078ec0ff */
[----:B------:R-:W-:-:S07]  /*15a0*/  ISETP.NE.AND P1, PT, R0, RZ, PT ;  /* 0x000000ff0000720c */ /* 0x000fce0003f25270 */
[----:B------:R-:W-:Y:S06]  /*15b0*/  @!P0 BRA `(.L_x_348) ;  /* 0x0000000000408947 */ /* 0x000fec0003800000 */
[----:B---3--:R-:W-:-:S04]  /*15c0*/  IMAD R17, R3, 0x80, R2 ;  /* 0x0000008003117824 */ /* 0x008fc800078e0202 */
        /* <DEDUP_REMOVED lines=11> */
[----:B------:R-:W2:Y:S01]  /*1680*/  LDG.E.64 R20, desc[UR4][R6.64+0xc00] ;  /* 0x000c000406147981 */ /* 0x000ea2000c1e1b00 */
[----:B------:R-:W-:Y:S01]  /*1690*/  VIADD R3, R3, 0x4 ;  /* 0x0000000403037836 */ /* 0x000fe20000000000 */
[----:B--2---:R-:W-:-:S07]  /*16a0*/  DMUL R20, R12, R20 ;  /* 0x000000140c147228 */ /* 0x004fce0000000000 */
[----:B------:R1:W-:Y:S04]  /*16b0*/  STG.E.64 desc[UR4][R4.64+0xc00], R20 ;  /* 0x000c001404007986 */ /* 0x0003e8000c101b04 */
.L_x_348:
[----:B------:R-:W-:Y:S05]  /*16c0*/  @!P1 EXIT ;  /* 0x000000000000994d */ /* 0x000fea0003800000 */
[----:B-1-3--:R-:W-:Y:S01]  /*16d0*/  LEA R15, R3, R2, 0x7 ;  /* 0x00000002030f7211 */ /* 0x00afe200078e38ff */
[----:B------:R-:W-:-:S07]  /*16e0*/  IMAD.MOV R0, RZ, RZ, -R0 ;  /* 0x000000ffff007224 */ /* 0x000fce00078e0a00 */
.L_x_349:
[----:B------:R-:W-:-:S06]  /*16f0*/  IMAD.WIDE R4, R15, 0x8, R8 ;  /* 0x000000080f047825 */ /* 0x000fcc00078e0208 */
[----:B0-----:R-:W0:Y:S01]  /*1700*/  LDG.E.64 R4, desc[UR4][R4.64] ;  /* 0x0000000404047981 */ /* 0x001e22000c1e1b00 */
[----:B------:R-:W-:Y:S02]  /*1710*/  VIADD R0, R0, 0x1 ;  /* 0x0000000100007836 */ /* 0x000fe40000000000 */
[----:B------:R-:W-:-:S03]  /*1720*/  IMAD.WIDE R2, R15, 0x8, R10 ;  /* 0x000000080f027825 */ /* 0x000fc600078e020a */
[----:B------:R-:W-:Y:S01]  /*1730*/  ISETP.NE.AND P0, PT, R0, RZ, PT ;  /* 0x000000ff0000720c */ /* 0x000fe20003f05270 */
[----:B0-----:R-:W-:-:S07]  /*1740*/  DMUL R6, R12, R4 ;  /* 0x000000040c067228 */ /* 0x001fce0000000000 */
[----:B------:R0:W-:Y:S05]  /*1750*/  STG.E.64 desc[UR4][R2.64], R6 ;  /* 0x0000000602007986 */ /* 0x0001ea000c101b04 */
[----:B------:R-:W-:Y:S05]  /*1760*/  @!P0 EXIT ;  /* 0x000000000000894d */ /* 0x000fea0003800000 */
[----:B------:R-:W-:Y:S01]  /*1770*/  VIADD R15, R15, 0x80 ;  /* 0x000000800f0f7836 */ /* 0x000fe20000000000 */
[----:B------:R-:W-:Y:S06]  /*1780*/  BRA `(.L_x_349) ;  /* 0xfffffffc00d87947 */ /* 0x000fec000383ffff */
.L_x_350:
        /* <DEDUP_REMOVED lines=15> */
.L_x_377:


//--------------------- .text._ZN3cub18CUB_300001_SM_10006detail9transform16transform_kernelINS2_10policy_hubILb1EN4cuda3std3__45tupleIJN6thrust24THRUST_300001_SM_1000_NS6detail15normal_iteratorINSA_10device_ptrIdEEEEEEEE10policy1000EiNSB_10functional5actorINSJ_9compositeIJNSJ_16operator_adaptorINS7_10multipliesIvEEEENSK_INSJ_8argumentILj0EEEEENSK_INSJ_5valueIiEEEEEEEEESF_JPdEEEvT0_iT1_T2_DpNS2_10kernel_argIT3_EE --------------------------
	.section	.text._ZN3cub18CUB_300001_SM_10006detail9transform16transform_kernelINS2_10policy_hubILb1EN4cuda3std3__45tupleIJN6thrust24THRUST_300001_SM_1000_NS6detail15normal_iteratorINSA_10device_ptrIdEEEEEEEE10policy1000EiNSB_10functional5actorINSJ_9compositeIJNSJ_16operator_adaptorINS7_10multipliesIvEEEENSK_INSJ_8argumentILj0EEEEENSK_INSJ_5valueIiEEEEEEEEESF_JPdEEEvT0_iT1_T2_DpNS2_10kernel_argIT3_EE,"ax",@progbits
	.align	128
        .global         _ZN3cub18CUB_300001_SM_10006detail9transform16transform_kernelINS2_10policy_hubILb1EN4cuda3std3__45tupleIJN6thrust24THRUST_300001_SM_1000_NS6detail15normal_iteratorINSA_10device_ptrIdEEEEEEEE10policy1000EiNSB_10functional5actorINSJ_9compositeIJNSJ_16operator_adaptorINS7_10multipliesIvEEEENSK_INSJ_8argumentILj0EEEEENSK_INSJ_5valueIiEEEEEEEEESF_JPdEEEvT0_iT1_T2_DpNS2_10kernel_argIT3_EE
        .type           _ZN3cub18CUB_300001_SM_10006detail9transform16transform_kernelINS2_10policy_hubILb1EN4cuda3std3__45tupleIJN6thrust24THRUST_300001_SM_1000_NS6detail15normal_iteratorINSA_10device_ptrIdEEEEEEEE10policy1000EiNSB_10functional5actorINSJ_9compositeIJNSJ_16operator_adaptorINS7_10multipliesIvEEEENSK_INSJ_8argumentILj0EEEEENSK_INSJ_5valueIiEEEEEEEEESF_JPdEEEvT0_iT1_T2_DpNS2_10kernel_argIT3_EE,@function
        .size           _ZN3cub18CUB_300001_SM_10006detail9transform16transform_kernelINS2_10policy_hubILb1EN4cuda3std3__45tupleIJN6thrust24THRUST_300001_SM_1000_NS6detail15normal_iteratorINSA_10device_ptrIdEEEEEEEE10policy1000EiNSB_10functional5actorINSJ_9compositeIJNSJ_16operator_adaptorINS7_10multipliesIvEEEENSK_INSJ_8argumentILj0EEEEENSK_INSJ_5valueIiEEEEEEEEESF_JPdEEEvT0_iT1_T2_DpNS2_10kernel_argIT3_EE,(.L_x_378 - _ZN3cub18CUB_300001_SM_10006detail9transform16transform_kernelINS2_10policy_hubILb1EN4cuda3std3__45tupleIJN6thrust24THRUST_300001_SM_1000_NS6detail15normal_iteratorINSA_10device_ptrIdEEEEEEEE10policy1000EiNSB_10functional5actorINSJ_9compositeIJNSJ_16operator_adaptorINS7_10multipliesIvEEEENSK_INSJ_8argumentILj0EEEEENSK_INSJ_5valueIiEEEEEEEEESF_JPdEEEvT0_iT1_T2_DpNS2_10kernel_argIT3_EE)
        .other          _ZN3cub18CUB_300001_SM_10006detail9transform16transform_kernelINS2_10policy_hubILb1EN4cuda3std3__45tupleIJN6thrust24THRUST_300001_SM_1000_NS6detail15normal_iteratorINSA_10device_ptrIdEEEEEEEE10policy1000EiNSB_10functional5actorINSJ_9compositeIJNSJ_16operator_adaptorINS7_10multipliesIvEEEENSK_INSJ_8argumentILj0EEEEENSK_INSJ_5valueIiEEEEEEEEESF_JPdEEEvT0_iT1_T2_DpNS2_10kernel_argIT3_EE,@"STO_CUDA_ENTRY STV_DEFAULT"
_ZN3cub18CUB_300001_SM_10006detail9transform16transform_kernelINS2_10policy_hubILb1EN4cuda3std3__45tupleIJN6thrust24THRUST_300001_SM_1000_NS6detail15normal_iteratorINSA_10device_ptrIdEEEEEEEE10policy1000EiNSB_10functional5actorINSJ_9compositeIJNSJ_16operator_adaptorINS7_10multipliesIvEEEENSK_INSJ_8argumentILj0EEEEENSK_INSJ_5valueIiEEEEEEEEESF_JPdEEEvT0_iT1_T2_DpNS2_10kernel_argIT3_EE:
.text._ZN3cub18CUB_300001_SM_10006detail9transform16transform_kernelINS2_10policy_hubILb1EN4cuda3std3__45tupleIJN6thrust24THRUST_300001_SM_1000_NS6detail15normal_iteratorINSA_10device_ptrIdEEEEEEEE10policy1000EiNSB_10functional5actorINSJ_9compositeIJNSJ_16operator_adaptorINS7_10multipliesIvEEEENSK_INSJ_8argumentILj0EEEEENSK_INSJ_5valueIiEEEEEEEEESF_JPdEEEvT0_iT1_T2_DpNS2_10kernel_argIT3_EE:
[----:B------:R-:W-:Y:S08]  /*0000*/  LDC R1, c[0x0][0x37c] ;  /* 0x0000df00ff017b82 */ /* 0x000ff00000000800 */
[----:B------:R-:W0:Y:S01]  /*0010*/  LDC.64 R10, c[0x0][0x380] ;  /* 0x0000e000ff0a7b82 */ /* 0x000e220000000a00 */
[----:B------:R-:W1:Y:S01]  /*0020*/  S2R R0, SR_TID.X ;  /* 0x0000000000007919 */ /* 0x000e620000002100 */
[----:B------:R-:W2:Y:S01]  /*0030*/  LDCU.64 UR6, c[0x0][0x358] ;  /* 0x00006b00ff0677ac */ /* 0x000ea20008000a00 */
[----:B------:R-:W-:Y:S05]  /*0040*/  BSSY.RECONVERGENT B0, `(.L_x_351) ;  /* 0x0000016000007945 */ /* 0x000fea0003800200 */
[----:B------:R-:W3:Y:S08]  /*0050*/  S2UR UR4, SR_CTAID.X ;  /* 0x00000000000479c3 */ /* 0x000ef00000002500 */
[----:B------:R-:W4:Y:S01]  /*0060*/  LDC.64 R2, c[0x0][0x398] ;  /* 0x0000e600ff027b82 */ /* 0x000f220000000a00 */
[----:B0-----:R-:W-:-:S07]  /*0070*/  IMAD.SHL.U32 R7, R11, 0x80, RZ ;  /* 0x000000800b077824 */ /* 0x001fce00078e00ff */
[----:B------:R-:W0:Y:S01]  /*0080*/  LDC.64 R4, c[0x0][0x390] ;  /* 0x0000e400ff047b82 */ /* 0x000e220000000a00 */
[----:B---3--:R-:W-:Y:S01]  /*0090*/  IMAD R13, R7, UR4, RZ ;  /* 0x00000004070d7c24 */ /* 0x008fe2000f8e02ff */
[----:B-1----:R-:W-:-:S03]  /*00a0*/  SHF.L.U32 R15, R0, 0x7, RZ ;  /* 0x00000007000f7819 */ /* 0x002fc600000006ff */
[----:B------:R-:W-:-:S05]  /*00b0*/  IMAD.IADD R10, R10, 0x1, -R13 ;  /* 0x000000010a0a7824 */ /* 0x000fca00078e0a0d */
[CC--:B------:R-:W-:Y:S02]  /*00c0*/  VIMNMX R6, PT, PT, R7.reuse, R10.reuse, PT ;  /* 0x0000000a07067248 */ /* 0x0c0fe40003fe0100 */
[----:B------:R-:W-:-:S03]  /*00d0*/  ISETP.GT.AND P0, PT, R7, R10, PT ;  /* 0x0000000a0700720c */ /* 0x000fc60003f04270 */
[----:B------:R-:W-:-:S05]  /*00e0*/  IMAD.SHL.U32 R12, R6, 0x8, RZ ;  /* 0x00000008060c7824 */ /* 0x000fca00078e00ff */
[----:B------:R-:W-:-:S13]  /*00f0*/  ISETP.GE.AND P1, PT, R15, R12, PT ;  /* 0x0000000c0f00720c */ /* 0x000fda0003f26270 */
[----:B--2-4-:R-:W-:Y:S05]  /*0100*/  @P1 BRA `(.L_x_352) ;  /* 0x0000000000241947 */ /* 0x014fea0003800000 */
[----:B------:R-:W1:Y:S02]  /*0110*/  LDC.64 R8, c[0x0][0x398] ;  /* 0x0000e600ff087b82 */ /* 0x000e640000000a00 */
[----:B-1----:R-:W-:-:S04]  /*0120*/  IMAD.WIDE.U32 R8, R0, 0x80, R8 ;  /* 0x0000008000087825 */ /* 0x002fc800078e0008 */
[----:B------:R-:W-:-:S07]  /*0130*/  IMAD.WIDE R8, R13, 0x8, R8 ;  /* 0x000000080d087825 */ /* 0x000fce00078e0208 */
.L_x_353:
[----:B------:R-:W-:Y:S01]  /*0140*/  VIADD R15, R15, 0x4000 ;  /* 0x000040000f0f7836 */ /* 0x000fe20000000000 */
[----:B------:R1:W-:Y:S04]  /*0150*/  CCTL.E.PF2 [R8] ;  /* 0x000000000800798f */ /* 0x0003e80000800100 */
[----:B------:R-:W-:Y:S02]  /*0160*/  ISETP.GE.AND P1, PT, R15, R12, PT ;  /* 0x0000000c0f00720c */ /* 0x000fe40003f26270 */
[----:B-1----:R-:W-:-:S04]  /*0170*/  IADD3 R8, P2, PT, R8, 0x4000, RZ ;  /* 0x0000400008087810 */ /* 0x002fc80007f5e0ff */
[----:B------:R-:W-:-:S07]  /*0180*/  IADD3.X R9, PT, PT, RZ, R9, RZ, P2, !PT ;  /* 0x00000009ff097210 */ /* 0x000fce00017fe4ff */
[----:B------:R-:W-:Y:S05]  /*0190*/  @!P1 BRA `(.L_x_353) ;  /* 0xfffffffc00e89947 */ /* 0x000fea000383ffff */
.L_x_352:
[----:B------:R-:W-:Y:S05]  /*01a0*/  BSYNC.RECONVERGENT B0 ;  /* 0x0000000000007941 */ /* 0x000fea0003800200 */
.L_x_351:
[----:B------:R-:W-:-:S04]  /*01b0*/  IMAD.WIDE R2, R13, 0x8, R2 ;  /* 0x000000080d027825 */ /* 0x000fc800078e0202 */
[----:B0-----:R-:W-:Y:S01]  /*01c0*/  IMAD.WIDE R4, R13, 0x8, R4 ;  /* 0x000000080d047825 */ /* 0x001fe200078e0204 */
[----:B------:R-:W-:Y:S06]  /*01d0*/  @P0 BRA `(.L_x_354) ;  /* 0x00000008004c0947 */ /* 0x000fec0003800000 */
        /* <DEDUP_REMOVED lines=10> */
[----:B------:R-:W-:-:S03]  /*0280*/  LOP3.LUT R9, R11, 0x7ffffff0, RZ, 0xc0, !PT ;  /* 0x7ffffff00b097812 */ /* 0x000fc600078ec0ff */
[----:B------:R-:W-:Y:S01]  /*0290*/  VIADD R8, R0, 0x480 ;  /* 0x0000048000087836 */ /* 0x000fe20000000000 */
[----:B------:R-:W-:Y:S02]  /*02a0*/  LOP3.LUT R15, R16, 0x2000, RZ, 0xfc, !PT ;  /* 0x00002000100f7812 */ /* 0x000fe400078efcff */
[----:B------:R-:W-:-:S07]  /*02b0*/  IADD3 R14, PT, PT, -R9, RZ, RZ ;  /* 0x000000ff090e7210 */ /* 0x000fce0007ffe1ff */
.L_x_356:
        /* <DEDUP_REMOVED lines=15> */
[----:B------:R-:W-:Y:S04]  /*03b0*/  STG.E.64 desc[UR6][R10.64+-0x1400], R26 ;  /* 0xffec001a0a007986 */ /* 0x000fe8000c101b06 */
[----:B------:R-:W3:Y:S02]  /*03c0*/  LDG.E.64 R28, desc[UR6][R18.64+-0x1000] ;  /* 0xfff00006121c7981 */ /* 0x000ee4000c1e1b00 */
[----:B---3--:R-:W-:-:S07]  /*03d0*/  DMUL R28, R6, R28 ;  /* 0x0000001c061c7228 */ /* 0x008fce0000000000 */
[----:B------:R3:W-:Y:S04]  /*03e0*/  STG.E.64 desc[UR6][R10.64+-0x1000], R28 ;  /* 0xfff0001c0a007986 */ /* 0x0007e8000c101b06 */
[----:B0-----:R-:W4:Y:S02]  /*03f0*/  LDG.E.64 R12, desc[UR6][R18.64+-0xc00] ;  /* 0xfff40006120c7981 */ /* 0x001f24000c1e1b00 */
[----:B----4-:R-:W-:-:S07]  /*0400*/  DMUL R12, R6, R12 ;  /* 0x0000000c060c7228 */ /* 0x010fce0000000000 */
[----:B------:R-:W-:Y:S04]  /*0410*/  STG.E.64 desc[UR6][R10.64+-0xc00], R12 ;  /* 0xfff4000c0a007986 */ /* 0x000fe8000c101b06 */
[----:B-1----:R-:W4:Y:S02]  /*0420*/  LDG.E.64 R20, desc[UR6][R18.64+-0x800] ;  /* 0xfff8000612147981 */ /* 0x002f24000c1e1b00 */
[----:B----4-:R-:W-:-:S07]  /*0430*/  DMUL R20, R6, R20 ;  /* 0x0000001406147228 */ /* 0x010fce0000000000 */
[----:B------:R0:W-:Y:S04]  /*0440*/  STG.E.64 desc[UR6][R10.64+-0x800], R20 ;  /* 0xfff800140a007986 */ /* 0x0001e8000c101b06 */
[----:B--2---:R-:W2:Y:S01]  /*0450*/  LDG.E.64 R22, desc[UR6][R18.64+-0x400] ;  /* 0xfffc000612167981 */ /* 0x004ea2000c1e1b00 */
[----:B---3--:R-:W-:Y:S01]  /*0460*/  MOV R28, 0xc00 ;  /* 0x00000c00001c7802 */ /* 0x008fe20000000f00 */
[----:B------:R-:W-:Y:S01]  /*0470*/  IMAD.MOV.U32 R29, RZ, RZ, 0x0 ;  /* 0x00000000ff1d7424 */ /* 0x000fe200078e00ff */
[----:B--2---:R-:W-:-:S07]  /*0480*/  DMUL R26, R6, R22 ;  /* 0x00000016061a7228 */ /* 0x004fce0000000000 */
        /* <DEDUP_REMOVED lines=8> */
[----:B------:R-:W-:-:S04]  /*0510*/  IADD3 R20, P1, PT, R4, R20, RZ ;  /* 0x0000001404147210 */ /* 0x000fc80007f3e0ff */
[----:B------:R-:W-:Y:S01]  /*0520*/  IADD3.X R21, PT, PT, R5, R21, RZ, P1, !PT ;  /* 0x0000001505157210 */ /* 0x000fe20000ffe4ff */
        /* <DEDUP_REMOVED lines=26> */
.L_x_355:
[----:B------:R-:W-:Y:S05]  /*06d0*/  @!P0 EXIT ;  /* 0x000000000000894d */ /* 0x000fea0003800000 */
[----:B------:R-:W2:Y:S01]  /*06e0*/  LDCU UR4, c[0x0][0x384] ;  /* 0x00007080ff0477ac */ /* 0x000ea20008000800 */
[----:B------:R-:W-:Y:S01]  /*06f0*/  ISETP.GE.U32.AND P0, PT, R24, 0x8, PT ;  /* 0x000000081800780c */ /* 0x000fe20003f06070 */
[----:B--2---:R-:W-:-:S06]  /*0700*/  ULOP3.LUT UR5, UR4, 0x7, URZ, 0xc0, !UPT ;  /* 0x0000000704057892 */ /* 0x004fcc000f8ec0ff */
[----:B------:R-:W-:-:S06]  /*0710*/  ISETP.NE.AND P1, PT, RZ, UR5, PT ;  /* 0x00000005ff007c0c */ /* 0x000fcc000bf25270 */
[----:B------:R-:W-:Y:S07]  /*0720*/  @!P0 BRA `(.L_x_357) ;  /* 0x0000000000708947 */ /* 0x000fee0003800000 */
[----:B------:R-:W-:-:S04]  /*0730*/  IMAD R17, R9, 0x80, R0 ;  /* 0x0000008009117824 */ /* 0x000fc800078e0200 */
[----:B-1----:R-:W-:-:S05]  /*0740*/  IMAD.WIDE R10, R17, 0x8, R2 ;  /* 0x00000008110a7825 */ /* 0x002fca00078e0202 */
        /* <DEDUP_REMOVED lines=26> */
.L_x_357:
[----:B------:R-:W-:Y:S05]  /*08f0*/  @!P1 EXIT ;  /* 0x000000000000994d */ /* 0x000fea0003800000 */
[----:B------:R-:W-:Y:S02]  /*0900*/  UISETP.GE.U32.AND UP0, UPT, UR5, 0x4, UPT ;  /* 0x000000040500788c */ /* 0x000fe4000bf06070 */
[----:B------:R-:W-:-:S06]  /*0910*/  ULOP3.LUT UR4, UR4, 0x3, URZ, 0xc0, !UPT ;  /* 0x0000000304047892 */ /* 0x000fcc000f8ec0ff */
[----:B------:R-:W-:Y:S01]  /*0920*/  ISETP.NE.AND P0, PT, RZ, UR4, PT ;  /* 0x00000004ff007c0c */ /* 0x000fe2000bf05270 */
[----:B------:R-:W-:-:S12]  /*0930*/  BRA.U !UP0, `(.L_x_358) ;  /* 0x0000000108407547 */ /* 0x000fd8000b800000 */
[----:B-1-3--:R-:W-:-:S05]  /*0940*/  LEA R21, R9, R0, 0x7 ;  /* 0x0000000009157211 */ /* 0x00afca00078e38ff */
[----:B------:R-:W-:-:S05]  /*0950*/  IMAD.WIDE R18, R21, 0x8, R2 ;  /* 0x0000000815127825 */ /* 0x000fca00078e0202 */
[----:B------:R-:W0:Y:S01]  /*0960*/  LDG.E.64 R10, desc[UR6][R18.64] ;  /* 0x00000006120a7981 */ /* 0x000e22000c1e1b00 */
[----:B------:R-:W-:Y:S01]  /*0970*/  IMAD.WIDE R20, R21, 0x8, R4 ;  /* 0x0000000815147825 */ /* 0x000fe200078e0204 */
[----:B0-----:R-:W-:-:S07]  /*0980*/  DMUL R10, R6, R10 ;  /* 0x0000000a060a7228 */ /* 0x001fce0000000000 */
[----:B------:R2:W-:Y:S04]  /*0990*/  STG.E.64 desc[UR6][R20.64], R10 ;  /* 0x0000000a14007986 */ /* 0x0005e8000c101b06 */
[----:B------:R-:W3:Y:S02]  /*09a0*/  LDG.E.64 R12, desc[UR6][R18.64+0x400] ;  /* 0x00040006120c7981 */ /* 0x000ee4000c1e1b00 */
[----:B---3--:R-:W-:-:S07]  /*09b0*/  DMUL R12, R6, R12 ;  /* 0x0000000c060c7228 */ /* 0x008fce0000000000 */
[----:B------:R2:W-:Y:S04]  /*09c0*/  STG.E.64 desc[UR6][R20.64+0x400], R12 ;  /* 0x0004000c14007986 */ /* 0x0005e8000c101b06 */
[----:B------:R-:W3:Y:S02]  /*09d0*/  LDG.E.64 R14, desc[UR6][R18.64+0x800] ;  /* 0x00080006120e7981 */ /* 0x000ee4000c1e1b00 */
[----:B---3--:R-:W-:-:S07]  /*09e0*/  DMUL R14, R6, R14 ;  /* 0x0000000e060e7228 */ /* 0x008fce0000000000 */
[----:B------:R2:W-:Y:S04]  /*09f0*/  STG.E.64 desc[UR6][R20.64+0x800], R14 ;  /* 0x0008000e14007986 */ /* 0x0005e8000c101b06 */
[----:B------:R-:W3:Y:S01]  /*0a00*/  LDG.E.64 R16, desc[UR6][R18.64+0xc00] ;  /* 0x000c000612107981 */ /* 0x000ee2000c1e1b00 */
[----:B------:R-:W-:Y:S01]  /*0a10*/  VIADD R9, R9, 0x4 ;  /* 0x0000000409097836 */ /* 0x000fe20000000000 */
[----:B---3--:R-:W-:-:S07]  /*0a20*/  DMUL R16, R6, R16 ;  /* 0x0000001006107228 */ /* 0x008fce0000000000 */
[----:B------:R2:W-:Y:S04]  /*0a30*/  STG.E.64 desc[UR6][R20.64+0xc00], R16 ;  /* 0x000c001014007986 */ /* 0x0005e8000c101b06 */
.L_x_358:
[----:B------:R-:W-:Y:S05]  /*0a40*/  @!P0 EXIT ;  /* 0x000000000000894d */ /* 0x000fea0003800000 */
[----:B--23--:R-:W-:Y:S01]  /*0a50*/  IMAD R15, R9, 0x80, R0 ;  /* 0x00000080090f7824 */ /* 0x00cfe200078e0200 */
[----:B------:R-:W-:-:S12]  /*0a60*/  UIADD3 UR4, UPT, UPT, -UR4, URZ, URZ ;  /* 0x000000ff04047290 */ /* 0x000fd8000fffe1ff */
.L_x_359:
[----:B-1----:R-:W-:-:S06]  /*0a70*/  IMAD.WIDE R10, R15, 0x8, R2 ;  /* 0x000000080f0a7825 */ /* 0x002fcc00078e0202 */
[----:B------:R-:W0:Y:S01]  /*0a80*/  LDG.E.64 R10, desc[UR6][R10.64] ;  /* 0x000000060a0a7981 */ /* 0x000e22000c1e1b00 */
[C---:B--2---:R-:W-:Y:S01]  /*0a90*/  IMAD.WIDE R8, R15.reuse, 0x8, R4 ;  /* 0x000000080f087825 */ /* 0x044fe200078e0204 */
[----:B------:R-:W-:Y:S01]  /*0aa0*/  UIADD3 UR4, UPT, UPT, UR4, 0x1, URZ ;  /* 0x0000000104047890 */ /* 0x000fe2000fffe0ff */
[----:B------:R-:W-:-:S03]  /*0ab0*/  IADD3 R15, PT, PT, R15, 0x80, RZ ;  /* 0x000000800f0f7810 */ /* 0x000fc60007ffe0ff */
[----:B------:R-:W-:Y:S01]  /*0ac0*/  UISETP.NE.AND UP0, UPT, UR4, URZ, UPT ;  /* 0x000000ff0400728c */ /* 0x000fe2000bf05270 */
[----:B0-----:R-:W-:-:S07]  /*0ad0*/  DMUL R12, R6, R10 ;  /* 0x0000000a060c7228 */ /* 0x001fce0000000000 */
[----:B------:R2:W-:Y:S01]  /*0ae0*/  STG.E.64 desc[UR6][R8.64], R12 ;  /* 0x0000000c08007986 */ /* 0x0005e2000c101b06 */
[----:B------:R-:W-:Y:S05]  /*0af0*/  BRA.U UP0, `(.L_x_359) ;  /* 0xfffffffd00dc7547 */ /* 0x000fea000b83ffff */
[----:B------:R-:W-:Y:S05]  /*0b00*/  EXIT ;  /* 0x000000000000794d */ /* 0x000fea0003800000 */
.L_x_354:
        /* <DEDUP_REMOVED lines=8> */
[----:B------:R-:W-:Y:S01]  /*0b90*/  LOP3.LUT R7, R11, 0x7ffffff8, RZ, 0xc0, !PT ;  /* 0x7ffffff80b077812 */ /* 0x000fe200078ec0ff */
[----:B------:R-:W-:-:S07]  /*0ba0*/  IMAD.MOV.U32 R12, RZ, RZ, RZ ;  /* 0x000000ffff0c7224 */ /* 0x000fce00078e00ff */
.L_x_363:
[----:B------:R-:W-:-:S04]  /*0bb0*/  LEA R13, R12, R0, 0x7 ;  /* 0x000000000c0d7211 */ /* 0x000fc800078e38ff */
[----:B------:R-:W-:-:S13]  /*0bc0*/  ISETP.GE.AND P0, PT, R13, R6, PT ;  /* 0x000000060d00720c */ /* 0x000fda0003f06270 */
[----:B0-----:R-:W-:-:S06]  /*0bd0*/  @!P0 IMAD.WIDE.U32 R14, R13, 0x8, R2 ;  /* 0x000000080d0e8825 */ /* 0x001fcc00078e0002 */
        /* <DEDUP_REMOVED lines=8> */
[----:B------:R-:W-:Y:S02]  /*0c60*/  VIADD R25, R13, 0x100 ;  /* 0x000001000d197836 */ /* 0x000fe40000000000 */
[----:B------:R-:W-:-:S03]  /*0c70*/  IMAD.WIDE R14, R23, 0x8, R4 ;  /* 0x00000008170e7825 */ /* 0x000fc600078e0204 */
[----:B------:R-:W-:Y:S01]  /*0c80*/  ISETP.GE.AND P0, PT, R25, R6, PT ;  /* 0x000000061900720c */ /* 0x000fe20003f06270 */
[----:B--2---:R-:W-:-:S07]  /*0c90*/  @!P1 DMUL R20, R8, R20 ;  /* 0x0000001408149228 */ /* 0x004fce0000000000 */
[----:B------:R1:W-:Y:S05]  /*0ca0*/  @!P1 STG.E.64 desc[UR6][R14.64], R20 ;  /* 0x000000140e009986 */ /* 0x0003ea000c101b06 */
[----:B------:R-:W2:Y:S01]  /*0cb0*/  @!P0 LDG.E.64 R24, desc[UR6][R10.64+0x400] ;  /* 0x000400060a188981 */ /* 0x000ea2000c1e1b00 */
[----:B------:R-:W-:-:S04]  /*0cc0*/  IADD3 R23, PT, PT, R13, 0x180, RZ ;  /* 0x000001800d177810 */ /* 0x000fc80007ffe0ff */
[----:B------:R-:W-:Y:S01]  /*0cd0*/  ISETP.GE.AND P1, PT, R23, R6, PT ;  /* 0x000000061700720c */ /* 0x000fe20003f26270 */
[----:B--2---:R-:W-:-:S07]  /*0ce0*/  @!P0 DMUL R24, R8, R24 ;  /* 0x0000001808188228 */ /* 0x004fce0000000000 */
[----:B------:R-:W-:Y:S05]  /*0cf0*/  @!P0 STG.E.64 desc[UR6][R14.64+0x400], R24 ;  /* 0x000400180e008986 */ /* 0x000fea000c101b06 */
[----:B0-----:R-:W2:Y:S01]  /*0d00*/  @!P1 LDG.E.64 R16, desc[UR6][R10.64+0x800] ;  /* 0x000800060a109981 */ /* 0x001ea2000c1e1b00 */
[----:B------:R-:W-:-:S05]  /*0d10*/  VIADD R19, R13, 0x200 ;  /* 0x000002000d137836 */ /* 0x000fca0000000000 */
[----:B------:R-:W-:Y:S01]  /*0d20*/  ISETP.GE.AND P0, PT, R19, R6, PT ;  /* 0x000000061300720c */ /* 0x000fe20003f06270 */
[----:B--2---:R-:W-:-:S07]  /*0d30*/  @!P1 DMUL R16, R8, R16 ;  /* 0x0000001008109228 */ /* 0x004fce0000000000 */
[----:B------:R0:W-:Y:S05]  /*0d40*/  @!P1 STG.E.64 desc[UR6][R14.64+0x800], R16 ;  /* 0x000800100e009986 */ /* 0x0001ea000c101b06 */
[----:B------:R-:W2:Y:S01]  /*0d50*/  @!P0 LDG.E.64 R18, desc[UR6][R10.64+0xc00] ;  /* 0x000c00060a128981 */ /* 0x000ea2000c1e1b00 */
[----:B-1----:R-:W-:-:S05]  /*0d60*/  VIADD R21, R13, 0x280 ;  /* 0x000002800d157836 */ /* 0x002fca0000000000 */
[----:B------:R-:W-:Y:S01]  /*0d70*/  ISETP.GE.AND P1, PT, R21, R6, PT ;  /* 0x000000061500720c */ /* 0x000fe20003f26270 */
[----:B--2---:R-:W-:-:S07]  /*0d80*/  @!P0 DMUL R18, R8, R18 ;  /* 0x0000001208128228 */ /* 0x004fce0000000000 */
[----:B------:R1:W-:Y:S05]  /*0d90*/  @!P0 STG.E.64 desc[UR6][R14.64+0xc00], R18 ;  /* 0x000c00120e008986 */ /* 0x0003ea000c101b06 */
[----:B------:R-:W2:Y:S01]  /*0da0*/  @!P1 LDG.E.64 R20, desc[UR6][R10.64+0x1000] ;  /* 0x001000060a149981 */ /* 0x000ea2000c1e1b00 */
[----:B------:R-:W-:-:S04]  /*0db0*/  IADD3 R23, PT, PT, R13, 0x300, RZ ;  /* 0x000003000d177810 */ /* 0x000fc80007ffe0ff */
[----:B------:R-:W-:Y:S01]  /*0dc0*/  ISETP.GE.AND P0, PT, R23, R6, PT ;  /* 0x000000061700720c */ /* 0x000fe20003f06270 */
[----:B--2---:R-:W-:-:S07]  /*0dd0*/  @!P1 DMUL R20, R8, R20 ;  /* 0x0000001408149228 */ /* 0x004fce0000000000 */
[----:B------:R1:W-:Y:S05]  /*0de0*/  @!P1 STG.E.64 desc[UR6][R14.64+0x1000], R20 ;  /* 0x001000140e009986 */ /* 0x0003ea000c101b06 */
[----:B0-----:R-:W2:Y:S01]  /*0df0*/  @!P0 LDG.E.64 R16, desc[UR6][R10.64+0x1400] ;  /* 0x001400060a108981 */ /* 0x001ea2000c1e1b00 */
[----:B------:R-:W-:Y:S01]  /*0e00*/  VIADD R13, R13, 0x380 ;  /* 0x000003800d0d7836 */ /* 0x000fe20000000000 */
[----:B------:R-:W-:Y:S01]  /*0e10*/  BSSY.RECONVERGENT B0, `(.L_x_361) ;  /* 0x000000a000007945 */ /* 0x000fe20003800200 */
[----:B------:R-:W-:-:S05]  /*0e20*/  VIADD R12, R12, 0x8 ;  /* 0x000000080c0c7836 */ /* 0x000fca0000000000 */
[----:B------:R-:W-:Y:S01]  /*0e30*/  ISETP.NE.AND P1, PT, R12, R7, PT ;  /* 0x000000070c00720c */ /* 0x000fe20003f25270 */
[----:B--2---:R-:W-:-:S07]  /*0e40*/  @!P0 DMUL R16, R8, R16 ;  /* 0x0000001008108228 */ /* 0x004fce0000000000 */
[----:B------:R1:W-:Y:S01]  /*0e50*/  @!P0 STG.E.64 desc[UR6][R14.64+0x1400], R16 ;  /* 0x001400100e008986 */ /* 0x0003e2000c101b06 */
[----:B------:R-:W-:-:S13]  /*0e60*/  ISETP.GE.AND P0, PT, R13, R6, PT ;  /* 0x000000060d00720c */ /* 0x000fda0003f06270 */
[----:B-1----:R-:W-:Y:S05]  /*0e70*/  @P0 BRA `(.L_x_362) ;  /* 0x00000000000c0947 */ /* 0x002fea0003800000 */
[----:B------:R-:W2:Y:S02]  /*0e80*/  LDG.E.64 R10, desc[UR6][R10.64+0x1800] ;  /* 0x001800060a0a7981 */ /* 0x000ea4000c1e1b00 */
[----:B--2---:R-:W-:-:S07]  /*0e90*/  DMUL R16, R8, R10 ;  /* 0x0000000a08107228 */ /* 0x004fce0000000000 */
[----:B------:R0:W-:Y:S04]  /*0ea0*/  STG.E.64 desc[UR6][R14.64+0x1800], R16 ;  /* 0x001800100e007986 */ /* 0x0001e8000c101b06 */
.L_x_362:
[----:B------:R-:W-:Y:S05]  /*0eb0*/  BSYNC.RECONVERGENT B0 ;  /* 0x0000000000007941 */ /* 0x000fea0003800200 */
.L_x_361:
[----:B------:R-:W-:Y:S05]  /*0ec0*/  @P1 BRA `(.L_x_363) ;  /* 0xfffffffc00381947 */ /* 0x000fea000383ffff */
.L_x_360:
[----:B------:R-:W-:-:S13]  /*0ed0*/  ISETP.NE.AND P0, PT, R22, RZ, PT ;  /* 0x000000ff1600720c */ /* 0x000fda0003f05270 */
[----:B------:R-:W-:Y:S05]  /*0ee0*/  @!P0 EXIT ;  /* 0x000000000000894d */ /* 0x000fea0003800000 */
[----:B------:R-:W1:Y:S01]  /*0ef0*/  LDC R10, c[0x0][0x384] ;  /* 0x0000e100ff0a7b82 */ /* 0x000e620000000800 */
[----:B------:R-:W-:Y:S02]  /*0f00*/  ISETP.GE.U32.AND P1, PT, R22, 0x4, PT ;  /* 0x000000041600780c */ /* 0x000fe40003f26070 */
[----:B-1----:R-:W-:-:S04]  /*0f10*/  LOP3.LUT R23, R10, 0x3, RZ, 0xc0, !PT ;  /* 0x000000030a177812 */ /* 0x002fc800078ec0ff */
[----:B------:R-:W-:-:S07]  /*0f20*/  ISETP.NE.AND P0, PT, R23, RZ, PT ;  /* 0x000000ff1700720c */ /* 0x000fce0003f05270 */
[----:B------:R-:W-:Y:S06]  /*0f30*/  @!P1 BRA `(.L_x_364) ;  /* 0x0000000000749947 */ /* 0x000fec0003800000 */
[----:B------:R-:W-:-:S04]  /*0f40*/  LEA R11, R7, R0, 0x7 ;  /* 0x00000000070b7211 */ /* 0x000fc800078e38ff */
[----:B------:R-:W-:-:S13]  /*0f50*/  ISETP.GE.AND P2, PT, R11, R6, PT ;  /* 0x000000060b00720c */ /* 0x000fda0003f46270 */
[----:B------:R-:W-:-:S06]  /*0f60*/  @!P2 IMAD.WIDE R12, R11, 0x8, R2 ;  /* 0x000000080b0ca825 */ /* 0x000fcc00078e0202 */
[----:B------:R-:W2:Y:S01]  /*0f70*/  @!P2 LDG.E.64 R12, desc[UR6][R12.64] ;  /* 0x000000060c0ca981 */ /* 0x000ea2000c1e1b00 */
[C---:B------:R-:W-:Y:S02]  /*0f80*/  VIADD R25, R11.reuse, 0x80 ;  /* 0x000000800b197836 */ /* 0x040fe40000000000 */
[----:B0-----:R-:W-:-:S03]  /*0f90*/  @!P2 IMAD.WIDE R16, R11, 0x8, R4 ;  /* 0x000000080b10a825 */ /* 0x001fc600078e0204 */
        /* <DEDUP_REMOVED lines=12> */
[----:B------:R-:W-:Y:S01]  /*1060*/  IADD3 R11, PT, PT, R11, 0x180, RZ ;  /* 0x000001800b0b7810 */ /* 0x000fe20007ffe0ff */
        /* <DEDUP_REMOVED lines=10> */
.L_x_364:
[----:B------:R-:W-:Y:S05]  /*1110*/  @!P0 EXIT ;  /* 0x000000000000894d */ /* 0x000fea0003800000 */
[----:B------:R-:W-:Y:S02]  /*1120*/  ISETP.NE.AND P1, PT, R23, 0x1, PT ;  /* 0x000000011700780c */ /* 0x000fe40003f25270 */
[----:B------:R-:W-:-:S04]  /*1130*/  LOP3.LUT R10, R10, 0x1, RZ, 0xc0, !PT ;  /* 0x000000010a0a7812 */ /* 0x000fc800078ec0ff */
[----:B------:R-:W-:-:S07]  /*1140*/  ISETP.NE.U32.AND P0, PT, R10, 0x1, PT ;  /* 0x000000010a00780c */ /* 0x000fce0003f05070 */
[----:B------:R-:W-:Y:S06]  /*1150*/  @!P1 BRA `(.L_x_365) ;  /* 0x00000000003c9947 */ /* 0x000fec0003800000 */
[----:B01----:R-:W-:-:S05]  /*1160*/  IMAD R15, R7, 0x80, R0 ;  /* 0x00000080070f7824 */ /* 0x003fca00078e0200 */
[----:B------:R-:W-:-:S13]  /*1170*/  ISETP.GE.AND P1, PT, R15, R6, PT ;  /* 0x000000060f00720c */ /* 0x000fda0003f26270 */
[----:B------:R-:W-:-:S06]  /*1180*/  @!P1 IMAD.WIDE R10, R15, 0x8, R2 ;  /* 0x000000080f0a9825 */ /* 0x000fcc00078e0202 */
[----:B------:R-:W2:Y:S01]  /*1190*/  @!P1 LDG.E.64 R10, desc[UR6][R10.64] ;  /* 0x000000060a0a9981 */ /* 0x000ea2000c1e1b00 */
[C---:B------:R-:W-:Y:S01]  /*11a0*/  IADD3 R21, PT, PT, R15.reuse, 0x80, RZ ;  /* 0x000000800f157810 */ /* 0x040fe20007ffe0ff */
[----:B------:R-:W-:-:S03]  /*11b0*/  @!P1 IMAD.WIDE R14, R15, 0x8, R4 ;  /* 0x000000080f0e9825 */ /* 0x000fc600078e0204 */
[----:B------:R-:W-:-:S13]  /*11c0*/  ISETP.GE.AND P2, PT, R21, R6, PT ;  /* 0x000000061500720c */ /* 0x000fda0003f46270 */
[----:B------:R-:W-:Y:S01]  /*11d0*/  @!P2 IMAD.WIDE R16, R21, 0x8, R2 ;  /* 0x000000081510a825 */ /* 0x000fe200078e0202 */
[----:B--2---:R-:W-:-:S07]  /*11e0*/  @!P1 DMUL R12, R8, R10 ;  /* 0x0000000a080c9228 */ /* 0x004fce0000000000 */
[----:B------:R2:W-:Y:S04]  /*11f0*/  @!P1 STG.E.64 desc[UR6][R14.64], R12 ;  /* 0x0000000c0e009986 */ /* 0x0005e8000c101b06 */
[----:B------:R-:W3:Y:S01]  /*1200*/  @!P2 LDG.E.64 R16, desc[UR6][R16.64] ;  /* 0x000000061010a981 */ /* 0x000ee2000c1e1b00 */
[----:B------:R-:W-:-:S04]  /*1210*/  @!P2 IMAD.WIDE R20, R21, 0x8, R4 ;  /* 0x000000081514a825 */ /* 0x000fc800078e0204 */
[----:B------:R-:W-:Y:S01]  /*1220*/  VIADD R7, R7, 0x2 ;  /* 0x0000000207077836 */ /* 0x000fe20000000000 */
[----:B---3--:R-:W-:-:S07]  /*1230*/  @!P2 DMUL R18, R8, R16 ;  /* 0x000000100812a228 */ /* 0x008fce0000000000 */
[----:B------:R2:W-:Y:S04]  /*1240*/  @!P2 STG.E.64 desc[UR6][R20.64], R18 ;  /* 0x000000121400a986 */ /* 0x0005e8000c101b06 */
.L_x_365:
[----:B------:R-:W-:Y:S05]  /*1250*/  @P0 EXIT ;  /* 0x000000000000094d */ /* 0x000fea0003800000 */
[----:B------:R-:W-:-:S04]  /*1260*/  LEA R7, R7, R0, 0x7 ;  /* 0x0000000007077211 */ /* 0x000fc800078e38ff */
[----:B------:R-:W-:-:S13]  /*1270*/  ISETP.GE.AND P0, PT, R7, R6, PT ;  /* 0x000000060700720c */ /* 0x000fda0003f06270 */
[----:B------:R-:W-:Y:S05]  /*1280*/  @P0 EXIT ;  /* 0x000000000000094d */ /* 0x000fea0003800000 */
[----:B------:R-:W-:-:S06]  /*1290*/  IMAD.WIDE R2, R7, 0x8, R2 ;  /* 0x0000000807027825 */ /* 0x000fcc00078e0202 */
[----:B------:R-:W0:Y:S01]  /*12a0*/  LDG.E.64 R2, desc[UR6][R2.64] ;  /* 0x0000000602027981 */ /* 0x000e22000c1e1b00 */
[----:B------:R-:W-:Y:S01]  /*12b0*/  IMAD.WIDE R4, R7, 0x8, R4 ;  /* 0x0000000807047825 */ /* 0x000fe200078e0204 */
[----:B0-----:R-:W-:-:S07]  /*12c0*/  DMUL R8, R8, R2 ;  /* 0x0000000208087228 */ /* 0x001fce0000000000 */
[----:B------:R-:W-:Y:S01]  /*12d0*/  STG.E.64 desc[UR6][R4.64], R8 ;  /* 0x0000000804007986 */ /* 0x000fe2000c101b06 */
[----:B------:R-:W-:Y:S05]  /*12e0*/  EXIT ;  /* 0x000000000000794d */ /* 0x000fea0003800000 */
.L_x_366:
        /* <DEDUP_REMOVED lines=9> */
.L_x_378:


//--------------------- .text._ZN3cub18CUB_300001_SM_10006detail8for_each13static_kernelINS2_12policy_hub_t12policy_500_tEmN6thrust24THRUST_300001_SM_1000_NS8cuda_cub20__uninitialized_fill7functorINS7_10device_ptrIdEEdEEEEvT0_T1_ --------------------------
	.section	.text._ZN3cub18CUB_300001_SM_10006detail8for_each13static_kernelINS2_12policy_hub_t12policy_500_tEmN6thrust24THRUST_300001_SM_1000_NS8cuda_cub20__uninitialized_fill7functorINS7_10device_ptrIdEEdEEEEvT0_T1_,"ax",@progbits
	.align	128
        .global         _ZN3cub18CUB_300001_SM_10006detail8for_each13static_kernelINS2_12policy_hub_t12policy_500_tEmN6thrust24THRUST_300001_SM_1000_NS8cuda_cub20__uninitialized_fill7functorINS7_10device_ptrIdEEdEEEEvT0_T1_
        .type           _ZN3cub18CUB_300001_SM_10006detail8for_each13static_kernelINS2_12policy_hub_t12policy_500_tEmN6thrust24THRUST_300001_SM_1000_NS8cuda_cub20__uninitialized_fill7functorINS7_10device_ptrIdEEdEEEEvT0_T1_,@function
        .size           _ZN3cub18CUB_300001_SM_10006detail8for_each13static_kernelINS2_12policy_hub_t12policy_500_tEmN6thrust24THRUST_300001_SM_1000_NS8cuda_cub20__uninitialized_fill7functorINS7_10device_ptrIdEEdEEEEvT0_T1_,(.L_x_379 - _ZN3cub18CUB_300001_SM_10006detail8for_each13static_kernelINS2_12policy_hub_t12policy_500_tEmN6thrust24THRUST_300001_SM_1000_NS8cuda_cub20__uninitialized_fill7functorINS7_10device_ptrIdEEdEEEEvT0_T1_)
        .other          _ZN3cub18CUB_300001_SM_10006detail8for_each13static_kernelINS2_12policy_hub_t12policy_500_tEmN6thrust24THRUST_300001_SM_1000_NS8cuda_cub20__uninitialized_fill7functorINS7_10device_ptrIdEEdEEEEvT0_T1_,@"STO_CUDA_ENTRY STV_DEFAULT"
_ZN3cub18CUB_300001_SM_10006detail8for_each13static_kernelINS2_12policy_hub_t12policy_500_tEmN6thrust24THRUST_300001_SM_1000_NS8cuda_cub20__uninitialized_fill7functorINS7_10device_ptrIdEEdEEEEvT0_T1_:
.text._ZN3cub18CUB_300001_SM_10006detail8for_each13static_kernelINS2_12policy_hub_t12policy_500_tEmN6thrust24THRUST_300001_SM_1000_NS8cuda_cub20__uninitialized_fill7functorINS7_10device_ptrIdEEdEEEEvT0_T1_:
[----:B------:R-:W-:Y:S08]  /*0000*/  LDC R1, c[0x0][0x37c] ;  /* 0x0000df00ff017b82 */ /* 0x000ff00000000800 */
[----:B------:R-:W0:Y:S01]  /*0010*/  S2UR UR4, SR_CTAID.X ;  /* 0x00000000000479c3 */ /* 0x000e220000002500 */
[----:B------:R-:W1:Y:S01]  /*0020*/  LDCU.64 UR6, c[0x0][0x380] ;  /* 0x00007000ff0677ac */ /* 0x000e620008000a00 */
[----:B------:R-:W2:Y:S01]  /*0030*/  LDCU.64 UR8, c[0x0][0x358] ;  /* 0x00006b00ff0877ac */ /* 0x000ea20008000a00 */
[----:B0-----:R-:W-:-:S04]  /*0040*/  UIMAD.WIDE.U32 UR4, UR4, 0x200, URZ ;  /* 0x00000200040478a5 */ /* 0x001fc8000f8e00ff */
[----:B-1----:R-:W-:-:S04]  /*0050*/  UIADD3 UR6, UP0, UPT, -UR4, UR6, URZ ;  /* 0x0000000604067290 */ /* 0x002fc8000ff1e1ff */
[----:B------:R-:W-:Y:S02]  /*0060*/  UIADD3.X UR7, UPT, UPT, ~UR5, UR7, URZ, UP0, !UPT ;  /* 0x0000000705077290 */ /* 0x000fe400087fe5ff */
[----:B------:R-:W-:-:S04]  /*0070*/  UISETP.GE.U32.AND UP0, UPT, UR6, 0x200, UPT ;  /* 0x000002000600788c */ /* 0x000fc8000bf06070 */
[----:B------:R-:W-:-:S09]  /*0080*/  UISETP.GE.U32.AND.EX UP0, UPT, UR7, URZ, UPT, UP0 ;  /* 0x000000ff0700728c */ /* 0x000fd2000bf06100 */
[----:B--2---:R-:W-:Y:S05]  /*0090*/  BRA.U !UP0, `(.L_x_367) ;  /* 0x0000000108287547 */ /* 0x004fea000b800000 */
[----:B------:R-:W0:Y:S01]  /*00a0*/  S2R R0, SR_TID.X ;  /* 0x0000000000007919 */ /* 0x000e220000002100 */
[----:B------:R-:W1:Y:S01]  /*00b0*/  LDCU.64 UR6, c[0x0][0x388] ;  /* 0x00007100ff0677ac */ /* 0x000e620008000a00 */
[----:B------:R-:W2:Y:S01]  /*00c0*/  LDC.64 R4, c[0x0][0x390] ;  /* 0x0000e400ff047b82 */ /* 0x000ea20000000a00 */
[----:B0-----:R-:W-:-:S05]  /*00d0*/  IADD3 R0, P0, PT, R0, UR4, RZ ;  /* 0x0000000400007c10 */ /* 0x001fca000ff1e0ff */
[----:B------:R-:W-:Y:S01]  /*00e0*/  IMAD.X R3, RZ, RZ, UR5, P0 ;  /* 0x00000005ff037e24 */ /* 0x000fe200080e06ff */
[----:B-1----:R-:W-:-:S04]  /*00f0*/  LEA R2, P0, R0, UR6, 0x3 ;  /* 0x0000000600027c11 */ /* 0x002fc8000f8018ff */
[----:B------:R-:W-:-:S05]  /*0100*/  LEA.HI.X R3, R0, UR7, R3, 0x3, P0 ;  /* 0x0000000700037c11 */ /* 0x000fca00080f1c03 */
[----:B--2---:R-:W-:Y:S04]  /*0110*/  STG.E.64 desc[UR8][R2.64], R4 ;  /* 0x0000000402007986 */ /* 0x004fe8000c101b08 */
[----:B------:R-:W-:Y:S01]  /*0120*/  STG.E.64 desc[UR8][R2.64+0x800], R4 ;  /* 0x0008000402007986 */ /* 0x000fe2000c101b08 */
[----:B------:R-:W-:Y:S05]  /*0130*/  EXIT ;  /* 0x000000000000794d */ /* 0x000fea0003800000 */
.L_x_367:
[----:B------:R-:W0:Y:S01]  /*0140*/  S2R R0, SR_TID.X ;  /* 0x0000000000007919 */ /* 0x000e220000002100 */
[----:B------:R-:W-:Y:S01]  /*0150*/  IMAD.U32 R2, RZ, RZ, UR7 ;  /* 0x00000007ff027e24 */ /* 0x000fe2000f8e00ff */
[----:B------:R-:W1:Y:S01]  /*0160*/  LDCU.64 UR10, c[0x0][0x388] ;  /* 0x00007100ff0a77ac */ /* 0x000e620008000a00 */
[----:B------:R-:W-:Y:S01]  /*0170*/  IMAD.U32 R6, RZ, RZ, UR7 ;  /* 0x00000007ff067e24 */ /* 0x000fe2000f8e00ff */
[----:B0-----:R-:W-:-:S04]  /*0180*/  ISETP.LT.U32.AND P0, PT, R0, UR6, PT ;  /* 0x0000000600007c0c */ /* 0x001fc8000bf01070 */
[----:B------:R-:W-:Y:S01]  /*0190*/  ISETP.GT.U32.AND.EX P0, PT, R2, RZ, PT, P0 ;  /* 0x000000ff0200720c */ /* 0x000fe20003f04100 */
[C---:B------:R-:W-:Y:S01]  /*01a0*/  VIADD R2, R0.reuse, 0x100 ;  /* 0x0000010000027836 */ /* 0x040fe20000000000 */
[----:B------:R-:W-:-:S04]  /*01b0*/  IADD3 R0, P2, PT, R0, UR4, RZ ;  /* 0x0000000400007c10 */ /* 0x000fc8000ff5e0ff */
[----:B------:R-:W-:Y:S01]  /*01c0*/  ISETP.LT.U32.AND P1, PT, R2, UR6, PT ;  /* 0x0000000602007c0c */ /* 0x000fe2000bf21070 */
[----:B------:R-:W-:Y:S01]  /*01d0*/  IMAD.X R3, RZ, RZ, UR5, P2 ;  /* 0x00000005ff037e24 */ /* 0x000fe200090e06ff */
[----:B-1----:R-:W-:Y:S02]  /*01e0*/  LEA R2, P2, R0, UR10, 0x3 ;  /* 0x0000000a00027c11 */ /* 0x002fe4000f8418ff */
[----:B------:R-:W-:Y:S02]  /*01f0*/  ISETP.GT.U32.AND.EX P1, PT, R6, RZ, PT, P1 ;  /* 0x000000ff0600720c */ /* 0x000fe40003f24110 */
[----:B------:R-:W-:Y:S01]  /*0200*/  LEA.HI.X R3, R0, UR11, R3, 0x3, P2 ;  /* 0x0000000b00037c11 */ /* 0x000fe200090f1c03 */
[----:B------:R-:W0:Y:S04]  /*0210*/  @P0 LDC.64 R4, c[0x0][0x390] ;  /* 0x0000e400ff040b82 */ /* 0x000e280000000a00 */
[----:B0-----:R0:W-:Y:S06]  /*0220*/  @P0 STG.E.64 desc[UR8][R2.64], R4 ;  /* 0x0000000402000986 */ /* 0x0011ec000c101b08 */
[----:B------:R-:W-:Y:S05]  /*0230*/  @!P1 EXIT ;  /* 0x000000000000994d */ /* 0x000fea0003800000 */
[----:B0-----:R-:W0:Y:S02]  /*0240*/  LDC.64 R4, c[0x0][0x390] ;  /* 0x0000e400ff047b82 */ /* 0x001e240000000a00 */
[----:B0-----:R-:W-:Y:S01]  /*0250*/  STG.E.64 desc[UR8][R2.64+0x800], R4 ;  /* 0x0008000402007986 */ /* 0x001fe2000c101b08 */
[----:B------:R-:W-:Y:S05]  /*0260*/  EXIT ;  /* 0x000000000000794d */ /* 0x000fea0003800000 */
.L_x_368:
        /* <DEDUP_REMOVED lines=9> */
.L_x_379:


//--------------------- .text._ZN3cub18CUB_300001_SM_10006detail11EmptyKernelIvEEvv --------------------------
	.section	.text._ZN3cub18CUB_300001_SM_10006detail11EmptyKernelIvEEvv,"ax",@progbits
	.align	128
        .global         _ZN3cub18CUB_300001_SM_10006detail11EmptyKernelIvEEvv
        .type           _ZN3cub18CUB_300001_SM_10006detail11EmptyKernelIvEEvv,@function
        .size           _ZN3cub18CUB_300001_SM_10006detail11EmptyKernelIvEEvv,(.L_x_380 - _ZN3cub18CUB_300001_SM_10006detail11EmptyKernelIvEEvv)
        .other          _ZN3cub18CUB_300001_SM_10006detail11EmptyKernelIvEEvv,@"STO_CUDA_ENTRY STV_DEFAULT"
_ZN3cub18CUB_300001_SM_10006detail11EmptyKernelIvEEvv:
.text._ZN3cub18CUB_300001_SM_10006detail11EmptyKernelIvEEvv:
[----:B------:R-:W-:Y:S01]  /*0000*/  LDC R1, c[0x0][0x37c] ;  /* 0x0000df00ff017b82 */ /* 0x000fe20000000800 */
[----:B------:R-:W-:Y:S05]  /*0010*/  EXIT ;  /* 0x000000000000794d */ /* 0x000fea0003800000 */
.L_x_369:
        /* <DEDUP_REMOVED lines=14> */
.L_x_380:


//--------------------- .text._Z12forward_passPdS_ --------------------------
	.section	.text._Z12forward_passPdS_,"ax",@progbits
	.align	128
        .global         _Z12forward_passPdS_
        .type           _Z12forward_passPdS_,@function
        .size           _Z12forward_passPdS_,(.L_x_381 - _Z12forward_passPdS_)
        .other          _Z12forward_passPdS_,@"STO_CUDA_ENTRY STV_DEFAULT"
_Z12forward_passPdS_:
.text._Z12forward_passPdS_:
[----:B------:R-:W-:Y:S01]  /*0000*/  LDC R1, c[0x0][0x37c] ;  /* 0x0000df00ff017b82 */ /* 0x000fe20000000800 */
[----:B------:R-:W0:Y:S07]  /*0010*/  S2R R11, SR_TID.X ;  /* 0x00000000000b7919 */ /* 0x000e2e0000002100 */
[----:B------:R-:W0:Y:S01]  /*0020*/  LDC.64 R4, c[0x0][0x380] ;  /* 0x0000e000ff047b82 */ /* 0x000e220000000a00 */
[----:B------:R-:W1:Y:S07]  /*0030*/  LDCU.64 UR8, c[0x0][0x358] ;  /* 0x00006b00ff0877ac */ /* 0x000e6e0008000a00 */
[----:B------:R-:W2:Y:S01]  /*0040*/  LDC.64 R2, c[0x0][0x388] ;  /* 0x0000e200ff027b82 */ /* 0x000ea20000000a00 */
[----:B0-----:R-:W-:-:S04]  /*0050*/  IMAD.WIDE.U32 R4, R11, 0x8, R4 ;  /* 0x000000080b047825 */ /* 0x001fc800078e0004 */
[C---:B--2---:R-:W-:Y:S02]  /*0060*/  IMAD.WIDE.U32 R2, R11.reuse, 0x8, R2 ;  /* 0x000000080b027825 */ /* 0x044fe400078e0002 */
[----:B-1----:R-:W2:Y:S04]  /*0070*/  LDG.E.64 R4, desc[UR8][R4.64] ;  /* 0x0000000804047981 */ /* 0x002ea8000c1e1b00 */
[----:B------:R-:W3:Y:S01]  /*0080*/  LDG.E.64 R6, desc[UR8][R2.64] ;  /* 0x0000000802067981 */ /* 0x000ee2000c1e1b00 */
[----:B------:R-:W0:Y:S01]  /*0090*/  S2UR UR6, SR_CgaCtaId ;  /* 0x00000000000679c3 */ /* 0x000e220000008800 */
[----:B------:R-:W-:Y:S01]  /*00a0*/  UMOV UR4, 0x400 ;  /* 0x0000040000047882 */ /* 0x000fe20000000000 */
[----:B------:R-:W-:Y:S01]  /*00b0*/  ISETP.NE.AND P0, PT, R11, RZ, PT ;  /* 0x000000ff0b00720c */ /* 0x000fe20003f05270 */
[----:B------:R-:W-:Y:S01]  /*00c0*/  UIADD3 UR5, UPT, UPT, UR4, 0x2000, URZ ;  /* 0x0000200004057890 */ /* 0x000fe2000fffe0ff */
[----:B------:R-:W-:Y:S01]  /*00d0*/  BSSY.RECONVERGENT B0, `(.L_x_370) ;  /* 0x00000bf000007945 */ /* 0x000fe20003800200 */
[----:B0-----:R-:W-:-:S02]  /*00e0*/  ULEA UR4, UR6, UR4, 0x18 ;  /* 0x0000000406047291 */ /* 0x001fc4000f8ec0ff */
[----:B------:R-:W-:-:S04]  /*00f0*/  ULEA UR5, UR6, UR5, 0x18 ;  /* 0x0000000506057291 */ /* 0x000fc8000f8ec0ff */
[C---:B------:R-:W-:Y:S02]  /*0100*/  LEA R9, R11.reuse, UR4, 0x3 ;  /* 0x000000040b097c11 */ /* 0x040fe4000f8e18ff */
[----:B------:R-:W-:-:S03]  /*0110*/  LEA R0, R11, UR5, 0x3 ;  /* 0x000000050b007c11 */ /* 0x000fc6000f8e18ff */
[----:B--2---:R0:W-:Y:S04]  /*0120*/  STS.64 [R9], R4 ;  /* 0x0000000409007388 */ /* 0x0041e80000000a00 */
[----:B---3--:R0:W-:Y:S01]  /*0130*/  STS.64 [R0], R6 ;  /* 0x0000000600007388 */ /* 0x0081e20000000a00 */
[----:B------:R-:W-:Y:S06]  /*0140*/  BAR.SYNC.DEFER_BLOCKING 0x0 ;  /* 0x0000000000007b1d */ /* 0x000fec0000010000 */
[----:B------:R-:W-:Y:S05]  /*0150*/  @P0 BRA `(.L_x_371) ;  /* 0x0000000800d80947 */ /* 0x000fea0003800000 */
[----:B0-----:R-:W-:Y:S01]  /*0160*/  LDS.64 R8, [UR4+0x8] ;  /* 0x00000804ff087984 */ /* 0x001fe20008000a00 */
[----:B------:R-:W-:Y:S02]  /*0170*/  UIADD3 UR7, UPT, UPT, UR5, 0x70, URZ ;  /* 0x0000007005077890 */ /* 0x000fe4000fffe0ff */
[----:B------:R-:W-:Y:S02]  /*0180*/  UIADD3 UR6, UPT, UPT, UR4, 0x80, URZ ;  /* 0x0000008004067890 */ /* 0x000fe4000fffe0ff */
[----:B------:R-:W0:Y:S04]  /*0190*/  LDS.128 R4, [UR4+0x2000] ;  /* 0x00200004ff047984 */ /* 0x000e280008000c00 */
[----:B------:R-:W-:Y:S04]  /*01a0*/  LDS.64 R10, [UR4+0x2010] ;  /* 0x00201004ff0a7984 */ /* 0x000fe80008000a00 */
[----:B------:R-:W1:Y:S04]  /*01b0*/  LDS.64 R16, [UR4+0x10] ;  /* 0x00001004ff107984 */ /* 0x000e680008000a00 */
[----:B------:R-:W-:Y:S04]  /*01c0*/  LDS.64 R12, [UR4+0x2018] ;  /* 0x00201804ff0c7984 */ /* 0x000fe80008000a00 */
[----:B------:R-:W2:Y:S04]  /*01d0*/  LDS.64 R14, [UR4+0x18] ;  /* 0x00001804ff0e7984 */ /* 0x000ea80008000a00 */
[----:B------:R-:W-:Y:S04]  /*01e0*/  LDS.64 R18, [UR4+0x2020] ;  /* 0x00202004ff127984 */ /* 0x000fe80008000a00 */
[----:B------:R-:W3:Y:S04]  /*01f0*/  LDS.64 R20, [UR4+0x20] ;  /* 0x00002004ff147984 */ /* 0x000ee80008000a00 */
[----:B------:R-:W-:Y:S04]  /*0200*/  LDS.64 R22, [UR4+0x2028] ;  /* 0x00202804ff167984 */ /* 0x000fe80008000a00 */
[----:B------:R-:W4:Y:S04]  /*0210*/  LDS.64 R24, [UR4+0x28] ;  /* 0x00002804ff187984 */ /* 0x000f280008000a00 */
[----:B------:R-:W-:Y:S01]  /*0220*/  LDS.64 R26, [UR4+0x2048] ;  /* 0x00204804ff1a7984 */ /* 0x000fe20008000a00 */
[----:B0-----:R-:W-:-:S03]  /*0230*/  DFMA R4, -R4, R8, R6 ;  /* 0x000000080404722b */ /* 0x001fc60000000106 */
[----:B------:R-:W-:Y:S04]  /*0240*/  LDS.64 R28, [UR4+0x60] ;  /* 0x00006004ff1c7984 */ /* 0x000fe80008000a00 */
[----:B------:R-:W-:Y:S01]  /*0250*/  LDS.64 R8, [UR4+0x2030] ;  /* 0x00203004ff087984 */ /* 0x000fe20008000a00 */
[----:B-1----:R-:W-:-:S03]  /*0260*/  DFMA R6, -R4, R16, R10 ;  /* 0x000000100406722b */ /* 0x002fc6000000010a */
[----:B------:R-:W-:Y:S04]  /*0270*/  STS.64 [UR4+0x2008], R4 ;  /* 0x00200804ff007988 */ /* 0x000fe80008000a04 */
[----:B------:R-:W0:Y:S01]  /*0280*/  LDS.64 R10, [UR4+0x30] ;  /* 0x00003004ff0a7984 */ /* 0x000e220008000a00 */
[----:B--2---:R-:W-:-:S03]  /*0290*/  DFMA R12, -R6, R14, R12 ;  /* 0x0000000e060c722b */ /* 0x004fc6000000010c */
[----:B------:R-:W-:Y:S04]  /*02a0*/  LDS.64 R16, [UR4+0x38] ;  /* 0x00003804ff107984 */ /* 0x000fe80008000a00 */
[----:B------:R-:W1:Y:S01]  /*02b0*/  LDS.64 R14, [UR4+0x2038] ;  /* 0x00203804ff0e7984 */ /* 0x000e620008000a00 */
[----:B---3--:R-:W-:-:S03]  /*02c0*/  DFMA R18, -R12, R20, R18 ;  /* 0x000000140c12722b */ /* 0x008fc60000000112 */
[----:B------:R-:W-:Y:S04]  /*02d0*/  LDS.64 R4, [UR4+0x68] ;  /* 0x00006804ff047984 */ /* 0x000fe80008000a00 */
[----:B------:R-:W-:Y:S01]  /*02e0*/  STS.64 [UR4+0x2010], R6 ;  /* 0x00201006ff007988 */ /* 0x000fe20008000a04 */
[----:B----4-:R-:W-:-:S03]  /*02f0*/  DFMA R20, -R18, R24, R22 ;  /* 0x000000181214722b */ /* 0x010fc60000000116 */
[----:B------:R-:W-:Y:S04]  /*0300*/  LDS.64 R6, [UR4+0x70] ;  /* 0x00007004ff067984 */ /* 0x000fe80008000a00 */
[----:B------:R-:W-:Y:S04]  /*0310*/  LDS.64 R22, [UR4+0x40] ;  /* 0x00004004ff167984 */ /* 0x000fe80008000a00 */
[----:B------:R-:W-:Y:S04]  /*0320*/  LDS.64 R24, [UR4+0x48] ;  /* 0x00004804ff187984 */ /* 0x000fe80008000a00 */
[----:B------:R-:W-:Y:S04]  /*0330*/  STS.64 [UR4+0x2018], R12 ;  /* 0x0020180cff007988 */ /* 0x000fe80008000a04 */
[----:B------:R-:W-:Y:S01]  /*0340*/  LDS.64 R12, [UR4+0x78] ;  /* 0x00007804ff0c7984 */ /* 0x000fe20008000a00 */
[----:B0-----:R-:W-:-:S03]  /*0350*/  DFMA R8, -R20, R10, R8 ;  /* 0x0000000a1408722b */ /* 0x001fc60000000108 */
[----:B------:R-:W-:Y:S04]  /*0360*/  STS.64 [UR4+0x2020], R18 ;  /* 0x00202012ff007988 */ /* 0x000fe80008000a04 */
[----:B------:R-:W0:Y:S01]  /*0370*/  LDS.64 R10, [UR4+0x2040] ;  /* 0x00204004ff0a7984 */ /* 0x000e220008000a00 */
[----:B-1----:R-:W-:-:S03]  /*0380*/  DFMA R16, -R8, R16, R14 ;  /* 0x000000100810722b */ /* 0x002fc6000000010e */
[----:B------:R-:W-:Y:S04]  /*0390*/  STS.64 [UR4+0x2028], R20 ;  /* 0x00202814ff007988 */ /* 0x000fe80008000a04 */
[----:B------:R-:W-:Y:S04]  /*03a0*/  STS.64 [UR4+0x2030], R8 ;  /* 0x00203008ff007988 */ /* 0x000fe80008000a04 */
[----:B------:R-:W-:Y:S01]  /*03b0*/  STS.64 [UR4+0x2038], R16 ;  /* 0x00203810ff007988 */ /* 0x000fe20008000a04 */
[----:B0-----:R-:W-:-:S03]  /*03c0*/  DFMA R14, -R16, R22, R10 ;  /* 0x00000016100e722b */ /* 0x001fc6000000010a */
[----:B------:R-:W-:Y:S04]  /*03d0*/  LDS.64 R22, [UR4+0x2050] ;  /* 0x00205004ff167984 */ /* 0x000fe80008000a00 */
[----:B------:R-:W-:Y:S01]  /*03e0*/  STS.64 [UR4+0x2040], R14 ;  /* 0x0020400eff007988 */ /* 0x000fe20008000a04 */
[----:B------:R-:W-:-:S03]  /*03f0*/  DFMA R10, -R14, R24, R26 ;  /* 0x000000180e0a722b */ /* 0x000fc6000000011a */
[----:B------:R-:W0:Y:S04]  /*0400*/  LDS.64 R24, [UR4+0x50] ;  /* 0x00005004ff187984 */ /* 0x000e280008000a00 */
[----:B------:R-:W-:Y:S04]  /*0410*/  LDS.64 R26, [UR4+0x2058] ;  /* 0x00205804ff1a7984 */ /* 0x000fe80008000a00 */
[----:B------:R-:W-:Y:S01]  /*0420*/  STS.64 [UR4+0x2048], R10 ;  /* 0x0020480aff007988 */ /* 0x000fe20008000a04 */
[----:B0-----:R-:W-:-:S03]  /*0430*/  DFMA R22, -R10, R24, R22 ;  /* 0x000000180a16722b */ /* 0x001fc60000000116 */
[----:B------:R-:W0:Y:S04]  /*0440*/  LDS.64 R24, [UR4+0x58] ;  /* 0x00005804ff187984 */ /* 0x000e280008000a00 */
        /* <DEDUP_REMOVED lines=12> */
[----:B------:R1:W-:Y:S01]  /*0510*/  STS.64 [UR4+0x2070], R28 ;  /* 0x0020701cff007988 */ /* 0x0003e20008000a04 */
[----:B0-----:R-:W-:Y:S01]  /*0520*/  DFMA R12, -R28, R12, R6 ;  /* 0x0000000c1c0c722b */ /* 0x001fe20000000106 */
[----:B------:R-:W-:Y:S01]  /*0530*/  IMAD.MOV.U32 R6, RZ, RZ, 0x70 ;  /* 0x00000070ff067424 */ /* 0x000fe200078e00ff */
[----:B------:R-:W-:-:S05]  /*0540*/  MOV R7, UR7 ;  /* 0x0000000700077c02 */ /* 0x000fca0008000f00 */
[----:B------:R1:W-:Y:S04]  /*0550*/  STS.64 [UR4+0x2078], R12 ;  /* 0x0020780cff007988 */ /* 0x0003e80008000a04 */
.L_x_372:
[----:B------:R-:W-:Y:S01]  /*0560*/  LDS.64 R4, [R7+0x10] ;  /* 0x0000100007047984 */ /* 0x000fe20000000a00 */
[----:B--2---:R-:W-:-:S03]  /*0570*/  VIADD R17, R6, UR5 ;  /* 0x0000000506117c36 */ /* 0x004fc60008000000 */
[----:B------:R-:W0:Y:S02]  /*0580*/  LDS.64 R8, [UR6] ;  /* 0x00000006ff087984 */ /* 0x000e240008000a00 */
[----:B0-----:R-:W-:-:S07]  /*0590*/  DFMA R4, R8, -R12, R4 ;  /* 0x8000000c0804722b */ /* 0x001fce0000000004 */
[----:B------:R0:W-:Y:S04]  /*05a0*/  STS.64 [R7+0x10], R4 ;  /* 0x0000100407007388 */ /* 0x0001e80000000a00 */
[----:B------:R-:W-:Y:S04]  /*05b0*/  LDS.64 R8, [R6+UR5+0x18] ;  /* 0x0000180506087984 */ /* 0x000fe80008000a00 */
[----:B------:R-:W2:Y:S04]  /*05c0*/  LDS.64 R10, [UR6+0x8] ;  /* 0x00000806ff0a7984 */ /* 0x000ea80008000a00 */
[----:B------:R-:W-:Y:S01]  /*05d0*/  LDS.64 R14, [R6+UR5+0x28] ;  /* 0x00002805060e7984 */ /* 0x000fe20008000a00 */
[----:B0-----:R-:W-:Y:S01]  /*05e0*/  VIADD R7, R17, 0xe0 ;  /* 0x000000e011077836 */ /* 0x001fe20000000000 */
[----:B--2---:R-:W-:-:S02]  /*05f0*/  DFMA R8, -R4, R10, R8 ;  /* 0x0000000a0408722b */ /* 0x004fc40000000108 */
[----:B------:R-:W-:Y:S04]  /*0600*/  LDS.64 R10, [R6+UR5+0x20] ;  /* 0x00002005060a7984 */ /* 0x000fe80008000a00 */
[----:B------:R-:W-:Y:S04]  /*0610*/  LDS.64 R4, [R6+UR5+0x30] ;  /* 0x0000300506047984 */ /* 0x000fe80008000a00 */
[----:B------:R-:W-:Y:S04]  /*0620*/  STS.64 [R6+UR5+0x18], R8 ;  /* 0x0000180806007988 */ /* 0x000fe80008000a05 */
[----:B-1----:R-:W0:Y:S02]  /*0630*/  LDS.64 R12, [UR6+0x10] ;  /* 0x00001006ff0c7984 */ /* 0x002e240008000a00 */
[----:B0-----:R-:W-:-:S07]  /*0640*/  DFMA R10, -R8, R12, R10 ;  /* 0x0000000c080a722b */ /* 0x001fce000000010a */
[----:B------:R-:W-:Y:S04]  /*0650*/  STS.64 [R6+UR5+0x20], R10 ;  /* 0x0000200a06007988 */ /* 0x000fe80008000a05 */
[----:B------:R-:W0:Y:S02]  /*0660*/  LDS.64 R12, [UR6+0x18] ;  /* 0x00001806ff0c7984 */ /* 0x000e240008000a00 */
[----:B0-----:R-:W-:Y:S02]  /*0670*/  DFMA R12, -R10, R12, R14 ;  /* 0x0000000c0a0c722b */ /* 0x001fe4000000010e */
[----:B------:R-:W-:Y:S05]  /*0680*/  LDS.64 R10, [R6+UR5+0x40] ;  /* 0x00004005060a7984 */ /* 0x000fea0008000a00 */
[----:B------:R-:W-:Y:S04]  /*0690*/  STS.64 [R6+UR5+0x28], R12 ;  /* 0x0000280c06007988 */ /* 0x000fe80008000a05 */
[----:B------:R-:W0:Y:S02]  /*06a0*/  LDS.64 R14, [UR6+0x20] ;  /* 0x00002006ff0e7984 */ /* 0x000e240008000a00 */
[----:B0-----:R-:W-:-:S02]  /*06b0*/  DFMA R4, -R12, R14, R4 ;  /* 0x0000000e0c04722b */ /* 0x001fc40000000104 */
        /* <DEDUP_REMOVED lines=59> */
[----:B0-----:R-:W-:-:S07]  /*0a70*/  DFMA R12, -R10, R12, R14 ;  /* 0x0000000c0a0c722b */ /* 0x001fce000000010e */
[----:B------:R-:W-:Y:S04]  /*0a80*/  STS.64 [R6+UR5+0xa8], R12 ;  /* 0x0000a80c06007988 */ /* 0x000fe80008000a05 */
[----:B------:R-:W0:Y:S02]  /*0a90*/  LDS.64 R14, [UR6+0xa0] ;  /* 0x0000a006ff0e7984 */ /* 0x000e240008000a00 */
[----:B0-----:R-:W-:Y:S02]  /*0aa0*/  DFMA R4, -R12, R14, R4 ;  /* 0x0000000e0c04722b */ /* 0x001fe40000000104 */
[----:B------:R-:W-:Y:S04]  /*0ab0*/  LDS.64 R14, [R6+UR5+0xb8] ;  /* 0x0000b805060e7984 */ /* 0x000fe80008000a00 */
[----:B------:R-:W-:Y:S04]  /*0ac0*/  LDS.64 R12, [R6+UR5+0xc8] ;  /* 0x0000c805060c7984 */ /* 0x000fe80008000a00 */
[----:B------:R-:W-:Y:S04]  /*0ad0*/  STS.64 [R6+UR5+0xb0], R4 ;  /* 0x0000b00406007988 */ /* 0x000fe80008000a05 */
[----:B------:R-:W0:Y:S02]  /*0ae0*/  LDS.64 R8, [UR6+0xa8] ;  /* 0x0000a806ff087984 */ /* 0x000e240008000a00 */
[----:B0-----:R-:W-:-:S02]  /*0af0*/  DFMA R14, -R4, R8, R14 ;  /* 0x00000008040e722b */ /* 0x001fc4000000010e */
[----:B------:R-:W-:Y:S04]  /*0b00*/  LDS.64 R8, [R6+UR5+0xc0] ;  /* 0x0000c00506087984 */ /* 0x000fe80008000a00 */
[----:B------:R-:W-:Y:S04]  /*0b10*/  LDS.64 R4, [R6+UR5+0xd0] ;  /* 0x0000d00506047984 */ /* 0x000fe80008000a00 */
[----:B------:R-:W-:Y:S04]  /*0b20*/  STS.64 [R6+UR5+0xb8], R14 ;  /* 0x0000b80e06007988 */ /* 0x000fe80008000a05 */
[----:B------:R-:W0:Y:S02]  /*0b30*/  LDS.64 R10, [UR6+0xb0] ;  /* 0x0000b006ff0a7984 */ /* 0x000e240008000a00 */
[----:B0-----:R-:W-:-:S07]  /*0b40*/  DFMA R10, -R14, R10, R8 ;  /* 0x0000000a0e0a722b */ /* 0x001fce0000000108 */
[----:B------:R-:W-:Y:S04]  /*0b50*/  STS.64 [R6+UR5+0xc0], R10 ;  /* 0x0000c00a06007988 */ /* 0x000fe80008000a05 */
[----:B------:R-:W0:Y:S02]  /*0b60*/  LDS.64 R8, [UR6+0xb8] ;  /* 0x0000b806ff087984 */ /* 0x000e240008000a00 */
[----:B0-----:R-:W-:-:S07]  /*0b70*/  DFMA R12, -R10, R8, R12 ;  /* 0x000000080a0c722b */ /* 0x001fce000000010c */
[----:B------:R-:W-:Y:S04]  /*0b80*/  STS.64 [R6+UR5+0xc8], R12 ;  /* 0x0000c80c06007988 */ /* 0x000fe80008000a05 */
[----:B------:R-:W0:Y:S02]  /*0b90*/  LDS.64 R8, [UR6+0xc0] ;  /* 0x0000c006ff087984 */ /* 0x000e240008000a00 */
[----:B0-----:R-:W-:-:S07]  /*0ba0*/  DFMA R4, R8, -R12, R4 ;  /* 0x8000000c0804722b */ /* 0x001fce0000000004 */
[----:B------:R0:W-:Y:S04]  /*0bb0*/  STS.64 [R6+UR5+0xd0], R4 ;  /* 0x0000d00406007988 */ /* 0x0001e80008000a05 */
[----:B------:R-:W-:Y:S04]  /*0bc0*/  LDS.64 R14, [R17+0xd8] ;  /* 0x0000d800110e7984 */ /* 0x000fe80000000a00 */
[----:B------:R-:W1:Y:S04]  /*0bd0*/  LDS.64 R8, [UR6+0xc8] ;  /* 0x0000c806ff087984 */ /* 0x000e680008000a00 */
[----:B------:R-:W-:Y:S01]  /*0be0*/  LDS.64 R10, [R17+0xe0] ;  /* 0x0000e000110a7984 */ /* 0x000fe20000000a00 */
[----:B0-----:R-:W-:-:S04]  /*0bf0*/  IADD3 R6, PT, PT, R6, 0xe0, RZ ;  /* 0x000000e006067810 */ /* 0x001fc80007ffe0ff */
[----:B------:R-:W-:Y:S01]  /*0c00*/  ISETP.NE.AND P0, PT, R6, 0x1ff0, PT ;  /* 0x00001ff00600780c */ /* 0x000fe20003f05270 */
[----:B-1----:R-:W-:Y:S01]  /*0c10*/  DFMA R8, -R4, R8, R14 ;  /* 0x000000080408722b */ /* 0x002fe2000000010e */
[----:B------:R-:W-:Y:S06]  /*0c20*/  LDS.64 R14, [R17+0xe8] ;  /* 0x0000e800110e7984 */ /* 0x000fec0000000a00 */
[----:B------:R-:W-:Y:S04]  /*0c30*/  STS.64 [R17+0xd8], R8 ;  /* 0x0000d80811007388 */ /* 0x000fe80000000a00 */
[----:B------:R-:W0:Y:S02]  /*0c40*/  LDS.64 R12, [UR6+0xd0] ;  /* 0x0000d006ff0c7984 */ /* 0x000e240008000a00 */
[----:B0-----:R-:W-:-:S07]  /*0c50*/  DFMA R10, -R8, R12, R10 ;  /* 0x0000000c080a722b */ /* 0x001fce000000010a */
[----:B------:R-:W-:Y:S04]  /*0c60*/  STS.64 [R17+0xe0], R10 ;  /* 0x0000e00a11007388 */ /* 0x000fe80000000a00 */
[----:B------:R-:W0:Y:S01]  /*0c70*/  LDS.64 R12, [UR6+0xd8] ;  /* 0x0000d806ff0c7984 */ /* 0x000e220008000a00 */
[----:B------:R-:W-:Y:S01]  /*0c80*/  UIADD3 UR6, UPT, UPT, UR6, 0xe0, URZ ;  /* 0x000000e006067890 */ /* 0x000fe2000fffe0ff */
[----:B0-----:R-:W-:-:S07]  /*0c90*/  DFMA R12, -R10, R12, R14 ;  /* 0x0000000c0a0c722b */ /* 0x001fce000000010e */
[----:B------:R2:W-:Y:S01]  /*0ca0*/  STS.64 [R17+0xe8], R12 ;  /* 0x0000e80c11007388 */ /* 0x0005e20000000a00 */
[----:B------:R-:W-:Y:S05]  /*0cb0*/  @P0 BRA `(.L_x_372) ;  /* 0xfffffff800280947 */ /* 0x000fea000383ffff */
.L_x_371:
[----:B------:R-:W-:Y:S05]  /*0cc0*/  BSYNC.RECONVERGENT B0 ;  /* 0x0000000000007941 */ /* 0x000fea0003800200 */
.L_x_370:
[----:B------:R-:W-:Y:S06]  /*0cd0*/  BAR.SYNC.DEFER_BLOCKING 0x0 ;  /* 0x0000000000007b1d */ /* 0x000fec0000010000 */
[----:B0-----:R-:W0:Y:S04]  /*0ce0*/  LDS.64 R4, [R0] ;  /* 0x0000000000047984 */ /* 0x001e280000000a00 */
[----:B0-----:R-:W-:Y:S01]  /*0cf0*/  STG.E.64 desc[UR8][R2.64], R4 ;  /* 0x0000000402007986 */ /* 0x001fe2000c101b08 */
[----:B------:R-:W-:Y:S05]  /*0d00*/  EXIT ;  /* 0x000000000000794d */ /* 0x000fea0003800000 */
.L_x_373:
        /* <DEDUP_REMOVED lines=15> */
.L_x_381:


//--------------------- .nv.shared._ZN3cub18CUB_300001_SM_10006detail4scan16DeviceScanKernelINS2_10policy_hubIN4cuda3std3__45tupleIJddEEES9_S9_m7scan_opE10Policy1000EN6thrust24THRUST_300001_SM_1000_NS12zip_iteratorINS8_IJNSE_6detail15normal_iteratorINSE_10device_ptrIdEEEESK_EEEEESM_NS0_13ScanTileStateIS9_Lb0EEESA_NS0_8NullTypeEmS9_Lb0ESP_EEvT0_T1_T2_iT3_T4_T5_ --------------------------
	.section	.nv.shared._ZN3cub18CUB_300001_SM_10006detail4scan16DeviceScanKernelINS2_10policy_hubIN4cuda3std3__45tupleIJddEEES9_S9_m7scan_opE10Policy1000EN6thrust24THRUST_300001_SM_1000_NS12zip_iteratorINS8_IJNSE_6detail15normal_iteratorINSE_10device_ptrIdEEEESK_EEEEESM_NS0_13ScanTileStateIS9_Lb0EEESA_NS0_8NullTypeEmS9_Lb0ESP_EEvT0_T1_T2_iT3_T4_T5_,"aw",@nobits
	.sectionflags	@""
	.align	16
.nv.shared._ZN3cub18CUB_300001_SM_10006detail4scan16DeviceScanKernelINS2_10policy_hubIN4cuda3std3__45tupleIJddEEES9_S9_m7scan_opE10Policy1000EN6thrust24THRUST_300001_SM_1000_NS12zip_iteratorINS8_IJNSE_6detail15normal_iteratorINSE_10device_ptrIdEEEESK_EEEEESM_NS0_13ScanTileStateIS9_Lb0EEESA_NS0_8NullTypeEmS9_Lb0ESP_EEvT0_T1_T2_iT3_T4_T5_:
	.zero		7184


//--------------------- .nv.shared.reserved.0     --------------------------
	.section	.nv.shared.reserved.0,"aw",@nobits
	.weak		__nv_reservedSMEM_offset_0_alias
	.size		__nv_reservedSMEM_offset_0_alias, 0, 64
	.other		__nv_reservedSMEM_offset_0_alias,@"STO_CUDA_RESERVED_SHARED STV_DEFAULT"
__nv_reservedSMEM_offset_0_alias:
	.zero		0
	.zero		64


//--------------------- .nv.global                --------------------------
	.section	.nv.global,"aw",@nobits
.nv.global:
	.type		_ZN34_INTERNAL_3531ffb6_4_k_cu_7828d68c6thrust24THRUST_300001_SM_1000_NS3seqE,@object
	.size		_ZN34_INTERNAL_3531ffb6_4_k_cu_7828d68c6thrust24THRUST_300001_SM_1000_NS3seqE,(_ZN34_INTERNAL_3531ffb6_4_k_cu_7828d68c4cuda3std3__48in_placeE - _ZN34_INTERNAL_3531ffb6_4_k_cu_7828d68c6thrust24THRUST_300001_SM_1000_NS3seqE)
_ZN34_INTERNAL_3531ffb6_4_k_cu_7828d68c6thrust24THRUST_300001_SM_1000_NS3seqE:
	.zero		1
	.type		_ZN34_INTERNAL_3531ffb6_4_k_cu_7828d68c4cuda3std3__48in_placeE,@object
	.size		_ZN34_INTERNAL_3531ffb6_4_k_cu_7828d68c4cuda3std3__48in_placeE,(_ZN34_INTERNAL_3531ffb6_4_k_cu_7828d68c4cuda3std6ranges3__45__cpo4sizeE - _ZN34_INTERNAL_3531ffb6_4_k_cu_7828d68c4cuda3std3__48in_placeE)
_ZN34_INTERNAL_3531ffb6_4_k_cu_7828d68c4cuda3std3__48in_placeE:
	.zero		1
	.type		_ZN34_INTERNAL_3531ffb6_4_k_cu_7828d68c4cuda3std6ranges3__45__cpo4sizeE,@object
	.size		_ZN34_INTERNAL_3531ffb6_4_k_cu_7828d68c4cuda3std6ranges3__45__cpo4sizeE,(_ZN34_INTERNAL_3531ffb6_4_k_cu_7828d68c6thrust24THRUST_300001_SM_1000_NS12placeholders2_3E - _ZN34_INTERNAL_3531ffb6_4_k_cu_7828d68c4cuda3std6ranges3__45__cpo4sizeE)
_ZN34_INTERNAL_3531ffb6_4_k_cu_7828d68c4cuda3std6ranges3__45__cpo4sizeE:
	.zero		1
	.type		_ZN34_INTERNAL_3531ffb6_4_k_cu_7828d68c6thrust24THRUST_300001_SM_1000_NS12placeholders2_3E,@object
	.size		_ZN34_INTERNAL_3531ffb6_4_k_cu_7828d68c6thrust24THRUST_300001_SM_1000_NS12placeholders2_3E,(_ZN34_INTERNAL_3531ffb6_4_k_cu_7828d68c4cuda3std3__45__cpo6cbeginE - _ZN34_INTERNAL_3531ffb6_4_k_cu_7828d68c6thrust24THRUST_300001_SM_1000_NS12placeholders2_3E)
_ZN34_INTERNAL_3531ffb6_4_k_cu_7828d68c6thrust24THRUST_300001_SM_1000_NS12placeholders2_3E:
	.zero		1
	.type		_ZN34_INTERNAL_3531ffb6_4_k_cu_7828d68c4cuda3std3__45__cpo6cbeginE,@object
	.size		_ZN34_INTERNAL_3531ffb6_4_k_cu_7828d68c4cuda3std3__45__cpo6cbeginE,(_ZN34_INTERNAL_3531ffb6_4_k_cu_7828d68c4cuda3std6ranges3__45__cpo6cbeginE - _ZN34_INTERNAL_3531ffb6_4_k_cu_7828d68c4cuda3std3__45__cpo6cbeginE)
_ZN34_INTERNAL_3531ffb6_4_k_cu_7828d68c4cuda3std3__45__cpo6cbeginE:
	.zero		1
	.type		_ZN34_INTERNAL_3531ffb6_4_k_cu_7828d68c4cuda3std6ranges3__45__cpo6cbeginE,@object
	.size		_ZN34_INTERNAL_3531ffb6_4_k_cu_7828d68c4cuda3std6ranges3__45__cpo6cbeginE,(_ZN34_INTERNAL_3531ffb6_4_k_cu_7828d68c6thrust24THRUST_300001_SM_1000_NS12placeholders2_7E - _ZN34_INTERNAL_3531ffb6_4_k_cu_7828d68c4cuda3std6ranges3__45__cpo6cbeginE)
_ZN34_INTERNAL_3531ffb6_4_k_cu_7828d68c4cuda3std6ranges3__45__cpo6cbeginE:
	.zero		1
	.type		_ZN34_INTERNAL_3531ffb6_4_k_cu_7828d68c6thrust24THRUST_300001_SM_1000_NS12placeholders2_7E,@object
	.size		_ZN34_INTERNAL_3531ffb6_4_k_cu_7828d68c6thrust24THRUST_300001_SM_1000_NS12placeholders2_7E,(_ZN34_INTERNAL_3531ffb6_4_k_cu_7828d68c4cuda3std3__45__cpo7crbeginE - _ZN34_INTERNAL_3531ffb6_4_k_cu_7828d68c6thrust24THRUST_300001_SM_1000_NS12placeholders2_7E)
_ZN34_INTERNAL_3531ffb6_4_k_cu_7828d68c6thrust24THRUST_300001_SM_1000_NS12placeholders2_7E:
	.zero		1
	.type		_ZN34_INTERNAL_3531ffb6_4_k_cu_7828d68c4cuda3std3__45__cpo7crbeginE,@object
	.size		_ZN34_INTERNAL_3531ffb6_4_k_cu_7828d68c4cuda3std3__45__cpo7crbeginE,(_ZN34_INTERNAL_3531ffb6_4_k_cu_7828d68c4cuda3std6ranges3__45__cpo4nextE - _ZN34_INTERNAL_3531ffb6_4_k_cu_7828d68c4cuda3std3__45__cpo7crbeginE)
_ZN34_INTERNAL_3531ffb6_4_k_cu_7828d68c4cuda3std3__45__cpo7crbeginE:
	.zero		1
	.type		_ZN34_INTERNAL_3531ffb6_4_k_cu_7828d68c4cuda3std6ranges3__45__cpo4nextE,@object
	.size		_ZN34_INTERNAL_3531ffb6_4_k_cu_7828d68c4cuda3std6ranges3__45__cpo4nextE,(_ZN34_INTERNAL_3531ffb6_4_k_cu_7828d68c4cuda3std6ranges3__45__cpo4swapE - _ZN34_INTERNAL_3531ffb6_4_k_cu_7828d68c4cuda3std6ranges3__45__cpo4nextE)
_ZN34_INTERNAL_3531ffb6_4_k_cu_7828d68c4cuda3std6ranges3__45__cpo4nextE:
	.zero		1
	.type		_ZN34_INTERNAL_3531ffb6_4_k_cu_7828d68c4cuda3std6ranges3__45__cpo4swapE,@object
	.size		_ZN34_INTERNAL_3531ffb6_4_k_cu_7828d68c4cuda3std6ranges3__45__cpo4swapE,(_ZN34_INTERNAL_3531ffb6_4_k_cu_7828d68c6thrust24THRUST_300001_SM_1000_NS8cuda_cub10par_nosyncE - _ZN34_INTERNAL_3531ffb6_4_k_cu_7828d68c4cuda3std6ranges3__45__cpo4swapE)
_ZN34_INTERNAL_3531ffb6_4_k_cu_7828d68c4cuda3std6ranges3__45__cpo4swapE:
	.zero		1
	.type		_ZN34_INTERNAL_3531ffb6_4_k_cu_7828d68c6thrust24THRUST_300001_SM_1000_NS8cuda_cub10par_nosyncE,@object
	.size		_ZN34_INTERNAL_3531ffb6_4_k_cu_7828d68c6thrust24THRUST_300001_SM_1000_NS8cuda_cub10par_nosyncE,(_ZN34_INTERNAL_3531ffb6_4_k_cu_7828d68c6thrust24THRUST_300001_SM_1000_NS12placeholders2_9E - _ZN34_INTERNAL_3531ffb6_4_k_cu_7828d68c6thrust24THRUST_300001_SM_1000_NS8cuda_cub10par_nosyncE)
_ZN34_INTERNAL_3531ffb6_4_k_cu_7828d68c6thrust24THRUST_300001_SM_1000_NS8cuda_cub10par_nosyncE:
	.zero		1
	.type		_ZN34_INTERNAL_3531ffb6_4_k_cu_7828d68c6thrust24THRUST_300001_SM_1000_NS12placeholders2_9E,@object
	.size		_ZN34_INTERNAL_3531ffb6_4_k_cu_7828d68c6thrust24THRUST_300001_SM_1000_NS12placeholders2_9E,(_ZN34_INTERNAL_3531ffb6_4_k_cu_7828d68c4cuda3std3__436_GLOBAL__N__3531ffb6_4_k_cu_7828d68c6ignoreE - _ZN34_INTERNAL_3531ffb6_4_k_cu_7828d68c6thrust24THRUST_300001_SM_1000_NS12placeholders2_9E)
_ZN34_INTERNAL_3531ffb6_4_k_cu_7828d68c6thrust24THRUST_300001_SM_1000_NS12placeholders2_9E:
	.zero		1
	.type		_ZN34_INTERNAL_3531ffb6_4_k_cu_7828d68c4cuda3std3__436_GLOBAL__N__3531ffb6_4_k_cu_7828d68c6ignoreE,@object
	.size		_ZN34_INTERNAL_3531ffb6_4_k_cu_7828d68c4cuda3std3__436_GLOBAL__N__3531ffb6_4_k_cu_7828d68c6ignoreE,(_ZN34_INTERNAL_3531ffb6_4_k_cu_7828d68c4cuda3std6ranges3__45__cpo4dataE - _ZN34_INTERNAL_3531ffb6_4_k_cu_7828d68c4cuda3std3__436_GLOBAL__N__3531ffb6_4_k_cu_7828d68c6ignoreE)
_ZN34_INTERNAL_3531ffb6_4_k_cu_7828d68c4cuda3std3__436_GLOBAL__N__3531ffb6_4_k_cu_7828d68c6ignoreE:
	.zero		1
	.type		_ZN34_INTERNAL_3531ffb6_4_k_cu_7828d68c4cuda3std6ranges3__45__cpo4dataE,@object
	.size		_ZN34_INTERNAL_3531ffb6_4_k_cu_7828d68c4cuda3std6ranges3__45__cpo4dataE,(_ZN34_INTERNAL_3531ffb6_4_k_cu_7828d68c6thrust24THRUST_300001_SM_1000_NS12placeholders2_1E - _ZN34_INTERNAL_3531ffb6_4_k_cu_7828d68c4cuda3std6ranges3__45__cpo4dataE)
_ZN34_INTERNAL_3531ffb6_4_k_cu_7828d68c4cuda3std6ranges3__45__cpo4dataE:
	.zero		1
	.type		_ZN34_INTERNAL_3531ffb6_4_k_cu_7828d68c6thrust24THRUST_300001_SM_1000_NS12placeholders2_1E,@object
	.size		_ZN34_INTERNAL_3531ffb6_4_k_cu_7828d68c6thrust24THRUST_300001_SM_1000_NS12placeholders2_1E,(_ZN34_INTERNAL_3531ffb6_4_k_cu_7828d68c4cuda3std3__45__cpo5beginE - _ZN34_INTERNAL_3531ffb6_4_k_cu_7828d68c6thrust24THRUST_300001_SM_1000_NS12placeholders2_1E)
_ZN34_INTERNAL_3531ffb6_4_k_cu_7828d68c6thrust24THRUST_300001_SM_1000_NS12placeholders2_1E:
	.zero		1
	.type		_ZN34_INTERNAL_3531ffb6_4_k_cu_7828d68c4cuda3std3__45__cpo5beginE,@object
	.size		_ZN34_INTERNAL_3531ffb6_4_k_cu_7828d68c4cuda3std3__45__cpo5beginE,(_ZN34_INTERNAL_3531ffb6_4_k_cu_7828d68c4cuda3std6ranges3__45__cpo5beginE - _ZN34_INTERNAL_3531ffb6_4_k_cu_7828d68c4cuda3std3__45__cpo5beginE)
_ZN34_INTERNAL_3531ffb6_4_k_cu_7828d68c4cuda3std3__45__cpo5beginE:
	.zero		1
	.type		_ZN34_INTERNAL_3531ffb6_4_k_cu_7828d68c4cuda3std6ranges3__45__cpo5beginE,@object
	.size		_ZN34_INTERNAL_3531ffb6_4_k_cu_7828d68c4cuda3std6ranges3__45__cpo5beginE,(_ZN34_INTERNAL_3531ffb6_4_k_cu_7828d68c6thrust24THRUST_300001_SM_1000_NS12placeholders2_5E - _ZN34_INTERNAL_3531ffb6_4_k_cu_7828d68c4cuda3std6ranges3__45__cpo5beginE)
_ZN34_INTERNAL_3531ffb6_4_k_cu_7828d68c4cuda3std6ranges3__45__cpo5beginE:
	.zero		1
	.type		_ZN34_INTERNAL_3531ffb6_4_k_cu_7828d68c6thrust24THRUST_300001_SM_1000_NS12placeholders2_5E,@object
	.size		_ZN34_INTERNAL_3531ffb6_4_k_cu_7828d68c6thrust24THRUST_300001_SM_1000_NS12placeholders2_5E,(_ZN34_INTERNAL_3531ffb6_4_k_cu_7828d68c4cuda3std3__45__cpo6rbeginE - _ZN34_INTERNAL_3531ffb6_4_k_cu_7828d68c6thrust24THRUST_300001_SM_1000_NS12placeholders2_5E)
_ZN34_INTERNAL_3531ffb6_4_k_cu_7828d68c6thrust24THRUST_300001_SM_1000_NS12placeholders2_5E:
	.zero		1
	.type		_ZN34_INTERNAL_3531ffb6_4_k_cu_7828d68c4cuda3std3__45__cpo6rbeginE,@object
	.size		_ZN34_INTERNAL_3531ffb6_4_k_cu_7828d68c4cuda3std3__45__cpo6rbeginE,(_ZN34_INTERNAL_3531ffb6_4_k_cu_7828d68c4cuda3std6ranges3__45__cpo7advanceE - _ZN34_INTERNAL_3531ffb6_4_k_cu_7828d68c4cuda3std3__45__cpo6rbeginE)
_ZN34_INTERNAL_3531ffb6_4_k_cu_7828d68c4cuda3std3__45__cpo6rbeginE:
	.zero		1
	.type		_ZN34_INTERNAL_3531ffb6_4_k_cu_7828d68c4cuda3std6ranges3__45__cpo7advanceE,@object
	.size		_ZN34_INTERNAL_3531ffb6_4_k_cu_7828d68c4cuda3std6ranges3__45__cpo7advanceE,(_ZN34_INTERNAL_3531ffb6_4_k_cu_7828d68c4cuda3std3__47nulloptE - _ZN34_INTERNAL_3531ffb6_4_k_cu_7828d68c4cuda3std6ranges3__45__cpo7advanceE)
_ZN34_INTERNAL_3531ffb6_4_k_cu_7828d68c4cuda3std6ranges3__45__cpo7advanceE:
	.zero		1
	.type		_ZN34_INTERNAL_3531ffb6_4_k_cu_7828d68c4cuda3std3__47nulloptE,@object
	.size		_ZN34_INTERNAL_3531ffb6_4_k_cu_7828d68c4cuda3std3__47nulloptE,(_ZN34_INTERNAL_3531ffb6_4_k_cu_7828d68c4cuda3std6ranges3__45__cpo8distanceE - _ZN34_INTERNAL_3531ffb6_4_k_cu_7828d68c4cuda3std3__47nulloptE)
_ZN34_INTERNAL_3531ffb6_4_k_cu_7828d68c4cuda3std3__47nulloptE:
	.zero		1
	.type		_ZN34_INTERNAL_3531ffb6_4_k_cu_7828d68c4cuda3std6ranges3__45__cpo8distanceE,@object
	.size		_ZN34_INTERNAL_3531ffb6_4_k_cu_7828d68c4cuda3std6ranges3__45__cpo8distanceE,(_ZN34_INTERNAL_3531ffb6_4_k_cu_7828d68c6thrust24THRUST_300001_SM_1000_NS12placeholders3_10E - _ZN34_INTERNAL_3531ffb6_4_k_cu_7828d68c4cuda3std6ranges3__45__cpo8distanceE)
_ZN34_INTERNAL_3531ffb6_4_k_cu_7828d68c4cuda3std6ranges3__45__cpo8distanceE:
	.zero		1
	.type		_ZN34_INTERNAL_3531ffb6_4_k_cu_7828d68c6thrust24THRUST_300001_SM_1000_NS12placeholders3_10E,@object
	.size		_ZN34_INTERNAL_3531ffb6_4_k_cu_7828d68c6thrust24THRUST_300001_SM_1000_NS12placeholders3_10E,(_ZN34_INTERNAL_3531ffb6_4_k_cu_7828d68c4cuda3std3__419piecewise_constructE - _ZN34_INTERNAL_3531ffb6_4_k_cu_7828d68c6thrust24THRUST_300001_SM_1000_NS12placeholders3_10E)
_ZN34_INTERNAL_3531ffb6_4_k_cu_7828d68c6thrust24THRUST_300001_SM_1000_NS12placeholders3_10E:
	.zero		1
	.type		_ZN34_INTERNAL_3531ffb6_4_k_cu_7828d68c4cuda3std3__419piecewise_constructE,@object
	.size		_ZN34_INTERNAL_3531ffb6_4_k_cu_7828d68c4cuda3std3__419piecewise_constructE,(_ZN34_INTERNAL_3531ffb6_4_k_cu_7828d68c4cuda3std6ranges3__45__cpo5cdataE - _ZN34_INTERNAL_3531ffb6_4_k_cu_7828d68c4cuda3std3__419piecewise_constructE)
_ZN34_INTERNAL_3531ffb6_4_k_cu_7828d68c4cuda3std3__419piecewise_constructE:
	.zero		1
	.type		_ZN34_INTERNAL_3531ffb6_4_k_cu_7828d68c4cuda3std6ranges3__45__cpo5cdataE,@object
	.size		_ZN34_INTERNAL_3531ffb6_4_k_cu_7828d68c4cuda3std6ranges3__45__cpo5cdataE,(_ZN34_INTERNAL_3531ffb6_4_k_cu_7828d68c6thrust24THRUST_300001_SM_1000_NS12placeholders2_2E - _ZN34_INTERNAL_3531ffb6_4_k_cu_7828d68c4cuda3std6ranges3__45__cpo5cdataE)
_ZN34_INTERNAL_3531ffb6_4_k_cu_7828d68c4cuda3std6ranges3__45__cpo5cdataE:
	.zero		1
	.type		_ZN34_INTERNAL_3531ffb6_4_k_cu_7828d68c6thrust24THRUST_300001_SM_1000_NS12placeholders2_2E,@object
	.size		_ZN34_INTERNAL_3531ffb6_4_k_cu_7828d68c6thrust24THRUST_300001_SM_1000_NS12placeholders2_2E,(_ZN34_INTERNAL_3531ffb6_4_k_cu_7828d68c4cuda3std3__45__cpo3endE - _ZN34_INTERNAL_3531ffb6_4_k_cu_7828d68c6thrust24THRUST_300001_SM_1000_NS12placeholders2_2E)
_ZN34_INTERNAL_3531ffb6_4_k_cu_7828d68c6thrust24THRUST_300001_SM_1000_NS12placeholders2_2E:
	.zero		1
	.type		_ZN34_INTERNAL_3531ffb6_4_k_cu_7828d68c4cuda3std3__45__cpo3endE,@object
	.size		_ZN34_INTERNAL_3531ffb6_4_k_cu_7828d68c4cuda3std3__45__cpo3endE,(_ZN34_INTERNAL_3531ffb6_4_k_cu_7828d68c4cuda3std6ranges3__45__cpo3endE - _ZN34_INTERNAL_3531ffb6_4_k_cu_7828d68c4cuda3std3__45__cpo3endE)
_ZN34_INTERNAL_3531ffb6_4_k_cu_7828d68c4cuda3std3__45__cpo3endE:
	.zero		1
	.type		_ZN34_INTERNAL_3531ffb6_4_k_cu_7828d68c4cuda3std6ranges3__45__cpo3endE,@object
	.size		_ZN34_INTERNAL_3531ffb6_4_k_cu_7828d68c4cuda3std6ranges3__45__cpo3endE,(_ZN34_INTERNAL_3531ffb6_4_k_cu_7828d68c6thrust24THRUST_300001_SM_1000_NS12placeholders2_6E - _ZN34_INTERNAL_3531ffb6_4_k_cu_7828d68c4cuda3std6ranges3__45__cpo3endE)
_ZN34_INTERNAL_3531ffb6_4_k_cu_7828d68c4cuda3std6ranges3__45__cpo3endE:
	.zero		1
	.type		_ZN34_INTERNAL_3531ffb6_4_k_cu_7828d68c6thrust24THRUST_300001_SM_1000_NS12placeholders2_6E,@object
	.size		_ZN34_INTERNAL_3531ffb6_4_k_cu_7828d68c6thrust24THRUST_300001_SM_1000_NS12placeholders2_6E,(_ZN34_INTERNAL_3531ffb6_4_k_cu_7828d68c4cuda3std3__45__cpo4rendE - _ZN34_INTERNAL_3531ffb6_4_k_cu_7828d68c6thrust24THRUST_300001_SM_1000_NS12placeholders2_6E)
_ZN34_INTERNAL_3531ffb6_4_k_cu_7828d68c6thrust24THRUST_300001_SM_1000_NS12placeholders2_6E:
	.zero		1
	.type		_ZN34_INTERNAL_3531ffb6_4_k_cu_7828d68c4cuda3std3__45__cpo4rendE,@object
	.size		_ZN34_INTERNAL_3531ffb6_4_k_cu_7828d68c4cuda3std3__45__cpo4rendE,(_ZN34_INTERNAL_3531ffb6_4_k_cu_7828d68c4cuda3std6ranges3__45__cpo9iter_swapE - _ZN34_INTERNAL_3531ffb6_4_k_cu_7828d68c4cuda3std3__45__cpo4rendE)
_ZN34_INTERNAL_3531ffb6_4_k_cu_7828d68c4cuda3std3__45__cpo4rendE:
	.zero		1
	.type		_ZN34_INTERNAL_3531ffb6_4_k_cu_7828d68c4cuda3std6ranges3__45__cpo9iter_swapE,@object
	.size		_ZN34_INTERNAL_3531ffb6_4_k_cu_7828d68c4cuda3std6ranges3__45__cpo9iter_swapE,(_ZN34_INTERNAL_3531ffb6_4_k_cu_7828d68c4cuda3std3__48unexpectE - _ZN34_INTERNAL_3531ffb6_4_k_cu_7828d68c4cuda3std6ranges3__45__cpo9iter_swapE)
_ZN34_INTERNAL_3531ffb6_4_k_cu_7828d68c4cuda3std6ranges3__45__cpo9iter_swapE:
	.zero		1
	.type		_ZN34_INTERNAL_3531ffb6_4_k_cu_7828d68c4cuda3std3__48unexpectE,@object
	.size		_ZN34_INTERNAL_3531ffb6_4_k_cu_7828d68c4cuda3std3__48unexpectE,(_ZN34_INTERNAL_3531ffb6_4_k_cu_7828d68c6thrust24THRUST_300001_SM_1000_NS8cuda_cub3parE - _ZN34_INTERNAL_3531ffb6_4_k_cu_7828d68c4cuda3std3__48unexpectE)
_ZN34_INTERNAL_3531ffb6_4_k_cu_7828d68c4cuda3std3__48unexpectE:
	.zero		1
	.type		_ZN34_INTERNAL_3531ffb6_4_k_cu_7828d68c6thrust24THRUST_300001_SM_1000_NS8cuda_cub3parE,@object
	.size		_ZN34_INTERNAL_3531ffb6_4_k_cu_7828d68c6thrust24THRUST_300001_SM_1000_NS8cuda_cub3parE,(_ZN34_INTERNAL_3531ffb6_4_k_cu_7828d68c6thrust24THRUST_300001_SM_1000_NS12placeholders2_4E - _ZN34_INTERNAL_3531ffb6_4_k_cu_7828d68c6thrust24THRUST_300001_SM_1000_NS8cuda_cub3parE)
_ZN34_INTERNAL_3531ffb6_4_k_cu_7828d68c6thrust24THRUST_300001_SM_1000_NS8cuda_cub3parE:
	.zero		1
	.type		_ZN34_INTERNAL_3531ffb6_4_k_cu_7828d68c6thrust24THRUST_300001_SM_1000_NS12placeholders2_4E,@object
	.size		_ZN34_INTERNAL_3531ffb6_4_k_cu_7828d68c6thrust24THRUST_300001_SM_1000_NS12placeholders2_4E,(_ZN34_INTERNAL_3531ffb6_4_k_cu_7828d68c4cuda3std3__45__cpo4cendE - _ZN34_INTERNAL_3531ffb6_4_k_cu_7828d68c6thrust24THRUST_300001_SM_1000_NS12placeholders2_4E)
_ZN34_INTERNAL_3531ffb6_4_k_cu_7828d68c6thrust24THRUST_300001_SM_1000_NS12placeholders2_4E:
	.zero		1
	.type		_ZN34_INTERNAL_3531ffb6_4_k_cu_7828d68c4cuda3std3__45__cpo4cendE,@object
	.size		_ZN34_INTERNAL_3531ffb6_4_k_cu_7828d68c4cuda3std3__45__cpo4cendE,(_ZN34_INTERNAL_3531ffb6_4_k_cu_7828d68c4cuda3std6ranges3__45__cpo4cendE - _ZN34_INTERNAL_3531ffb6_4_k_cu_7828d68c4cuda3std3__45__cpo4cendE)
_ZN34_INTERNAL_3531ffb6_4_k_cu_7828d68c4cuda3std3__45__cpo4cendE:
	.zero		1
	.type		_ZN34_INTERNAL_3531ffb6_4_k_cu_7828d68c4cuda3std6ranges3__45__cpo4cendE,@object
	.size		_ZN34_INTERNAL_3531ffb6_4_k_cu_7828d68c4cuda3std6ranges3__45__cpo4cendE,(_ZN34_INTERNAL_3531ffb6_4_k_cu_7828d68c4cuda3std3__420unreachable_sentinelE - _ZN34_INTERNAL_3531ffb6_4_k_cu_7828d68c4cuda3std6ranges3__45__cpo4cendE)
_ZN34_INTERNAL_3531ffb6_4_k_cu_7828d68c4cuda3std6ranges3__45__cpo4cendE:
	.zero		1
	.type		_ZN34_INTERNAL_3531ffb6_4_k_cu_7828d68c4cuda3std3__420unreachable_sentinelE,@object
	.size		_ZN34_INTERNAL_3531ffb6_4_k_cu_7828d68c4cuda3std3__420unreachable_sentinelE,(_ZN34_INTERNAL_3531ffb6_4_k_cu_7828d68c4cuda3std6ranges3__45__cpo5ssizeE - _ZN34_INTERNAL_3531ffb6_4_k_cu_7828d68c4cuda3std3__420unreachable_sentinelE)
_ZN34_INTERNAL_3531ffb6_4_k_cu_7828d68c4cuda3std3__420unreachable_sentinelE:
	.zero		1
	.type		_ZN34_INTERNAL_3531ffb6_4_k_cu_7828d68c4cuda3std6ranges3__45__cpo5ssizeE,@object
	.size		_ZN34_INTERNAL_3531ffb6_4_k_cu_7828d68c4cuda3std6ranges3__45__cpo5ssizeE,(_ZN34_INTERNAL_3531ffb6_4_k_cu_7828d68c6thrust24THRUST_300001_SM_1000_NS12placeholders2_8E - _ZN34_INTERNAL_3531ffb6_4_k_cu_7828d68c4cuda3std6ranges3__45__cpo5ssizeE)
_ZN34_INTERNAL_3531ffb6_4_k_cu_7828d68c4cuda3std6ranges3__45__cpo5ssizeE:
	.zero		1
	.type		_ZN34_INTERNAL_3531ffb6_4_k_cu_7828d68c6thrust24THRUST_300001_SM_1000_NS12placeholders2_8E,@object
	.size		_ZN34_INTERNAL_3531ffb6_4_k_cu_7828d68c6thrust24THRUST_300001_SM_1000_NS12placeholders2_8E,(_ZN34_INTERNAL_3531ffb6_4_k_cu_7828d68c4cuda3std3__45__cpo5crendE - _ZN34_INTERNAL_3531ffb6_4_k_cu_7828d68c6thrust24THRUST_300001_SM_1000_NS12placeholders2_8E)
_ZN34_INTERNAL_3531ffb6_4_k_cu_7828d68c6thrust24THRUST_300001_SM_1000_NS12placeholders2_8E:
	.zero		1
	.type		_ZN34_INTERNAL_3531ffb6_4_k_cu_7828d68c4cuda3std3__45__cpo5crendE,@object
	.size		_ZN34_INTERNAL_3531ffb6_4_k_cu_7828d68c4cuda3std3__45__cpo5crendE,(_ZN34_INTERNAL_3531ffb6_4_k_cu_7828d68c4cuda3std6ranges3__45__cpo4prevE - _ZN34_INTERNAL_3531ffb6_4_k_cu_7828d68c4cuda3std3__45__cpo5crendE)
_ZN34_INTERNAL_3531ffb6_4_k_cu_7828d68c4cuda3std3__45__cpo5crendE:
	.zero		1
	.type		_ZN34_INTERNAL_3531ffb6_4_k_cu_7828d68c4cuda3std6ranges3__45__cpo4prevE,@object
	.size		_ZN34_INTERNAL_3531ffb6_4_k_cu_7828d68c4cuda3std6ranges3__45__cpo4prevE,(_ZN34_INTERNAL_3531ffb6_4_k_cu_7828d68c4cuda3std6ranges3__45__cpo9iter_moveE - _ZN34_INTERNAL_3531ffb6_4_k_cu_7828d68c4cuda3std6ranges3__45__cpo4prevE)
_ZN34_INTERNAL_3531ffb6_4_k_cu_7828d68c4cuda3std6ranges3__45__cpo4prevE:
	.zero		1
	.type		_ZN34_INTERNAL_3531ffb6_4_k_cu_7828d68c4cuda3std6ranges3__45__cpo9iter_moveE,@object
	.size		_ZN34_INTERNAL_3531ffb6_4_k_cu_7828d68c4cuda3std6ranges3__45__cpo9iter_moveE,(_ZN34_INTERNAL_3531ffb6_4_k_cu_7828d68c6thrust24THRUST_300001_SM_1000_NS6system6detail10sequential3seqE - _ZN34_INTERNAL_3531ffb6_4_k_cu_7828d68c4cuda3std6ranges3__45__cpo9iter_moveE)
_ZN34_INTERNAL_3531ffb6_4_k_cu_7828d68c4cuda3std6ranges3__45__cpo9iter_moveE:
	.zero		1
	.type		_ZN34_INTERNAL_3531ffb6_4_k_cu_7828d68c6thrust24THRUST_300001_SM_1000_NS6system6detail10sequential3seqE,@object
	.size		_ZN34_INTERNAL_3531ffb6_4_k_cu_7828d68c6thrust24THRUST_300001_SM_1000_NS6system6detail10sequential3seqE,(.L_31 - _ZN34_INTERNAL_3531ffb6_4_k_cu_7828d68c6thrust24THRUST_300001_SM_1000_NS6system6detail10sequential3seqE)
_ZN34_INTERNAL_3531ffb6_4_k_cu_7828d68c6thrust24THRUST_300001_SM_1000_NS6system6detail10sequential3seqE:
	.zero		1
.L_31:


//--------------------- .nv.shared._ZN3cub18CUB_300001_SM_10006detail4scan16DeviceScanKernelINS2_10policy_hubIN4cuda3std3__45tupleIJddEEES9_S9_j7scan_opE10Policy1000EN6thrust24THRUST_300001_SM_1000_NS12zip_iteratorINS8_IJNSE_6detail15normal_iteratorINSE_10device_ptrIdEEEESK_EEEEESM_NS0_13ScanTileStateIS9_Lb0EEESA_NS0_8NullTypeEjS9_Lb0ESP_EEvT0_T1_T2_iT3_T4_T5_ --------------------------
	.section	.nv.shared._ZN3cub18CUB_300001_SM_10006detail4scan16DeviceScanKernelINS2_10policy_hubIN4cuda3std3__45tupleIJddEEES9_S9_j7scan_opE10Policy1000EN6thrust24THRUST_300001_SM_1000_NS12zip_iteratorINS8_IJNSE_6detail15normal_iteratorINSE_10device_ptrIdEEEESK_EEEEESM_NS0_13ScanTileStateIS9_Lb0EEESA_NS0_8NullTypeEjS9_Lb0ESP_EEvT0_T1_T2_iT3_T4_T5_,"aw",@nobits
	.sectionflags	@""
	.align	16
.nv.shared._ZN3cub18CUB_300001_SM_10006detail4scan16DeviceScanKernelINS2_10policy_hubIN4cuda3std3__45tupleIJddEEES9_S9_j7scan_opE10Policy1000EN6thrust24THRUST_300001_SM_1000_NS12zip_iteratorINS8_IJNSE_6detail15normal_iteratorINSE_10device_ptrIdEEEESK_EEEEESM_NS0_13ScanTileStateIS9_Lb0EEESA_NS0_8NullTypeEjS9_Lb0ESP_EEvT0_T1_T2_iT3_T4_T5_:
	.zero		7184


//--------------------- .nv.shared._Z12forward_passPdS_ --------------------------
	.section	.nv.shared._Z12forward_passPdS_,"aw",@nobits
	.sectionflags	@""
	.align	8
.nv.shared._Z12forward_passPdS_:
	.zero		17408


//--------------------- .nv.constant0._ZN3cub18CUB_300001_SM_10006detail4scan16DeviceScanKernelINS2_10policy_hubIN4cuda3std3__45tupleIJddEEES9_S9_m7scan_opE10Policy1000EN6thrust24THRUST_300001_SM_1000_NS12zip_iteratorINS8_IJNSE_6detail15normal_iteratorINSE_10device_ptrIdEEEESK_EEEEESM_NS0_13ScanTileStateIS9_Lb0EEESA_NS0_8NullTypeEmS9_Lb0ESP_EEvT0_T1_T2_iT3_T4_T5_ --------------------------
	.section	.nv.constant0._ZN3cub18CUB_300001_SM_10006detail4scan16DeviceScanKernelINS2_10policy_hubIN4cuda3std3__45tupleIJddEEES9_S9_m7scan_opE10Policy1000EN6thrust24THRUST_300001_SM_1000_NS12zip_iteratorINS8_IJNSE_6detail15normal_iteratorINSE_10device_ptrIdEEEESK_EEEEESM_NS0_13ScanTileStateIS9_Lb0EEESA_NS0_8NullTypeEmS9_Lb0ESP_EEvT0_T1_T2_iT3_T4_T5_,"a",@progbits
	.sectionflags	@""
	.align	4
.nv.constant0._ZN3cub18CUB_300001_SM_10006detail4scan16DeviceScanKernelINS2_10policy_hubIN4cuda3std3__45tupleIJddEEES9_S9_m7scan_opE10Policy1000EN6thrust24THRUST_300001_SM_1000_NS12zip_iteratorINS8_IJNSE_6detail15normal_iteratorINSE_10device_ptrIdEEEESK_EEEEESM_NS0_13ScanTileStateIS9_Lb0EEESA_NS0_8NullTypeEmS9_Lb0ESP_EEvT0_T1_T2_iT3_T4_T5_:
	.zero		968


//--------------------- .nv.constant0._ZN3cub18CUB_300001_SM_10006detail4scan16DeviceScanKernelINS2_10policy_hubIN4cuda3std3__45tupleIJddEEES9_S9_j7scan_opE10Policy1000EN6thrust24THRUST_300001_SM_1000_NS12zip_iteratorINS8_IJNSE_6detail15normal_iteratorINSE_10device_ptrIdEEEESK_EEEEESM_NS0_13ScanTileStateIS9_Lb0EEESA_NS0_8NullTypeEjS9_Lb0ESP_EEvT0_T1_T2_iT3_T4_T5_ --------------------------
	.section	.nv.constant0._ZN3cub18CUB_300001_SM_10006detail4scan16DeviceScanKernelINS2_10policy_hubIN4cuda3std3__45tupleIJddEEES9_S9_j7scan_opE10Policy1000EN6thrust24THRUST_300001_SM_1000_NS12zip_iteratorINS8_IJNSE_6detail15normal_iteratorINSE_10device_ptrIdEEEESK_EEEEESM_NS0_13ScanTileStateIS9_Lb0EEESA_NS0_8NullTypeEjS9_Lb0ESP_EEvT0_T1_T2_iT3_T4_T5_,"a",@progbits
	.sectionflags	@""
	.align	4
.nv.constant0._ZN3cub18CUB_300001_SM_10006detail4scan16DeviceScanKernelINS2_10policy_hubIN4cuda3std3__45tupleIJddEEES9_S9_j7scan_opE10Policy1000EN6thrust24THRUST_300001_SM_1000_NS12zip_iteratorINS8_IJNSE_6detail15normal_iteratorINSE_10device_ptrIdEEEESK_EEEEESM_NS0_13ScanTileStateIS9_Lb0EEESA_NS0_8NullTypeEjS9_Lb0ESP_EEvT0_T1_T2_iT3_T4_T5_:
	.zero		964


//--------------------- .nv.constant0._ZN3cub18CUB_300001_SM_10006detail4scan20DeviceScanInitKernelINS0_13ScanTileStateIN4cuda3std3__45tupleIJddEEELb0EEEEEvT_i --------------------------
	.section	.nv.constant0._ZN3cub18CUB_300001_SM_10006detail4scan20DeviceScanInitKernelINS0_13ScanTileStateIN4cuda3std3__45tupleIJddEEELb0EEEEEvT_i,"a",@progbits
	.sectionflags	@""
	.align	4
.nv.constant0._ZN3cub18CUB_300001_SM_10006detail4scan20DeviceScanInitKernelINS0_13ScanTileStateIN4cuda3std3__45tupleIJddEEELb0EEEEEvT_i:
	.zero		924


//--------------------- .nv.constant0._ZN3cub18CUB_300001_SM_10006detail9transform16transform_kernelINS2_10policy_hubILb1EN4cuda3std3__45tupleIJN6thrust24THRUST_300001_SM_1000_NS6detail15normal_iteratorINSA_10device_ptrIdEEEEEEEE10policy1000ElNSB_10functional5actorINSJ_9compositeIJNSJ_16operator_adaptorINS7_10multipliesIvEEEENSK_INSJ_8argumentILj0EEEEENSK_INSJ_5valueIiEEEEEEEEESF_JPdEEEvT0_iT1_T2_DpNS2_10kernel_argIT3_EE --------------------------
	.section	.nv.constant0._ZN3cub18CUB_300001_SM_10006detail9transform16transform_kernelINS2_10policy_hubILb1EN4cuda3std3__45tupleIJN6thrust24THRUST_300001_SM_1000_NS6detail15normal_iteratorINSA_10device_ptrIdEEEEEEEE10policy1000ElNSB_10functional5actorINSJ_9compositeIJNSJ_16operator_adaptorINS7_10multipliesIvEEEENSK_INSJ_8argumentILj0EEEEENSK_INSJ_5valueIiEEEEEEEEESF_JPdEEEvT0_iT1_T2_DpNS2_10kernel_argIT3_EE,"a",@progbits
	.sectionflags	@""
	.align	4
.nv.constant0._ZN3cub18CUB_300001_SM_10006detail9transform16transform_kernelINS2_10policy_hubILb1EN4cuda3std3__45tupleIJN6thrust24THRUST_300001_SM_1000_NS6detail15normal_iteratorINSA_10device_ptrIdEEEEEEEE10policy1000ElNSB_10functional5actorINSJ_9compositeIJNSJ_16operator_adaptorINS7_10multipliesIvEEEENSK_INSJ_8argumentILj0EEEEENSK_INSJ_5valueIiEEEEEEEEESF_JPdEEEvT0_iT1_T2_DpNS2_10kernel_argIT3_EE:
	.zero		944


//--------------------- .nv.constant0._ZN3cub18CUB_300001_SM_10006detail9transform16transform_kernelINS2_10policy_hubILb1EN4cuda3std3__45tupleIJN6thrust24THRUST_300001_SM_1000_NS6detail15normal_iteratorINSA_10device_ptrIdEEEEEEEE10policy1000EiNSB_10functional5actorINSJ_9compositeIJNSJ_16operator_adaptorINS7_10multipliesIvEEEENSK_INSJ_8argumentILj0EEEEENSK_INSJ_5valueIiEEEEEEEEESF_JPdEEEvT0_iT1_T2_DpNS2_10kernel_argIT3_EE --------------------------
	.section	.nv.constant0._ZN3cub18CUB_300001_SM_10006detail9transform16transform_kernelINS2_10policy_hubILb1EN4cuda3std3__45tupleIJN6thrust24THRUST_300001_SM_1000_NS6detail15normal_iteratorINSA_10device_ptrIdEEEEEEEE10policy1000EiNSB_10functional5actorINSJ_9compositeIJNSJ_16operator_adaptorINS7_10multipliesIvEEEENSK_INSJ_8argumentILj0EEEEENSK_INSJ_5valueIiEEEEEEEEESF_JPdEEEvT0_iT1_T2_DpNS2_10kernel_argIT3_EE,"a",@progbits
	.sectionflags	@""
	.align	4
.nv.constant0._ZN3cub18CUB_300001_SM_10006detail9transform16transform_kernelINS2_10policy_hubILb1EN4cuda3std3__45tupleIJN6thrust24THRUST_300001_SM_1000_NS6detail15normal_iteratorINSA_10device_ptrIdEEEEEEEE10policy1000EiNSB_10functional5actorINSJ_9compositeIJNSJ_16operator_adaptorINS7_10multipliesIvEEEENSK_INSJ_8argumentILj0EEEEENSK_INSJ_5valueIiEEEEEEEEESF_JPdEEEvT0_iT1_T2_DpNS2_10kernel_argIT3_EE:
	.zero		936


//--------------------- .nv.constant0._ZN3cub18CUB_300001_SM_10006detail8for_each13static_kernelINS2_12policy_hub_t12policy_500_tEmN6thrust24THRUST_300001_SM_1000_NS8cuda_cub20__uninitialized_fill7functorINS7_10device_ptrIdEEdEEEEvT0_T1_ --------------------------
	.section	.nv.constant0._ZN3cub18CUB_300001_SM_10006detail8for_each13static_kernelINS2_12policy_hub_t12policy_500_tEmN6thrust24THRUST_300001_SM_1000_NS8cuda_cub20__uninitialized_fill7functorINS7_10device_ptrIdEEdEEEEvT0_T1_,"a",@progbits
	.sectionflags	@""
	.align	4
.nv.constant0._ZN3cub18CUB_300001_SM_10006detail8for_each13static_kernelINS2_12policy_hub_t12policy_500_tEmN6thrust24THRUST_300001_SM_1000_NS8cuda_cub20__uninitialized_fill7functorINS7_10device_ptrIdEEdEEEEvT0_T1_:
	.zero		920


//--------------------- .nv.constant0._ZN3cub18CUB_300001_SM_10006detail11EmptyKernelIvEEvv --------------------------
	.section	.nv.constant0._ZN3cub18CUB_300001_SM_10006detail11EmptyKernelIvEEvv,"a",@progbits
	.sectionflags	@""
	.align	4
.nv.constant0._ZN3cub18CUB_300001_SM_10006detail11EmptyKernelIvEEvv:
	.zero		896


//--------------------- .nv.constant0._Z12forward_passPdS_ --------------------------
	.section	.nv.constant0._Z12forward_passPdS_,"a",@progbits
	.sectionflags	@""
	.align	4
.nv.constant0._Z12forward_passPdS_:
	.zero		912


//--------------------- SYMBOLS --------------------------

	.type		.nv.reservedSmem.offset0,@object
	.size		.nv.reservedSmem.offset0,0x4
	.type		.nv.reservedSmem.cap,@object
	.size		.nv.reservedSmem.cap,0x4
